	.headerflags	@"EF_CUDA_TEXMODE_UNIFIED EF_CUDA_64BIT_ADDRESS EF_CUDA_SM90 EF_CUDA_VIRTUAL_SM(EF_CUDA_SM90)"
	.elftype	@"ET_REL"


//--------------------- .nv.info                  --------------------------
	.section	.nv.info,"",@"SHT_CUDA_INFO"
	.align	4


	//----- nvinfo : EIATTR_REGCOUNT
	.align		4
        /*0000*/ 	.byte	0x04, 0x2f
        /*0002*/ 	.short	(.L_3 - .L_2)
	.align		4
.L_2:
        /*0004*/ 	.word	index@(nvkernel__Z4bltsiiiiiiid_F1L163_2)
        /*0008*/ 	.word	0x00000026


	//----- nvinfo : EIATTR_MAX_STACK_SIZE
	.align		4
.L_3:
        /*000c*/ 	.byte	0x04, 0x23
        /*000e*/ 	.short	(.L_5 - .L_4)
	.align		4
.L_4:
        /*0010*/ 	.word	index@(nvkernel__Z4bltsiiiiiiid_F1L163_2)
        /*0014*/ 	.word	0x00000000


	//----- nvinfo : EIATTR_FRAME_SIZE
	.align		4
.L_5:
        /*0018*/ 	.byte	0x04, 0x11
        /*001a*/ 	.short	(.L_7 - .L_6)
	.align		4
.L_6:
        /*001c*/ 	.word	index@(nvkernel__Z4bltsiiiiiiid_F1L163_2)
        /*0020*/ 	.word	0x00000000


	//----- nvinfo : EIATTR_REGCOUNT
	.align		4
.L_7:
        /*0024*/ 	.byte	0x04, 0x2f
        /*0026*/ 	.short	(.L_9 - .L_8)
	.align		4
.L_8:
        /*0028*/ 	.word	index@(nvkernel__Z4bltsiiiiiiid_F1L179_4)
        /*002c*/ 	.word	0x0000006a


	//----- nvinfo : EIATTR_MAX_STACK_SIZE
	.align		4
.L_9:
        /*0030*/ 	.byte	0x04, 0x23
        /*0032*/ 	.short	(.L_11 - .L_10)
	.align		4
.L_10:
        /*0034*/ 	.word	index@(nvkernel__Z4bltsiiiiiiid_F1L179_4)
        /*0038*/ 	.word	0x00000000


	//----- nvinfo : EIATTR_FRAME_SIZE
	.align		4
.L_11:
        /*003c*/ 	.byte	0x04, 0x11
        /*003e*/ 	.short	(.L_13 - .L_12)
	.align		4
.L_12:
        /*0040*/ 	.word	index@(nvkernel__Z4bltsiiiiiiid_F1L179_4)
        /*0044*/ 	.word	0x00000000


	//----- nvinfo : EIATTR_REGCOUNT
	.align		4
.L_13:
        /*0048*/ 	.byte	0x04, 0x2f
        /*004a*/ 	.short	(.L_15 - .L_14)
	.align		4
.L_14:
        /*004c*/ 	.word	index@(nvkernel__Z4butsiiiiiiid_F1L307_6)
        /*0050*/ 	.word	0x00000020


	//----- nvinfo : EIATTR_MAX_STACK_SIZE
	.align		4
.L_15:
        /*0054*/ 	.byte	0x04, 0x23
        /*0056*/ 	.short	(.L_17 - .L_16)
	.align		4
.L_16:
        /*0058*/ 	.word	index@(nvkernel__Z4butsiiiiiiid_F1L307_6)
        /*005c*/ 	.word	0x00000000


	//----- nvinfo : EIATTR_FRAME_SIZE
	.align		4
.L_17:
        /*0060*/ 	.byte	0x04, 0x11
        /*0062*/ 	.short	(.L_19 - .L_18)
	.align		4
.L_18:
        /*0064*/ 	.word	index@(nvkernel__Z4butsiiiiiiid_F1L307_6)
        /*0068*/ 	.word	0x00000000


	//----- nvinfo : EIATTR_REGCOUNT
	.align		4
.L_19:
        /*006c*/ 	.byte	0x04, 0x2f
        /*006e*/ 	.short	(.L_21 - .L_20)
	.align		4
.L_20:
        /*0070*/ 	.word	index@(nvkernel__Z4butsiiiiiiid_F1L323_8)
        /*0074*/ 	.word	0x0000006a


	//----- nvinfo : EIATTR_MAX_STACK_SIZE
	.align		4
.L_21:
        /*0078*/ 	.byte	0x04, 0x23
        /*007a*/ 	.short	(.L_23 - .L_22)
	.align		4
.L_22:
        /*007c*/ 	.word	index@(nvkernel__Z4butsiiiiiiid_F1L323_8)
        /*0080*/ 	.word	0x00000000


	//----- nvinfo : EIATTR_FRAME_SIZE
	.align		4
.L_23:
        /*0084*/ 	.byte	0x04, 0x11
        /*0086*/ 	.short	(.L_25 - .L_24)
	.align		4
.L_24:
        /*0088*/ 	.word	index@(nvkernel__Z4butsiiiiiiid_F1L323_8)
        /*008c*/ 	.word	0x00000000


	//----- nvinfo : EIATTR_REGCOUNT
	.align		4
.L_25:
        /*0090*/ 	.byte	0x04, 0x2f
        /*0092*/ 	.short	(.L_27 - .L_26)
	.align		4
.L_26:
        /*0094*/ 	.word	index@(__cuda_sm20_div_rn_f64_full)
        /*0098*/ 	.word	0x00000020


	//----- nvinfo : EIATTR_MAX_STACK_SIZE
	.align		4
.L_27:
        /*009c*/ 	.byte	0x04, 0x23
        /*009e*/ 	.short	(.L_29 - .L_28)
	.align		4
.L_28:
        /*00a0*/ 	.word	index@(__cuda_sm20_div_rn_f64_full)
        /*00a4*/ 	.word	0x00000000


	//----- nvinfo : EIATTR_FRAME_SIZE
	.align		4
.L_29:
        /*00a8*/ 	.byte	0x04, 0x11
        /*00aa*/ 	.short	(.L_31 - .L_30)
	.align		4
.L_30:
        /*00ac*/ 	.word	index@(__cuda_sm20_div_rn_f64_full)
        /*00b0*/ 	.word	0x00000000


	//----- nvinfo : EIATTR_REGCOUNT
	.align		4
.L_31:
        /*00b4*/ 	.byte	0x04, 0x2f
        /*00b6*/ 	.short	(.L_33 - .L_32)
	.align		4
.L_32:
        /*00b8*/ 	.word	index@(nvkernel__Z5jacldi_F1L922_10)
        /*00bc*/ 	.word	0x000000cc


	//----- nvinfo : EIATTR_MAX_STACK_SIZE
	.align		4
.L_33:
        /*00c0*/ 	.byte	0x04, 0x23
        /*00c2*/ 	.short	(.L_35 - .L_34)
	.align		4
.L_34:
        /*00c4*/ 	.word	index@(nvkernel__Z5jacldi_F1L922_10)
        /*00c8*/ 	.word	0x00000000


	//----- nvinfo : EIATTR_FRAME_SIZE
	.align		4
.L_35:
        /*00cc*/ 	.byte	0x04, 0x11
        /*00ce*/ 	.short	(.L_37 - .L_36)
	.align		4
.L_36:
        /*00d0*/ 	.word	index@(nvkernel__Z5jacldi_F1L922_10)
        /*00d4*/ 	.word	0x00000000


	//----- nvinfo : EIATTR_REGCOUNT
	.align		4
.L_37:
        /*00d8*/ 	.byte	0x04, 0x2f
        /*00da*/ 	.short	(.L_39 - .L_38)
	.align		4
.L_38:
        /*00dc*/ 	.word	index@(nvkernel__Z4jacui_F1L1214_12)
        /*00e0*/ 	.word	0x000000d2


	//----- nvinfo : EIATTR_MAX_STACK_SIZE
	.align		4
.L_39:
        /*00e4*/ 	.byte	0x04, 0x23
        /*00e6*/ 	.short	(.L_41 - .L_40)
	.align		4
.L_40:
        /*00e8*/ 	.word	index@(nvkernel__Z4jacui_F1L1214_12)
        /*00ec*/ 	.word	0x00000000


	//----- nvinfo : EIATTR_FRAME_SIZE
	.align		4
.L_41:
        /*00f0*/ 	.byte	0x04, 0x11
        /*00f2*/ 	.short	(.L_43 - .L_42)
	.align		4
.L_42:
        /*00f4*/ 	.word	index@(nvkernel__Z4jacui_F1L1214_12)
        /*00f8*/ 	.word	0x00000000


	//----- nvinfo : EIATTR_REGCOUNT
	.align		4
.L_43:
        /*00fc*/ 	.byte	0x04, 0x2f
        /*00fe*/ 	.short	(.L_45 - .L_44)
	.align		4
.L_44:
        /*0100*/ 	.word	index@(nvkernel__Z6l2normiiiiiiiiii_F1L1529_14)
        /*0104*/ 	.word	0x00000032


	//----- nvinfo : EIATTR_MAX_STACK_SIZE
	.align		4
.L_45:
        /*0108*/ 	.byte	0x04, 0x23
        /*010a*/ 	.short	(.L_47 - .L_46)
	.align		4
.L_46:
        /*010c*/ 	.word	index@(nvkernel__Z6l2normiiiiiiiiii_F1L1529_14)
        /*0110*/ 	.word	0x00000000


	//----- nvinfo : EIATTR_FRAME_SIZE
	.align		4
.L_47:
        /*0114*/ 	.byte	0x04, 0x11
        /*0116*/ 	.short	(.L_49 - .L_48)
	.align		4
.L_48:
        /*0118*/ 	.word	index@(nvkernel__Z6l2normiiiiiiiiii_F1L1529_14)
        /*011c*/ 	.word	0x00000000


	//----- nvinfo : EIATTR_REGCOUNT
	.align		4
.L_49:
        /*0120*/ 	.byte	0x04, 0x2f
        /*0122*/ 	.short	(.L_51 - .L_50)
	.align		4
.L_50:
        /*0124*/ 	.word	index@(nvkernel__Z3rhsv_F1L1574_16)
        /*0128*/ 	.word	0x0000002c


	//----- nvinfo : EIATTR_MAX_STACK_SIZE
	.align		4
.L_51:
        /*012c*/ 	.byte	0x04, 0x23
        /*012e*/ 	.short	(.L_53 - .L_52)
	.align		4
.L_52:
        /*0130*/ 	.word	index@(nvkernel__Z3rhsv_F1L1574_16)
        /*0134*/ 	.word	0x00000000


	//----- nvinfo : EIATTR_FRAME_SIZE
	.align		4
.L_53:
        /*0138*/ 	.byte	0x04, 0x11
        /*013a*/ 	.short	(.L_55 - .L_54)
	.align		4
.L_54:
        /*013c*/ 	.word	index@(nvkernel__Z3rhsv_F1L1574_16)
        /*0140*/ 	.word	0x00000000


	//----- nvinfo : EIATTR_REGCOUNT
	.align		4
.L_55:
        /*0144*/ 	.byte	0x04, 0x2f
        /*0146*/ 	.short	(.L_57 - .L_56)
	.align		4
.L_56:
        /*0148*/ 	.word	index@(__cuda_sm20_dblrcp_rn_slowpath_v3)
        /*014c*/ 	.word	0x00000018


	//----- nvinfo : EIATTR_MAX_STACK_SIZE
	.align		4
.L_57:
        /*0150*/ 	.byte	0x04, 0x23
        /*0152*/ 	.short	(.L_59 - .L_58)
	.align		4
.L_58:
        /*0154*/ 	.word	index@(__cuda_sm20_dblrcp_rn_slowpath_v3)
        /*0158*/ 	.word	0x00000000


	//----- nvinfo : EIATTR_FRAME_SIZE
	.align		4
.L_59:
        /*015c*/ 	.byte	0x04, 0x11
        /*015e*/ 	.short	(.L_61 - .L_60)
	.align		4
.L_60:
        /*0160*/ 	.word	index@(__cuda_sm20_dblrcp_rn_slowpath_v3)
        /*0164*/ 	.word	0x00000000


	//----- nvinfo : EIATTR_REGCOUNT
	.align		4
.L_61:
        /*0168*/ 	.byte	0x04, 0x2f
        /*016a*/ 	.short	(.L_63 - .L_62)
	.align		4
.L_62:
        /*016c*/ 	.word	index@(nvkernel__Z3rhsv_F1L1597_18)
        /*0170*/ 	.word	0x0000002a


	//----- nvinfo : EIATTR_MAX_STACK_SIZE
	.align		4
.L_63:
        /*0174*/ 	.byte	0x04, 0x23
        /*0176*/ 	.short	(.L_65 - .L_64)
	.align		4
.L_64:
        /*0178*/ 	.word	index@(nvkernel__Z3rhsv_F1L1597_18)
        /*017c*/ 	.word	0x00000000


	//----- nvinfo : EIATTR_FRAME_SIZE
	.align		4
.L_65:
        /*0180*/ 	.byte	0x04, 0x11
        /*0182*/ 	.short	(.L_67 - .L_66)
	.align		4
.L_66:
        /*0184*/ 	.word	index@(nvkernel__Z3rhsv_F1L1597_18)
        /*0188*/ 	.word	0x00000000


	//----- nvinfo : EIATTR_REGCOUNT
	.align		4
.L_67:
        /*018c*/ 	.byte	0x04, 0x2f
        /*018e*/ 	.short	(.L_69 - .L_68)
	.align		4
.L_68:
        /*0190*/ 	.word	index@(nvkernel__Z3rhsv_F1L1614_20)
        /*0194*/ 	.word	0x0000002a


	//----- nvinfo : EIATTR_MAX_STACK_SIZE
	.align		4
.L_69:
        /*0198*/ 	.byte	0x04, 0x23
        /*019a*/ 	.short	(.L_71 - .L_70)
	.align		4
.L_70:
        /*019c*/ 	.word	index@(nvkernel__Z3rhsv_F1L1614_20)
        /*01a0*/ 	.word	0x00000000


	//----- nvinfo : EIATTR_FRAME_SIZE
	.align		4
.L_71:
        /*01a4*/ 	.byte	0x04, 0x11
        /*01a6*/ 	.short	(.L_73 - .L_72)
	.align		4
.L_72:
        /*01a8*/ 	.word	index@(nvkernel__Z3rhsv_F1L1614_20)
        /*01ac*/ 	.word	0x00000000


	//----- nvinfo : EIATTR_REGCOUNT
	.align		4
.L_73:
        /*01b0*/ 	.byte	0x04, 0x2f
        /*01b2*/ 	.short	(.L_75 - .L_74)
	.align		4
.L_74:
        /*01b4*/ 	.word	index@(nvkernel__Z3rhsv_F1L1626_22)
        /*01b8*/ 	.word	0x00000036


	//----- nvinfo : EIATTR_MAX_STACK_SIZE
	.align		4
.L_75:
        /*01bc*/ 	.byte	0x04, 0x23
        /*01be*/ 	.short	(.L_77 - .L_76)
	.align		4
.L_76:
        /*01c0*/ 	.word	index@(nvkernel__Z3rhsv_F1L1626_22)
        /*01c4*/ 	.word	0x00000000


	//----- nvinfo : EIATTR_FRAME_SIZE
	.align		4
.L_77:
        /*01c8*/ 	.byte	0x04, 0x11
        /*01ca*/ 	.short	(.L_79 - .L_78)
	.align		4
.L_78:
        /*01cc*/ 	.word	index@(nvkernel__Z3rhsv_F1L1626_22)
        /*01d0*/ 	.word	0x00000000


	//----- nvinfo : EIATTR_REGCOUNT
	.align		4
.L_79:
        /*01d4*/ 	.byte	0x04, 0x2f
        /*01d6*/ 	.short	(.L_81 - .L_80)
	.align		4
.L_80:
        /*01d8*/ 	.word	index@(nvkernel__Z3rhsv_F1L1657_24)
        /*01dc*/ 	.word	0x00000036


	//----- nvinfo : EIATTR_MAX_STACK_SIZE
	.align		4
.L_81:
        /*01e0*/ 	.byte	0x04, 0x23
        /*01e2*/ 	.short	(.L_83 - .L_82)
	.align		4
.L_82:
        /*01e4*/ 	.word	index@(nvkernel__Z3rhsv_F1L1657_24)
        /*01e8*/ 	.word	0x00000000


	//----- nvinfo : EIATTR_FRAME_SIZE
	.align		4
.L_83:
        /*01ec*/ 	.byte	0x04, 0x11
        /*01ee*/ 	.short	(.L_85 - .L_84)
	.align		4
.L_84:
        /*01f0*/ 	.word	index@(nvkernel__Z3rhsv_F1L1657_24)
        /*01f4*/ 	.word	0x00000000


	//----- nvinfo : EIATTR_REGCOUNT
	.align		4
.L_85:
        /*01f8*/ 	.byte	0x04, 0x2f
        /*01fa*/ 	.short	(.L_87 - .L_86)
	.align		4
.L_86:
        /*01fc*/ 	.word	index@(nvkernel__Z3rhsv_F1L1693_26)
        /*0200*/ 	.word	0x0000002a


	//----- nvinfo : EIATTR_MAX_STACK_SIZE
	.align		4
.L_87:
        /*0204*/ 	.byte	0x04, 0x23
        /*0206*/ 	.short	(.L_89 - .L_88)
	.align		4
.L_88:
        /*0208*/ 	.word	index@(nvkernel__Z3rhsv_F1L1693_26)
        /*020c*/ 	.word	0x00000000


	//----- nvinfo : EIATTR_FRAME_SIZE
	.align		4
.L_89:
        /*0210*/ 	.byte	0x04, 0x11
        /*0212*/ 	.short	(.L_91 - .L_90)
	.align		4
.L_90:
        /*0214*/ 	.word	index@(nvkernel__Z3rhsv_F1L1693_26)
        /*0218*/ 	.word	0x00000000


	//----- nvinfo : EIATTR_REGCOUNT
	.align		4
.L_91:
        /*021c*/ 	.byte	0x04, 0x2f
        /*021e*/ 	.short	(.L_93 - .L_92)
	.align		4
.L_92:
        /*0220*/ 	.word	index@(nvkernel__Z3rhsv_F1L1710_28)
        /*0224*/ 	.word	0x00000027


	//----- nvinfo : EIATTR_MAX_STACK_SIZE
	.align		4
.L_93:
        /*0228*/ 	.byte	0x04, 0x23
        /*022a*/ 	.short	(.L_95 - .L_94)
	.align		4
.L_94:
        /*022c*/ 	.word	index@(nvkernel__Z3rhsv_F1L1710_28)
        /*0230*/ 	.word	0x00000000


	//----- nvinfo : EIATTR_FRAME_SIZE
	.align		4
.L_95:
        /*0234*/ 	.byte	0x04, 0x11
        /*0236*/ 	.short	(.L_97 - .L_96)
	.align		4
.L_96:
        /*0238*/ 	.word	index@(nvkernel__Z3rhsv_F1L1710_28)
        /*023c*/ 	.word	0x00000000


	//----- nvinfo : EIATTR_REGCOUNT
	.align		4
.L_97:
        /*0240*/ 	.byte	0x04, 0x2f
        /*0242*/ 	.short	(.L_99 - .L_98)
	.align		4
.L_98:
        /*0244*/ 	.word	index@(nvkernel__Z3rhsv_F1L1726_30)
        /*0248*/ 	.word	0x00000026


	//----- nvinfo : EIATTR_MAX_STACK_SIZE
	.align		4
.L_99:
        /*024c*/ 	.byte	0x04, 0x23
        /*024e*/ 	.short	(.L_101 - .L_100)
	.align		4
.L_100:
        /*0250*/ 	.word	index@(nvkernel__Z3rhsv_F1L1726_30)
        /*0254*/ 	.word	0x00000000


	//----- nvinfo : EIATTR_FRAME_SIZE
	.align		4
.L_101:
        /*0258*/ 	.byte	0x04, 0x11
        /*025a*/ 	.short	(.L_103 - .L_102)
	.align		4
.L_102:
        /*025c*/ 	.word	index@(nvkernel__Z3rhsv_F1L1726_30)
        /*0260*/ 	.word	0x00000000


	//----- nvinfo : EIATTR_REGCOUNT
	.align		4
.L_103:
        /*0264*/ 	.byte	0x04, 0x2f
        /*0266*/ 	.short	(.L_105 - .L_104)
	.align		4
.L_104:
        /*0268*/ 	.word	index@(nvkernel__Z3rhsv_F1L1751_32)
        /*026c*/ 	.word	0x0000002a


	//----- nvinfo : EIATTR_MAX_STACK_SIZE
	.align		4
.L_105:
        /*0270*/ 	.byte	0x04, 0x23
        /*0272*/ 	.short	(.L_107 - .L_106)
	.align		4
.L_106:
        /*0274*/ 	.word	index@(nvkernel__Z3rhsv_F1L1751_32)
        /*0278*/ 	.word	0x00000000


	//----- nvinfo : EIATTR_FRAME_SIZE
	.align		4
.L_107:
        /*027c*/ 	.byte	0x04, 0x11
        /*027e*/ 	.short	(.L_109 - .L_108)
	.align		4
.L_108:
        /*0280*/ 	.word	index@(nvkernel__Z3rhsv_F1L1751_32)
        /*0284*/ 	.word	0x00000000


	//----- nvinfo : EIATTR_REGCOUNT
	.align		4
.L_109:
        /*0288*/ 	.byte	0x04, 0x2f
        /*028a*/ 	.short	(.L_111 - .L_110)
	.align		4
.L_110:
        /*028c*/ 	.word	index@(nvkernel__Z3rhsv_F1L1768_34)
        /*0290*/ 	.word	0x0000002a


	//----- nvinfo : EIATTR_MAX_STACK_SIZE
	.align		4
.L_111:
        /*0294*/ 	.byte	0x04, 0x23
        /*0296*/ 	.short	(.L_113 - .L_112)
	.align		4
.L_112:
        /*0298*/ 	.word	index@(nvkernel__Z3rhsv_F1L1768_34)
        /*029c*/ 	.word	0x00000000


	//----- nvinfo : EIATTR_FRAME_SIZE
	.align		4
.L_113:
        /*02a0*/ 	.byte	0x04, 0x11
        /*02a2*/ 	.short	(.L_115 - .L_114)
	.align		4
.L_114:
        /*02a4*/ 	.word	index@(nvkernel__Z3rhsv_F1L1768_34)
        /*02a8*/ 	.word	0x00000000


	//----- nvinfo : EIATTR_REGCOUNT
	.align		4
.L_115:
        /*02ac*/ 	.byte	0x04, 0x2f
        /*02ae*/ 	.short	(.L_117 - .L_116)
	.align		4
.L_116:
        /*02b0*/ 	.word	index@(nvkernel__Z3rhsv_F1L1780_36)
        /*02b4*/ 	.word	0x00000038


	//----- nvinfo : EIATTR_MAX_STACK_SIZE
	.align		4
.L_117:
        /*02b8*/ 	.byte	0x04, 0x23
        /*02ba*/ 	.short	(.L_119 - .L_118)
	.align		4
.L_118:
        /*02bc*/ 	.word	index@(nvkernel__Z3rhsv_F1L1780_36)
        /*02c0*/ 	.word	0x00000000


	//----- nvinfo : EIATTR_FRAME_SIZE
	.align		4
.L_119:
        /*02c4*/ 	.byte	0x04, 0x11
        /*02c6*/ 	.short	(.L_121 - .L_120)
	.align		4
.L_120:
        /*02c8*/ 	.word	index@(nvkernel__Z3rhsv_F1L1780_36)
        /*02cc*/ 	.word	0x00000000


	//----- nvinfo : EIATTR_REGCOUNT
	.align		4
.L_121:
        /*02d0*/ 	.byte	0x04, 0x2f
        /*02d2*/ 	.short	(.L_123 - .L_122)
	.align		4
.L_122:
        /*02d4*/ 	.word	index@(nvkernel__Z3rhsv_F1L1810_38)
        /*02d8*/ 	.word	0x00000036


	//----- nvinfo : EIATTR_MAX_STACK_SIZE
	.align		4
.L_123:
        /*02dc*/ 	.byte	0x04, 0x23
        /*02de*/ 	.short	(.L_125 - .L_124)
	.align		4
.L_124:
        /*02e0*/ 	.word	index@(nvkernel__Z3rhsv_F1L1810_38)
        /*02e4*/ 	.word	0x00000000


	//----- nvinfo : EIATTR_FRAME_SIZE
	.align		4
.L_125:
        /*02e8*/ 	.byte	0x04, 0x11
        /*02ea*/ 	.short	(.L_127 - .L_126)
	.align		4
.L_126:
        /*02ec*/ 	.word	index@(nvkernel__Z3rhsv_F1L1810_38)
        /*02f0*/ 	.word	0x00000000


	//----- nvinfo : EIATTR_REGCOUNT
	.align		4
.L_127:
        /*02f4*/ 	.byte	0x04, 0x2f
        /*02f6*/ 	.short	(.L_129 - .L_128)
	.align		4
.L_128:
        /*02f8*/ 	.word	index@(nvkernel__Z3rhsv_F1L1850_40)
        /*02fc*/ 	.word	0x00000026


	//----- nvinfo : EIATTR_MAX_STACK_SIZE
	.align		4
.L_129:
        /*0300*/ 	.byte	0x04, 0x23
        /*0302*/ 	.short	(.L_131 - .L_130)
	.align		4
.L_130:
        /*0304*/ 	.word	index@(nvkernel__Z3rhsv_F1L1850_40)
        /*0308*/ 	.word	0x00000000


	//----- nvinfo : EIATTR_FRAME_SIZE
	.align		4
.L_131:
        /*030c*/ 	.byte	0x04, 0x11
        /*030e*/ 	.short	(.L_133 - .L_132)
	.align		4
.L_132:
        /*0310*/ 	.word	index@(nvkernel__Z3rhsv_F1L1850_40)
        /*0314*/ 	.word	0x00000000


	//----- nvinfo : EIATTR_REGCOUNT
	.align		4
.L_133:
        /*0318*/ 	.byte	0x04, 0x2f
        /*031a*/ 	.short	(.L_135 - .L_134)
	.align		4
.L_134:
        /*031c*/ 	.word	index@(nvkernel__Z3rhsv_F1L1873_42)
        /*0320*/ 	.word	0x00000027


	//----- nvinfo : EIATTR_MAX_STACK_SIZE
	.align		4
.L_135:
        /*0324*/ 	.byte	0x04, 0x23
        /*0326*/ 	.short	(.L_137 - .L_136)
	.align		4
.L_136:
        /*0328*/ 	.word	index@(nvkernel__Z3rhsv_F1L1873_42)
        /*032c*/ 	.word	0x00000000


	//----- nvinfo : EIATTR_FRAME_SIZE
	.align		4
.L_137:
        /*0330*/ 	.byte	0x04, 0x11
        /*0332*/ 	.short	(.L_139 - .L_138)
	.align		4
.L_138:
        /*0334*/ 	.word	index@(nvkernel__Z3rhsv_F1L1873_42)
        /*0338*/ 	.word	0x00000000


	//----- nvinfo : EIATTR_REGCOUNT
	.align		4
.L_139:
        /*033c*/ 	.byte	0x04, 0x2f
        /*033e*/ 	.short	(.L_141 - .L_140)
	.align		4
.L_140:
        /*0340*/ 	.word	index@(nvkernel__Z3rhsv_F1L1889_44)
        /*0344*/ 	.word	0x00000026


	//----- nvinfo : EIATTR_MAX_STACK_SIZE
	.align		4
.L_141:
        /*0348*/ 	.byte	0x04, 0x23
        /*034a*/ 	.short	(.L_143 - .L_142)
	.align		4
.L_142:
        /*034c*/ 	.word	index@(nvkernel__Z3rhsv_F1L1889_44)
        /*0350*/ 	.word	0x00000000


	//----- nvinfo : EIATTR_FRAME_SIZE
	.align		4
.L_143:
        /*0354*/ 	.byte	0x04, 0x11
        /*0356*/ 	.short	(.L_145 - .L_144)
	.align		4
.L_144:
        /*0358*/ 	.word	index@(nvkernel__Z3rhsv_F1L1889_44)
        /*035c*/ 	.word	0x00000000


	//----- nvinfo : EIATTR_REGCOUNT
	.align		4
.L_145:
        /*0360*/ 	.byte	0x04, 0x2f
        /*0362*/ 	.short	(.L_147 - .L_146)
	.align		4
.L_146:
        /*0364*/ 	.word	index@(nvkernel__Z3rhsv_F1L1910_46)
        /*0368*/ 	.word	0x0000002a


	//----- nvinfo : EIATTR_MAX_STACK_SIZE
	.align		4
.L_147:
        /*036c*/ 	.byte	0x04, 0x23
        /*036e*/ 	.short	(.L_149 - .L_148)
	.align		4
.L_148:
        /*0370*/ 	.word	index@(nvkernel__Z3rhsv_F1L1910_46)
        /*0374*/ 	.word	0x00000000


	//----- nvinfo : EIATTR_FRAME_SIZE
	.align		4
.L_149:
        /*0378*/ 	.byte	0x04, 0x11
        /*037a*/ 	.short	(.L_151 - .L_150)
	.align		4
.L_150:
        /*037c*/ 	.word	index@(nvkernel__Z3rhsv_F1L1910_46)
        /*0380*/ 	.word	0x00000000


	//----- nvinfo : EIATTR_REGCOUNT
	.align		4
.L_151:
        /*0384*/ 	.byte	0x04, 0x2f
        /*0386*/ 	.short	(.L_153 - .L_152)
	.align		4
.L_152:
        /*0388*/ 	.word	index@(nvkernel__Z3rhsv_F1L1923_48)
        /*038c*/ 	.word	0x0000002a


	//----- nvinfo : EIATTR_MAX_STACK_SIZE
	.align		4
.L_153:
        /*0390*/ 	.byte	0x04, 0x23
        /*0392*/ 	.short	(.L_155 - .L_154)
	.align		4
.L_154:
        /*0394*/ 	.word	index@(nvkernel__Z3rhsv_F1L1923_48)
        /*0398*/ 	.word	0x00000000


	//----- nvinfo : EIATTR_FRAME_SIZE
	.align		4
.L_155:
        /*039c*/ 	.byte	0x04, 0x11
        /*039e*/ 	.short	(.L_157 - .L_156)
	.align		4
.L_156:
        /*03a0*/ 	.word	index@(nvkernel__Z3rhsv_F1L1923_48)
        /*03a4*/ 	.word	0x00000000


	//----- nvinfo : EIATTR_REGCOUNT
	.align		4
.L_157:
        /*03a8*/ 	.byte	0x04, 0x2f
        /*03aa*/ 	.short	(.L_159 - .L_158)
	.align		4
.L_158:
        /*03ac*/ 	.word	index@(nvkernel__Z3rhsv_F1L1940_50)
        /*03b0*/ 	.word	0x0000002a


	//----- nvinfo : EIATTR_MAX_STACK_SIZE
	.align		4
.L_159:
        /*03b4*/ 	.byte	0x04, 0x23
        /*03b6*/ 	.short	(.L_161 - .L_160)
	.align		4
.L_160:
        /*03b8*/ 	.word	index@(nvkernel__Z3rhsv_F1L1940_50)
        /*03bc*/ 	.word	0x00000000


	//----- nvinfo : EIATTR_FRAME_SIZE
	.align		4
.L_161:
        /*03c0*/ 	.byte	0x04, 0x11
        /*03c2*/ 	.short	(.L_163 - .L_162)
	.align		4
.L_162:
        /*03c4*/ 	.word	index@(nvkernel__Z3rhsv_F1L1940_50)
        /*03c8*/ 	.word	0x00000000


	//----- nvinfo : EIATTR_REGCOUNT
	.align		4
.L_163:
        /*03cc*/ 	.byte	0x04, 0x2f
        /*03ce*/ 	.short	(.L_165 - .L_164)
	.align		4
.L_164:
        /*03d0*/ 	.word	index@(nvkernel__Z3rhsv_F1L1952_52)
        /*03d4*/ 	.word	0x00000034


	//----- nvinfo : EIATTR_MAX_STACK_SIZE
	.align		4
.L_165:
        /*03d8*/ 	.byte	0x04, 0x23
        /*03da*/ 	.short	(.L_167 - .L_166)
	.align		4
.L_166:
        /*03dc*/ 	.word	index@(nvkernel__Z3rhsv_F1L1952_52)
        /*03e0*/ 	.word	0x00000000


	//----- nvinfo : EIATTR_FRAME_SIZE
	.align		4
.L_167:
        /*03e4*/ 	.byte	0x04, 0x11
        /*03e6*/ 	.short	(.L_169 - .L_168)
	.align		4
.L_168:
        /*03e8*/ 	.word	index@(nvkernel__Z3rhsv_F1L1952_52)
        /*03ec*/ 	.word	0x00000000


	//----- nvinfo : EIATTR_REGCOUNT
	.align		4
.L_169:
        /*03f0*/ 	.byte	0x04, 0x2f
        /*03f2*/ 	.short	(.L_171 - .L_170)
	.align		4
.L_170:
        /*03f4*/ 	.word	index@(nvkernel__Z3rhsv_F1L1983_54)
        /*03f8*/ 	.word	0x00000036


	//----- nvinfo : EIATTR_MAX_STACK_SIZE
	.align		4
.L_171:
        /*03fc*/ 	.byte	0x04, 0x23
        /*03fe*/ 	.short	(.L_173 - .L_172)
	.align		4
.L_172:
        /*0400*/ 	.word	index@(nvkernel__Z3rhsv_F1L1983_54)
        /*0404*/ 	.word	0x00000000


	//----- nvinfo : EIATTR_FRAME_SIZE
	.align		4
.L_173:
        /*0408*/ 	.byte	0x04, 0x11
        /*040a*/ 	.short	(.L_175 - .L_174)
	.align		4
.L_174:
        /*040c*/ 	.word	index@(nvkernel__Z3rhsv_F1L1983_54)
        /*0410*/ 	.word	0x00000000


	//----- nvinfo : EIATTR_REGCOUNT
	.align		4
.L_175:
        /*0414*/ 	.byte	0x04, 0x2f
        /*0416*/ 	.short	(.L_177 - .L_176)
	.align		4
.L_176:
        /*0418*/ 	.word	index@(nvkernel__Z3rhsv_F1L2015_56)
        /*041c*/ 	.word	0x00000027


	//----- nvinfo : EIATTR_MAX_STACK_SIZE
	.align		4
.L_177:
        /*0420*/ 	.byte	0x04, 0x23
        /*0422*/ 	.short	(.L_179 - .L_178)
	.align		4
.L_178:
        /*0424*/ 	.word	index@(nvkernel__Z3rhsv_F1L2015_56)
        /*0428*/ 	.word	0x00000000


	//----- nvinfo : EIATTR_FRAME_SIZE
	.align		4
.L_179:
        /*042c*/ 	.byte	0x04, 0x11
        /*042e*/ 	.short	(.L_181 - .L_180)
	.align		4
.L_180:
        /*0430*/ 	.word	index@(nvkernel__Z3rhsv_F1L2015_56)
        /*0434*/ 	.word	0x00000000


	//----- nvinfo : EIATTR_REGCOUNT
	.align		4
.L_181:
        /*0438*/ 	.byte	0x04, 0x2f
        /*043a*/ 	.short	(.L_183 - .L_182)
	.align		4
.L_182:
        /*043c*/ 	.word	index@(nvkernel__Z3rhsv_F1L2032_58)
        /*0440*/ 	.word	0x0000002a


	//----- nvinfo : EIATTR_MAX_STACK_SIZE
	.align		4
.L_183:
        /*0444*/ 	.byte	0x04, 0x23
        /*0446*/ 	.short	(.L_185 - .L_184)
	.align		4
.L_184:
        /*0448*/ 	.word	index@(nvkernel__Z3rhsv_F1L2032_58)
        /*044c*/ 	.word	0x00000000


	//----- nvinfo : EIATTR_FRAME_SIZE
	.align		4
.L_185:
        /*0450*/ 	.byte	0x04, 0x11
        /*0452*/ 	.short	(.L_187 - .L_186)
	.align		4
.L_186:
        /*0454*/ 	.word	index@(nvkernel__Z3rhsv_F1L2032_58)
        /*0458*/ 	.word	0x00000000


	//----- nvinfo : EIATTR_REGCOUNT
	.align		4
.L_187:
        /*045c*/ 	.byte	0x04, 0x2f
        /*045e*/ 	.short	(.L_189 - .L_188)
	.align		4
.L_188:
        /*0460*/ 	.word	index@(nvkernel__Z3rhsv_F1L2048_60)
        /*0464*/ 	.word	0x0000002b


	//----- nvinfo : EIATTR_MAX_STACK_SIZE
	.align		4
.L_189:
        /*0468*/ 	.byte	0x04, 0x23
        /*046a*/ 	.short	(.L_191 - .L_190)
	.align		4
.L_190:
        /*046c*/ 	.word	index@(nvkernel__Z3rhsv_F1L2048_60)
        /*0470*/ 	.word	0x00000000


	//----- nvinfo : EIATTR_FRAME_SIZE
	.align		4
.L_191:
        /*0474*/ 	.byte	0x04, 0x11
        /*0476*/ 	.short	(.L_193 - .L_192)
	.align		4
.L_192:
        /*0478*/ 	.word	index@(nvkernel__Z3rhsv_F1L2048_60)
        /*047c*/ 	.word	0x00000000


	//----- nvinfo : EIATTR_REGCOUNT
	.align		4
.L_193:
        /*0480*/ 	.byte	0x04, 0x2f
        /*0482*/ 	.short	(.L_195 - .L_194)
	.align		4
.L_194:
        /*0484*/ 	.word	index@(nvkernel__Z4ssori_F1L2089_62)
        /*0488*/ 	.word	0x00000016


	//----- nvinfo : EIATTR_MAX_STACK_SIZE
	.align		4
.L_195:
        /*048c*/ 	.byte	0x04, 0x23
        /*048e*/ 	.short	(.L_197 - .L_196)
	.align		4
.L_196:
        /*0490*/ 	.word	index@(nvkernel__Z4ssori_F1L2089_62)
        /*0494*/ 	.word	0x00000000


	//----- nvinfo : EIATTR_FRAME_SIZE
	.align		4
.L_197:
        /*0498*/ 	.byte	0x04, 0x11
        /*049a*/ 	.short	(.L_199 - .L_198)
	.align		4
.L_198:
        /*049c*/ 	.word	index@(nvkernel__Z4ssori_F1L2089_62)
        /*04a0*/ 	.word	0x00000000


	//----- nvinfo : EIATTR_REGCOUNT
	.align		4
.L_199:
        /*04a4*/ 	.byte	0x04, 0x2f
        /*04a6*/ 	.short	(.L_201 - .L_200)
	.align		4
.L_200:
        /*04a8*/ 	.word	index@(nvkernel__Z4ssori_F1L2126_64)
        /*04ac*/ 	.word	0x00000026


	//----- nvinfo : EIATTR_MAX_STACK_SIZE
	.align		4
.L_201:
        /*04b0*/ 	.byte	0x04, 0x23
        /*04b2*/ 	.short	(.L_203 - .L_202)
	.align		4
.L_202:
        /*04b4*/ 	.word	index@(nvkernel__Z4ssori_F1L2126_64)
        /*04b8*/ 	.word	0x00000000


	//----- nvinfo : EIATTR_FRAME_SIZE
	.align		4
.L_203:
        /*04bc*/ 	.byte	0x04, 0x11
        /*04be*/ 	.short	(.L_205 - .L_204)
	.align		4
.L_204:
        /*04c0*/ 	.word	index@(nvkernel__Z4ssori_F1L2126_64)
        /*04c4*/ 	.word	0x00000000


	//----- nvinfo : EIATTR_REGCOUNT
	.align		4
.L_205:
        /*04c8*/ 	.byte	0x04, 0x2f
        /*04ca*/ 	.short	(.L_207 - .L_206)
	.align		4
.L_206:
        /*04cc*/ 	.word	index@(nvkernel__Z4ssori_F1L2158_66)
        /*04d0*/ 	.word	0x0000002a


	//----- nvinfo : EIATTR_MAX_STACK_SIZE
	.align		4
.L_207:
        /*04d4*/ 	.byte	0x04, 0x23
        /*04d6*/ 	.short	(.L_209 - .L_208)
	.align		4
.L_208:
        /*04d8*/ 	.word	index@(nvkernel__Z4ssori_F1L2158_66)
        /*04dc*/ 	.word	0x00000000


	//----- nvinfo : EIATTR_FRAME_SIZE
	.align		4
.L_209:
        /*04e0*/ 	.byte	0x04, 0x11
        /*04e2*/ 	.short	(.L_211 - .L_210)
	.align		4
.L_210:
        /*04e4*/ 	.word	index@(nvkernel__Z4ssori_F1L2158_66)
        /*04e8*/ 	.word	0x00000000


	//----- nvinfo : EIATTR_REGCOUNT
	.align		4
.L_211:
        /*04ec*/ 	.byte	0x04, 0x2f
        /*04ee*/ 	.short	(.L_213 - .L_212)
	.align		4
.L_212:
        /*04f0*/ 	.word	index@(__cuda_sm20_div_s64)
        /*04f4*/ 	.word	0x0000001e


	//----- nvinfo : EIATTR_MAX_STACK_SIZE
	.align		4
.L_213:
        /*04f8*/ 	.byte	0x04, 0x23
        /*04fa*/ 	.short	(.L_215 - .L_214)
	.align		4
.L_214:
        /*04fc*/ 	.word	index@(__cuda_sm20_div_s64)
        /*0500*/ 	.word	0x00000000


	//----- nvinfo : EIATTR_FRAME_SIZE
	.align		4
.L_215:
        /*0504*/ 	.byte	0x04, 0x11
        /*0506*/ 	.short	(.L_217 - .L_216)
	.align		4
.L_216:
        /*0508*/ 	.word	index@(__cuda_sm20_div_s64)
        /*050c*/ 	.word	0x00000000
.L_217:


//--------------------- .nv.info.__cuda_sm20_div_s64 --------------------------
	.section	.nv.info.__cuda_sm20_div_s64,"",@"SHT_CUDA_INFO"
	.sectionflags	@""
	.align	4


	//----- nvinfo : EIATTR_CUDA_API_VERSION
	.align		4
        /*0000*/ 	.byte	0x04, 0x37
        /*0002*/ 	.short	(.L_219 - .L_218)
.L_218:
        /*0004*/ 	.word	0x00000081


	//----- nvinfo : EIATTR_SPARSE_MMA_MASK
	.align		4
.L_219:
        /*0008*/ 	.byte	0x03, 0x50
        /*000a*/ 	.short	0x0000


	//----- nvinfo : EIATTR_SW_WAR
	.align		4
        /*000c*/ 	.byte	0x04, 0x36
        /*000e*/ 	.short	(.L_221 - .L_220)
.L_220:
        /*0010*/ 	.word	0x00000008
.L_221:


//--------------------- .nv.info.nvkernel__Z4ssori_F1L2158_66 --------------------------
	.section	.nv.info.nvkernel__Z4ssori_F1L2158_66,"",@"SHT_CUDA_INFO"
	.sectionflags	@""
	.align	4


	//----- nvinfo : EIATTR_CUDA_API_VERSION
	.align		4
        /*0000*/ 	.byte	0x04, 0x37
        /*0002*/ 	.short	(.L_223 - .L_222)
.L_222:
        /*0004*/ 	.word	0x00000081


	//----- nvinfo : EIATTR_KPARAM_INFO
	.align		4
.L_223:
        /*0008*/ 	.byte	0x04, 0x17
        /*000a*/ 	.short	(.L_225 - .L_224)
.L_224:
        /*000c*/ 	.word	0x00000000
        /*0010*/ 	.short	0x0007
        /*0012*/ 	.short	0x0028
        /*0014*/ 	.byte	0x00, 0xf0, 0x21, 0x00


	//----- nvinfo : EIATTR_KPARAM_INFO
	.align		4
.L_225:
        /*0018*/ 	.byte	0x04, 0x17
        /*001a*/ 	.short	(.L_227 - .L_226)
.L_226:
        /*001c*/ 	.word	0x00000000
        /*0020*/ 	.short	0x0006
        /*0022*/ 	.short	0x0020
        /*0024*/ 	.byte	0x00, 0xf0, 0x21, 0x00


	//----- nvinfo : EIATTR_KPARAM_INFO
	.align		4
.L_227:
        /*0028*/ 	.byte	0x04, 0x17
        /*002a*/ 	.short	(.L_229 - .L_228)
.L_228:
        /*002c*/ 	.word	0x00000000
        /*0030*/ 	.short	0x0005
        /*0032*/ 	.short	0x0018
        /*0034*/ 	.byte	0x00, 0xf0, 0x21, 0x00


	//----- nvinfo : EIATTR_KPARAM_INFO
	.align		4
.L_229:
        /*0038*/ 	.byte	0x04, 0x17
        /*003a*/ 	.short	(.L_231 - .L_230)
.L_230:
        /*003c*/ 	.word	0x00000000
        /*0040*/ 	.short	0x0004
        /*0042*/ 	.short	0x0010
        /*0044*/ 	.byte	0x00, 0xf0, 0x11, 0x00


	//----- nvinfo : EIATTR_KPARAM_INFO
	.align		4
.L_231:
        /*0048*/ 	.byte	0x04, 0x17
        /*004a*/ 	.short	(.L_233 - .L_232)
.L_232:
        /*004c*/ 	.word	0x00000000
        /*0050*/ 	.short	0x0003
        /*0052*/ 	.short	0x000c
        /*0054*/ 	.byte	0x00, 0xf0, 0x11, 0x00


	//----- nvinfo : EIATTR_KPARAM_INFO
	.align		4
.L_233:
        /*0058*/ 	.byte	0x04, 0x17
        /*005a*/ 	.short	(.L_235 - .L_234)
.L_234:
        /*005c*/ 	.word	0x00000000
        /*0060*/ 	.short	0x0002
        /*0062*/ 	.short	0x0008
        /*0064*/ 	.byte	0x00, 0xf0, 0x11, 0x00


	//----- nvinfo : EIATTR_KPARAM_INFO
	.align		4
.L_235:
        /*0068*/ 	.byte	0x04, 0x17
        /*006a*/ 	.short	(.L_237 - .L_236)
.L_236:
        /*006c*/ 	.word	0x00000000
        /*0070*/ 	.short	0x0001
        /*0072*/ 	.short	0x0004
        /*0074*/ 	.byte	0x00, 0xf0, 0x11, 0x00


	//----- nvinfo : EIATTR_KPARAM_INFO
	.align		4
.L_237:
        /*0078*/ 	.byte	0x04, 0x17
        /*007a*/ 	.short	(.L_239 - .L_238)
.L_238:
        /*007c*/ 	.word	0x00000000
        /*0080*/ 	.short	0x0000
        /*0082*/ 	.short	0x0000
        /*0084*/ 	.byte	0x00, 0xf0, 0x11, 0x00


	//----- nvinfo : EIATTR_SPARSE_MMA_MASK
	.align		4
.L_239:
        /*0088*/ 	.byte	0x03, 0x50
        /*008a*/ 	.short	0x0000


	//----- nvinfo : EIATTR_MAXREG_COUNT
	.align		4
        /*008c*/ 	.byte	0x03, 0x1b
        /*008e*/ 	.short	0x00ff


	//----- nvinfo : EIATTR_EXIT_INSTR_OFFSETS
	.align		4
        /*0090*/ 	.byte	0x04, 0x1c
        /*0092*/ 	.short	(.L_241 - .L_240)


	//   ....[0]....
.L_240:
        /*0094*/ 	.word	0x000000b0


	//   ....[1]....
        /*0098*/ 	.word	0x00000a20


	//----- nvinfo : EIATTR_MAX_THREADS
	.align		4
.L_241:
        /*009c*/ 	.byte	0x04, 0x05
        /*009e*/ 	.short	(.L_243 - .L_242)
.L_242:
        /*00a0*/ 	.word	0x00000080
        /*00a4*/ 	.word	0x00000001
        /*00a8*/ 	.word	0x00000001


	//----- nvinfo : EIATTR_CRS_STACK_SIZE
	.align		4
.L_243:
        /*00ac*/ 	.byte	0x04, 0x1e
        /*00ae*/ 	.short	(.L_245 - .L_244)
.L_244:
        /*00b0*/ 	.word	0x00000000


	//----- nvinfo : EIATTR_CBANK_PARAM_SIZE
	.align		4
.L_245:
        /*00b4*/ 	.byte	0x03, 0x19
        /*00b6*/ 	.short	0x0030


	//----- nvinfo : EIATTR_PARAM_CBANK
	.align		4
        /*00b8*/ 	.byte	0x04, 0x0a
        /*00ba*/ 	.short	(.L_247 - .L_246)
	.align		4
.L_246:
        /*00bc*/ 	.word	index@(.nv.constant0.nvkernel__Z4ssori_F1L2158_66)
        /*00c0*/ 	.short	0x0210
        /*00c2*/ 	.short	0x0030


	//----- nvinfo : EIATTR_SW_WAR
	.align		4
.L_247:
        /*00c4*/ 	.byte	0x04, 0x36
        /*00c6*/ 	.short	(.L_249 - .L_248)
.L_248:
        /*00c8*/ 	.word	0x00000008
.L_249:


//--------------------- .nv.info.nvkernel__Z4ssori_F1L2126_64 --------------------------
	.section	.nv.info.nvkernel__Z4ssori_F1L2126_64,"",@"SHT_CUDA_INFO"
	.sectionflags	@""
	.align	4


	//----- nvinfo : EIATTR_CUDA_API_VERSION
	.align		4
        /*0000*/ 	.byte	0x04, 0x37
        /*0002*/ 	.short	(.L_251 - .L_250)
.L_250:
        /*0004*/ 	.word	0x00000081


	//----- nvinfo : EIATTR_KPARAM_INFO
	.align		4
.L_251:
        /*0008*/ 	.byte	0x04, 0x17
        /*000a*/ 	.short	(.L_253 - .L_252)
.L_252:
        /*000c*/ 	.word	0x00000000
        /*0010*/ 	.short	0x0006
        /*0012*/ 	.short	0x0020
        /*0014*/ 	.byte	0x00, 0xf0, 0x21, 0x00


	//----- nvinfo : EIATTR_KPARAM_INFO
	.align		4
.L_253:
        /*0018*/ 	.byte	0x04, 0x17
        /*001a*/ 	.short	(.L_255 - .L_254)
.L_254:
        /*001c*/ 	.word	0x00000000
        /*0020*/ 	.short	0x0005
        /*0022*/ 	.short	0x0018
        /*0024*/ 	.byte	0x00, 0xf0, 0x21, 0x00


	//----- nvinfo : EIATTR_KPARAM_INFO
	.align		4
.L_255:
        /*0028*/ 	.byte	0x04, 0x17
        /*002a*/ 	.short	(.L_257 - .L_256)
.L_256:
        /*002c*/ 	.word	0x00000000
        /*0030*/ 	.short	0x0004
        /*0032*/ 	.short	0x0010
        /*0034*/ 	.byte	0x00, 0xf0, 0x11, 0x00


	//----- nvinfo : EIATTR_KPARAM_INFO
	.align		4
.L_257:
        /*0038*/ 	.byte	0x04, 0x17
        /*003a*/ 	.short	(.L_259 - .L_258)
.L_258:
        /*003c*/ 	.word	0x00000000
        /*0040*/ 	.short	0x0003
        /*0042*/ 	.short	0x000c
        /*0044*/ 	.byte	0x00, 0xf0, 0x11, 0x00


	//----- nvinfo : EIATTR_KPARAM_INFO
	.align		4
.L_259:
        /*0048*/ 	.byte	0x04, 0x17
        /*004a*/ 	.short	(.L_261 - .L_260)
.L_260:
        /*004c*/ 	.word	0x00000000
        /*0050*/ 	.short	0x0002
        /*0052*/ 	.short	0x0008
        /*0054*/ 	.byte	0x00, 0xf0, 0x11, 0x00


	//----- nvinfo : EIATTR_KPARAM_INFO
	.align		4
.L_261:
        /*0058*/ 	.byte	0x04, 0x17
        /*005a*/ 	.short	(.L_263 - .L_262)
.L_262:
        /*005c*/ 	.word	0x00000000
        /*0060*/ 	.short	0x0001
        /*0062*/ 	.short	0x0004
        /*0064*/ 	.byte	0x00, 0xf0, 0x11, 0x00


	//----- nvinfo : EIATTR_KPARAM_INFO
	.align		4
.L_263:
        /*0068*/ 	.byte	0x04, 0x17
        /*006a*/ 	.short	(.L_265 - .L_264)
.L_264:
        /*006c*/ 	.word	0x00000000
        /*0070*/ 	.short	0x0000
        /*0072*/ 	.short	0x0000
        /*0074*/ 	.byte	0x00, 0xf0, 0x11, 0x00


	//----- nvinfo : EIATTR_SPARSE_MMA_MASK
	.align		4
.L_265:
        /*0078*/ 	.byte	0x03, 0x50
        /*007a*/ 	.short	0x0000


	//----- nvinfo : EIATTR_MAXREG_COUNT
	.align		4
        /*007c*/ 	.byte	0x03, 0x1b
        /*007e*/ 	.short	0x00ff


	//----- nvinfo : EIATTR_EXIT_INSTR_OFFSETS
	.align		4
        /*0080*/ 	.byte	0x04, 0x1c
        /*0082*/ 	.short	(.L_267 - .L_266)


	//   ....[0]....
.L_266:
        /*0084*/ 	.word	0x000000e0


	//   ....[1]....
        /*0088*/ 	.word	0x000009d0


	//----- nvinfo : EIATTR_MAX_THREADS
	.align		4
.L_267:
        /*008c*/ 	.byte	0x04, 0x05
        /*008e*/ 	.short	(.L_269 - .L_268)
.L_268:
        /*0090*/ 	.word	0x00000080
        /*0094*/ 	.word	0x00000001
        /*0098*/ 	.word	0x00000001


	//----- nvinfo : EIATTR_CRS_STACK_SIZE
	.align		4
.L_269:
        /*009c*/ 	.byte	0x04, 0x1e
        /*009e*/ 	.short	(.L_271 - .L_270)
.L_270:
        /*00a0*/ 	.word	0x00000000


	//----- nvinfo : EIATTR_CBANK_PARAM_SIZE
	.align		4
.L_271:
        /*00a4*/ 	.byte	0x03, 0x19
        /*00a6*/ 	.short	0x0028


	//----- nvinfo : EIATTR_PARAM_CBANK
	.align		4
        /*00a8*/ 	.byte	0x04, 0x0a
        /*00aa*/ 	.short	(.L_273 - .L_272)
	.align		4
.L_272:
        /*00ac*/ 	.word	index@(.nv.constant0.nvkernel__Z4ssori_F1L2126_64)
        /*00b0*/ 	.short	0x0210
        /*00b2*/ 	.short	0x0028


	//----- nvinfo : EIATTR_SW_WAR
	.align		4
.L_273:
        /*00b4*/ 	.byte	0x04, 0x36
        /*00b6*/ 	.short	(.L_275 - .L_274)
.L_274:
        /*00b8*/ 	.word	0x00000008
.L_275:


//--------------------- .nv.info.nvkernel__Z4ssori_F1L2089_62 --------------------------
	.section	.nv.info.nvkernel__Z4ssori_F1L2089_62,"",@"SHT_CUDA_INFO"
	.sectionflags	@""
	.align	4


	//----- nvinfo : EIATTR_CUDA_API_VERSION
	.align		4
        /*0000*/ 	.byte	0x04, 0x37
        /*0002*/ 	.short	(.L_277 - .L_276)
.L_276:
        /*0004*/ 	.word	0x00000081


	//----- nvinfo : EIATTR_KPARAM_INFO
	.align		4
.L_277:
        /*0008*/ 	.byte	0x04, 0x17
        /*000a*/ 	.short	(.L_279 - .L_278)
.L_278:
        /*000c*/ 	.word	0x00000000
        /*0010*/ 	.short	0x0003
        /*0012*/ 	.short	0x0018
        /*0014*/ 	.byte	0x00, 0xf0, 0x21, 0x00


	//----- nvinfo : EIATTR_KPARAM_INFO
	.align		4
.L_279:
        /*0018*/ 	.byte	0x04, 0x17
        /*001a*/ 	.short	(.L_281 - .L_280)
.L_280:
        /*001c*/ 	.word	0x00000000
        /*0020*/ 	.short	0x0002
        /*0022*/ 	.short	0x0010
        /*0024*/ 	.byte	0x00, 0xf0, 0x21, 0x00


	//----- nvinfo : EIATTR_KPARAM_INFO
	.align		4
.L_281:
        /*0028*/ 	.byte	0x04, 0x17
        /*002a*/ 	.short	(.L_283 - .L_282)
.L_282:
        /*002c*/ 	.word	0x00000000
        /*0030*/ 	.short	0x0001
        /*0032*/ 	.short	0x0008
        /*0034*/ 	.byte	0x00, 0xf0, 0x21, 0x00


	//----- nvinfo : EIATTR_KPARAM_INFO
	.align		4
.L_283:
        /*0038*/ 	.byte	0x04, 0x17
        /*003a*/ 	.short	(.L_285 - .L_284)
.L_284:
        /*003c*/ 	.word	0x00000000
        /*0040*/ 	.short	0x0000
        /*0042*/ 	.short	0x0000
        /*0044*/ 	.byte	0x00, 0xf0, 0x21, 0x00


	//----- nvinfo : EIATTR_SPARSE_MMA_MASK
	.align		4
.L_285:
        /*0048*/ 	.byte	0x03, 0x50
        /*004a*/ 	.short	0x0000


	//----- nvinfo : EIATTR_MAXREG_COUNT
	.align		4
        /*004c*/ 	.byte	0x03, 0x1b
        /*004e*/ 	.short	0x00ff


	//----- nvinfo : EIATTR_EXIT_INSTR_OFFSETS
	.align		4
        /*0050*/ 	.byte	0x04, 0x1c
        /*0052*/ 	.short	(.L_287 - .L_286)


	//   ....[0]....
.L_286:
        /*0054*/ 	.word	0x00000570


	//----- nvinfo : EIATTR_MAX_THREADS
	.align		4
.L_287:
        /*0058*/ 	.byte	0x04, 0x05
        /*005a*/ 	.short	(.L_289 - .L_288)
.L_288:
        /*005c*/ 	.word	0x00000080
        /*0060*/ 	.word	0x00000001
        /*0064*/ 	.word	0x00000001


	//----- nvinfo : EIATTR_CRS_STACK_SIZE
	.align		4
.L_289:
        /*0068*/ 	.byte	0x04, 0x1e
        /*006a*/ 	.short	(.L_291 - .L_290)
.L_290:
        /*006c*/ 	.word	0x00000000


	//----- nvinfo : EIATTR_CBANK_PARAM_SIZE
	.align		4
.L_291:
        /*0070*/ 	.byte	0x03, 0x19
        /*0072*/ 	.short	0x0020


	//----- nvinfo : EIATTR_PARAM_CBANK
	.align		4
        /*0074*/ 	.byte	0x04, 0x0a
        /*0076*/ 	.short	(.L_293 - .L_292)
	.align		4
.L_292:
        /*0078*/ 	.word	index@(.nv.constant0.nvkernel__Z4ssori_F1L2089_62)
        /*007c*/ 	.short	0x0210
        /*007e*/ 	.short	0x0020


	//----- nvinfo : EIATTR_SW_WAR
	.align		4
.L_293:
        /*0080*/ 	.byte	0x04, 0x36
        /*0082*/ 	.short	(.L_295 - .L_294)
.L_294:
        /*0084*/ 	.word	0x00000008
.L_295:


//--------------------- .nv.info.nvkernel__Z3rhsv_F1L2048_60 --------------------------
	.section	.nv.info.nvkernel__Z3rhsv_F1L2048_60,"",@"SHT_CUDA_INFO"
	.sectionflags	@""
	.align	4


	//----- nvinfo : EIATTR_CUDA_API_VERSION
	.align		4
        /*0000*/ 	.byte	0x04, 0x37
        /*0002*/ 	.short	(.L_297 - .L_296)
.L_296:
        /*0004*/ 	.word	0x00000081


	//----- nvinfo : EIATTR_KPARAM_INFO
	.align		4
.L_297:
        /*0008*/ 	.byte	0x04, 0x17
        /*000a*/ 	.short	(.L_299 - .L_298)
.L_298:
        /*000c*/ 	.word	0x00000000
        /*0010*/ 	.short	0x0008
        /*0012*/ 	.short	0x0030
        /*0014*/ 	.byte	0x00, 0xf0, 0x21, 0x00


	//----- nvinfo : EIATTR_KPARAM_INFO
	.align		4
.L_299:
        /*0018*/ 	.byte	0x04, 0x17
        /*001a*/ 	.short	(.L_301 - .L_300)
.L_300:
        /*001c*/ 	.word	0x00000000
        /*0020*/ 	.short	0x0007
        /*0022*/ 	.short	0x0028
        /*0024*/ 	.byte	0x00, 0xf0, 0x11, 0x00


	//----- nvinfo : EIATTR_KPARAM_INFO
	.align		4
.L_301:
        /*0028*/ 	.byte	0x04, 0x17
        /*002a*/ 	.short	(.L_303 - .L_302)
.L_302:
        /*002c*/ 	.word	0x00000000
        /*0030*/ 	.short	0x0006
        /*0032*/ 	.short	0x0020
        /*0034*/ 	.byte	0x00, 0xf0, 0x21, 0x00


	//----- nvinfo : EIATTR_KPARAM_INFO
	.align		4
.L_303:
        /*0038*/ 	.byte	0x04, 0x17
        /*003a*/ 	.short	(.L_305 - .L_304)
.L_304:
        /*003c*/ 	.word	0x00000000
        /*0040*/ 	.short	0x0005
        /*0042*/ 	.short	0x0018
        /*0044*/ 	.byte	0x00, 0xf0, 0x21, 0x00


	//----- nvinfo : EIATTR_KPARAM_INFO
	.align		4
.L_305:
        /*0048*/ 	.byte	0x04, 0x17
        /*004a*/ 	.short	(.L_307 - .L_306)
.L_306:
        /*004c*/ 	.word	0x00000000
        /*0050*/ 	.short	0x0004
        /*0052*/ 	.short	0x0010
        /*0054*/ 	.byte	0x00, 0xf0, 0x21, 0x00


	//----- nvinfo : EIATTR_KPARAM_INFO
	.align		4
.L_307:
        /*0058*/ 	.byte	0x04, 0x17
        /*005a*/ 	.short	(.L_309 - .L_308)
.L_308:
        /*005c*/ 	.word	0x00000000
        /*0060*/ 	.short	0x0003
        /*0062*/ 	.short	0x000c
        /*0064*/ 	.byte	0x00, 0xf0, 0x11, 0x00


	//----- nvinfo : EIATTR_KPARAM_INFO
	.align		4
.L_309:
        /*0068*/ 	.byte	0x04, 0x17
        /*006a*/ 	.short	(.L_311 - .L_310)
.L_310:
        /*006c*/ 	.word	0x00000000
        /*0070*/ 	.short	0x0002
        /*0072*/ 	.short	0x0008
        /*0074*/ 	.byte	0x00, 0xf0, 0x11, 0x00


	//----- nvinfo : EIATTR_KPARAM_INFO
	.align		4
.L_311:
        /*0078*/ 	.byte	0x04, 0x17
        /*007a*/ 	.short	(.L_313 - .L_312)
.L_312:
        /*007c*/ 	.word	0x00000000
        /*0080*/ 	.short	0x0001
        /*0082*/ 	.short	0x0004
        /*0084*/ 	.byte	0x00, 0xf0, 0x11, 0x00


	//----- nvinfo : EIATTR_KPARAM_INFO
	.align		4
.L_313:
        /*0088*/ 	.byte	0x04, 0x17
        /*008a*/ 	.short	(.L_315 - .L_314)
.L_314:
        /*008c*/ 	.word	0x00000000
        /*0090*/ 	.short	0x0000
        /*0092*/ 	.short	0x0000
        /*0094*/ 	.byte	0x00, 0xf0, 0x11, 0x00


	//----- nvinfo : EIATTR_SPARSE_MMA_MASK
	.align		4
.L_315:
        /*0098*/ 	.byte	0x03, 0x50
        /*009a*/ 	.short	0x0000


	//----- nvinfo : EIATTR_MAXREG_COUNT
	.align		4
        /*009c*/ 	.byte	0x03, 0x1b
        /*009e*/ 	.short	0x00ff


	//----- nvinfo : EIATTR_EXIT_INSTR_OFFSETS
	.align		4
        /*00a0*/ 	.byte	0x04, 0x1c
        /*00a2*/ 	.short	(.L_317 - .L_316)


	//   ....[0]....
.L_316:
        /*00a4*/ 	.word	0x00000080


	//   ....[1]....
        /*00a8*/ 	.word	0x00000860


	//----- nvinfo : EIATTR_MAX_THREADS
	.align		4
.L_317:
        /*00ac*/ 	.byte	0x04, 0x05
        /*00ae*/ 	.short	(.L_319 - .L_318)
.L_318:
        /*00b0*/ 	.word	0x00000080
        /*00b4*/ 	.word	0x00000001
        /*00b8*/ 	.word	0x00000001


	//----- nvinfo : EIATTR_CRS_STACK_SIZE
	.align		4
.L_319:
        /*00bc*/ 	.byte	0x04, 0x1e
        /*00be*/ 	.short	(.L_321 - .L_320)
.L_320:
        /*00c0*/ 	.word	0x00000000


	//----- nvinfo : EIATTR_CBANK_PARAM_SIZE
	.align		4
.L_321:
        /*00c4*/ 	.byte	0x03, 0x19
        /*00c6*/ 	.short	0x0038


	//----- nvinfo : EIATTR_PARAM_CBANK
	.align		4
        /*00c8*/ 	.byte	0x04, 0x0a
        /*00ca*/ 	.short	(.L_323 - .L_322)
	.align		4
.L_322:
        /*00cc*/ 	.word	index@(.nv.constant0.nvkernel__Z3rhsv_F1L2048_60)
        /*00d0*/ 	.short	0x0210
        /*00d2*/ 	.short	0x0038


	//----- nvinfo : EIATTR_SW_WAR
	.align		4
.L_323:
        /*00d4*/ 	.byte	0x04, 0x36
        /*00d6*/ 	.short	(.L_325 - .L_324)
.L_324:
        /*00d8*/ 	.word	0x00000008
.L_325:


//--------------------- .nv.info.nvkernel__Z3rhsv_F1L2032_58 --------------------------
	.section	.nv.info.nvkernel__Z3rhsv_F1L2032_58,"",@"SHT_CUDA_INFO"
	.sectionflags	@""
	.align	4


	//----- nvinfo : EIATTR_CUDA_API_VERSION
	.align		4
        /*0000*/ 	.byte	0x04, 0x37
        /*0002*/ 	.short	(.L_327 - .L_326)
.L_326:
        /*0004*/ 	.word	0x00000081


	//----- nvinfo : EIATTR_KPARAM_INFO
	.align		4
.L_327:
        /*0008*/ 	.byte	0x04, 0x17
        /*000a*/ 	.short	(.L_329 - .L_328)
.L_328:
        /*000c*/ 	.word	0x00000000
        /*0010*/ 	.short	0x0008
        /*0012*/ 	.short	0x0030
        /*0014*/ 	.byte	0x00, 0xf0, 0x21, 0x00


	//----- nvinfo : EIATTR_KPARAM_INFO
	.align		4
.L_329:
        /*0018*/ 	.byte	0x04, 0x17
        /*001a*/ 	.short	(.L_331 - .L_330)
.L_330:
        /*001c*/ 	.word	0x00000000
        /*0020*/ 	.short	0x0007
        /*0022*/ 	.short	0x0028
        /*0024*/ 	.byte	0x00, 0xf0, 0x21, 0x00


	//----- nvinfo : EIATTR_KPARAM_INFO
	.align		4
.L_331:
        /*0028*/ 	.byte	0x04, 0x17
        /*002a*/ 	.short	(.L_333 - .L_332)
.L_332:
        /*002c*/ 	.word	0x00000000
        /*0030*/ 	.short	0x0006
        /*0032*/ 	.short	0x0020
        /*0034*/ 	.byte	0x00, 0xf0, 0x21, 0x00


	//----- nvinfo : EIATTR_KPARAM_INFO
	.align		4
.L_333:
        /*0038*/ 	.byte	0x04, 0x17
        /*003a*/ 	.short	(.L_335 - .L_334)
.L_334:
        /*003c*/ 	.word	0x00000000
        /*0040*/ 	.short	0x0005
        /*0042*/ 	.short	0x0018
        /*0044*/ 	.byte	0x00, 0xf0, 0x21, 0x00


	//----- nvinfo : EIATTR_KPARAM_INFO
	.align		4
.L_335:
        /*0048*/ 	.byte	0x04, 0x17
        /*004a*/ 	.short	(.L_337 - .L_336)
.L_336:
        /*004c*/ 	.word	0x00000000
        /*0050*/ 	.short	0x0004
        /*0052*/ 	.short	0x0010
        /*0054*/ 	.byte	0x00, 0xf0, 0x11, 0x00


	//----- nvinfo : EIATTR_KPARAM_INFO
	.align		4
.L_337:
        /*0058*/ 	.byte	0x04, 0x17
        /*005a*/ 	.short	(.L_339 - .L_338)
.L_338:
        /*005c*/ 	.word	0x00000000
        /*0060*/ 	.short	0x0003
        /*0062*/ 	.short	0x000c
        /*0064*/ 	.byte	0x00, 0xf0, 0x11, 0x00


	//----- nvinfo : EIATTR_KPARAM_INFO
	.align		4
.L_339:
        /*0068*/ 	.byte	0x04, 0x17
        /*006a*/ 	.short	(.L_341 - .L_340)
.L_340:
        /*006c*/ 	.word	0x00000000
        /*0070*/ 	.short	0x0002
        /*0072*/ 	.short	0x0008
        /*0074*/ 	.byte	0x00, 0xf0, 0x11, 0x00


	//----- nvinfo : EIATTR_KPARAM_INFO
	.align		4
.L_341:
        /*0078*/ 	.byte	0x04, 0x17
        /*007a*/ 	.short	(.L_343 - .L_342)
.L_342:
        /*007c*/ 	.word	0x00000000
        /*0080*/ 	.short	0x0001
        /*0082*/ 	.short	0x0004
        /*0084*/ 	.byte	0x00, 0xf0, 0x11, 0x00


	//----- nvinfo : EIATTR_KPARAM_INFO
	.align		4
.L_343:
        /*0088*/ 	.byte	0x04, 0x17
        /*008a*/ 	.short	(.L_345 - .L_344)
.L_344:
        /*008c*/ 	.word	0x00000000
        /*0090*/ 	.short	0x0000
        /*0092*/ 	.short	0x0000
        /*0094*/ 	.byte	0x00, 0xf0, 0x11, 0x00


	//----- nvinfo : EIATTR_SPARSE_MMA_MASK
	.align		4
.L_345:
        /*0098*/ 	.byte	0x03, 0x50
        /*009a*/ 	.short	0x0000


	//----- nvinfo : EIATTR_MAXREG_COUNT
	.align		4
        /*009c*/ 	.byte	0x03, 0x1b
        /*009e*/ 	.short	0x00ff


	//----- nvinfo : EIATTR_EXIT_INSTR_OFFSETS
	.align		4
        /*00a0*/ 	.byte	0x04, 0x1c
        /*00a2*/ 	.short	(.L_347 - .L_346)


	//   ....[0]....
.L_346:
        /*00a4*/ 	.word	0x000000e0


	//   ....[1]....
        /*00a8*/ 	.word	0x00000b50


	//----- nvinfo : EIATTR_MAX_THREADS
	.align		4
.L_347:
        /*00ac*/ 	.byte	0x04, 0x05
        /*00ae*/ 	.short	(.L_349 - .L_348)
.L_348:
        /*00b0*/ 	.word	0x00000080
        /*00b4*/ 	.word	0x00000001
        /*00b8*/ 	.word	0x00000001


	//----- nvinfo : EIATTR_CRS_STACK_SIZE
	.align		4
.L_349:
        /*00bc*/ 	.byte	0x04, 0x1e
        /*00be*/ 	.short	(.L_351 - .L_350)
.L_350:
        /*00c0*/ 	.word	0x00000000


	//----- nvinfo : EIATTR_CBANK_PARAM_SIZE
	.align		4
.L_351:
        /*00c4*/ 	.byte	0x03, 0x19
        /*00c6*/ 	.short	0x0038


	//----- nvinfo : EIATTR_PARAM_CBANK
	.align		4
        /*00c8*/ 	.byte	0x04, 0x0a
        /*00ca*/ 	.short	(.L_353 - .L_352)
	.align		4
.L_352:
        /*00cc*/ 	.word	index@(.nv.constant0.nvkernel__Z3rhsv_F1L2032_58)
        /*00d0*/ 	.short	0x0210
        /*00d2*/ 	.short	0x0038


	//----- nvinfo : EIATTR_SW_WAR
	.align		4
.L_353:
        /*00d4*/ 	.byte	0x04, 0x36
        /*00d6*/ 	.short	(.L_355 - .L_354)
.L_354:
        /*00d8*/ 	.word	0x00000008
.L_355:


//--------------------- .nv.info.nvkernel__Z3rhsv_F1L2015_56 --------------------------
	.section	.nv.info.nvkernel__Z3rhsv_F1L2015_56,"",@"SHT_CUDA_INFO"
	.sectionflags	@""
	.align	4


	//----- nvinfo : EIATTR_CUDA_API_VERSION
	.align		4
        /*0000*/ 	.byte	0x04, 0x37
        /*0002*/ 	.short	(.L_357 - .L_356)
.L_356:
        /*0004*/ 	.word	0x00000081


	//----- nvinfo : EIATTR_KPARAM_INFO
	.align		4
.L_357:
        /*0008*/ 	.byte	0x04, 0x17
        /*000a*/ 	.short	(.L_359 - .L_358)
.L_358:
        /*000c*/ 	.word	0x00000000
        /*0010*/ 	.short	0x0007
        /*0012*/ 	.short	0x0028
        /*0014*/ 	.byte	0x00, 0xf0, 0x21, 0x00


	//----- nvinfo : EIATTR_KPARAM_INFO
	.align		4
.L_359:
        /*0018*/ 	.byte	0x04, 0x17
        /*001a*/ 	.short	(.L_361 - .L_360)
.L_360:
        /*001c*/ 	.word	0x00000000
        /*0020*/ 	.short	0x0006
        /*0022*/ 	.short	0x0020
        /*0024*/ 	.byte	0x00, 0xf0, 0x21, 0x00


	//----- nvinfo : EIATTR_KPARAM_INFO
	.align		4
.L_361:
        /*0028*/ 	.byte	0x04, 0x17
        /*002a*/ 	.short	(.L_363 - .L_362)
.L_362:
        /*002c*/ 	.word	0x00000000
        /*0030*/ 	.short	0x0005
        /*0032*/ 	.short	0x0018
        /*0034*/ 	.byte	0x00, 0xf0, 0x21, 0x00


	//----- nvinfo : EIATTR_KPARAM_INFO
	.align		4
.L_363:
        /*0038*/ 	.byte	0x04, 0x17
        /*003a*/ 	.short	(.L_365 - .L_364)
.L_364:
        /*003c*/ 	.word	0x00000000
        /*0040*/ 	.short	0x0004
        /*0042*/ 	.short	0x0010
        /*0044*/ 	.byte	0x00, 0xf0, 0x21, 0x00


	//----- nvinfo : EIATTR_KPARAM_INFO
	.align		4
.L_365:
        /*0048*/ 	.byte	0x04, 0x17
        /*004a*/ 	.short	(.L_367 - .L_366)
.L_366:
        /*004c*/ 	.word	0x00000000
        /*0050*/ 	.short	0x0003
        /*0052*/ 	.short	0x000c
        /*0054*/ 	.byte	0x00, 0xf0, 0x11, 0x00


	//----- nvinfo : EIATTR_KPARAM_INFO
	.align		4
.L_367:
        /*0058*/ 	.byte	0x04, 0x17
        /*005a*/ 	.short	(.L_369 - .L_368)
.L_368:
        /*005c*/ 	.word	0x00000000
        /*0060*/ 	.short	0x0002
        /*0062*/ 	.short	0x0008
        /*0064*/ 	.byte	0x00, 0xf0, 0x11, 0x00


	//----- nvinfo : EIATTR_KPARAM_INFO
	.align		4
.L_369:
        /*0068*/ 	.byte	0x04, 0x17
        /*006a*/ 	.short	(.L_371 - .L_370)
.L_370:
        /*006c*/ 	.word	0x00000000
        /*0070*/ 	.short	0x0001
        /*0072*/ 	.short	0x0004
        /*0074*/ 	.byte	0x00, 0xf0, 0x11, 0x00


	//----- nvinfo : EIATTR_KPARAM_INFO
	.align		4
.L_371:
        /*0078*/ 	.byte	0x04, 0x17
        /*007a*/ 	.short	(.L_373 - .L_372)
.L_372:
        /*007c*/ 	.word	0x00000000
        /*0080*/ 	.short	0x0000
        /*0082*/ 	.short	0x0000
        /*0084*/ 	.byte	0x00, 0xf0, 0x11, 0x00


	//----- nvinfo : EIATTR_SPARSE_MMA_MASK
	.align		4
.L_373:
        /*0088*/ 	.byte	0x03, 0x50
        /*008a*/ 	.short	0x0000


	//----- nvinfo : EIATTR_MAXREG_COUNT
	.align		4
        /*008c*/ 	.byte	0x03, 0x1b
        /*008e*/ 	.short	0x00ff


	//----- nvinfo : EIATTR_EXIT_INSTR_OFFSETS
	.align		4
        /*0090*/ 	.byte	0x04, 0x1c
        /*0092*/ 	.short	(.L_375 - .L_374)


	//   ....[0]....
.L_374:
        /*0094*/ 	.word	0x00000080


	//   ....[1]....
        /*0098*/ 	.word	0x00000840


	//----- nvinfo : EIATTR_MAX_THREADS
	.align		4
.L_375:
        /*009c*/ 	.byte	0x04, 0x05
        /*009e*/ 	.short	(.L_377 - .L_376)
.L_376:
        /*00a0*/ 	.word	0x00000080
        /*00a4*/ 	.word	0x00000001
        /*00a8*/ 	.word	0x00000001


	//----- nvinfo : EIATTR_CRS_STACK_SIZE
	.align		4
.L_377:
        /*00ac*/ 	.byte	0x04, 0x1e
        /*00ae*/ 	.short	(.L_379 - .L_378)
.L_378:
        /*00b0*/ 	.word	0x00000000


	//----- nvinfo : EIATTR_CBANK_PARAM_SIZE
	.align		4
.L_379:
        /*00b4*/ 	.byte	0x03, 0x19
        /*00b6*/ 	.short	0x0030


	//----- nvinfo : EIATTR_PARAM_CBANK
	.align		4
        /*00b8*/ 	.byte	0x04, 0x0a
        /*00ba*/ 	.short	(.L_381 - .L_380)
	.align		4
.L_380:
        /*00bc*/ 	.word	index@(.nv.constant0.nvkernel__Z3rhsv_F1L2015_56)
        /*00c0*/ 	.short	0x0210
        /*00c2*/ 	.short	0x0030


	//----- nvinfo : EIATTR_SW_WAR
	.align		4
.L_381:
        /*00c4*/ 	.byte	0x04, 0x36
        /*00c6*/ 	.short	(.L_383 - .L_382)
.L_382:
        /*00c8*/ 	.word	0x00000008
.L_383:


//--------------------- .nv.info.nvkernel__Z3rhsv_F1L1983_54 --------------------------
	.section	.nv.info.nvkernel__Z3rhsv_F1L1983_54,"",@"SHT_CUDA_INFO"
	.sectionflags	@""
	.align	4


	//----- nvinfo : EIATTR_CUDA_API_VERSION
	.align		4
        /*0000*/ 	.byte	0x04, 0x37
        /*0002*/ 	.short	(.L_385 - .L_384)
.L_384:
        /*0004*/ 	.word	0x00000081


	//----- nvinfo : EIATTR_KPARAM_INFO
	.align		4
.L_385:
        /*0008*/ 	.byte	0x04, 0x17
        /*000a*/ 	.short	(.L_387 - .L_386)
.L_386:
        /*000c*/ 	.word	0x00000000
        /*0010*/ 	.short	0x000e
        /*0012*/ 	.short	0x0060
        /*0014*/ 	.byte	0x00, 0xf0, 0x21, 0x00


	//----- nvinfo : EIATTR_KPARAM_INFO
	.align		4
.L_387:
        /*0018*/ 	.byte	0x04, 0x17
        /*001a*/ 	.short	(.L_389 - .L_388)
.L_388:
        /*001c*/ 	.word	0x00000000
        /*0020*/ 	.short	0x000d
        /*0022*/ 	.short	0x0058
        /*0024*/ 	.byte	0x00, 0xf0, 0x21, 0x00


	//----- nvinfo : EIATTR_KPARAM_INFO
	.align		4
.L_389:
        /*0028*/ 	.byte	0x04, 0x17
        /*002a*/ 	.short	(.L_391 - .L_390)
.L_390:
        /*002c*/ 	.word	0x00000000
        /*0030*/ 	.short	0x000c
        /*0032*/ 	.short	0x0050
        /*0034*/ 	.byte	0x00, 0xf0, 0x21, 0x00


	//----- nvinfo : EIATTR_KPARAM_INFO
	.align		4
.L_391:
        /*0038*/ 	.byte	0x04, 0x17
        /*003a*/ 	.short	(.L_393 - .L_392)
.L_392:
        /*003c*/ 	.word	0x00000000
        /*0040*/ 	.short	0x000b
        /*0042*/ 	.short	0x0048
        /*0044*/ 	.byte	0x00, 0xf0, 0x21, 0x00


	//----- nvinfo : EIATTR_KPARAM_INFO
	.align		4
.L_393:
        /*0048*/ 	.byte	0x04, 0x17
        /*004a*/ 	.short	(.L_395 - .L_394)
.L_394:
        /*004c*/ 	.word	0x00000000
        /*0050*/ 	.short	0x000a
        /*0052*/ 	.short	0x0040
        /*0054*/ 	.byte	0x00, 0xf0, 0x21, 0x00


	//----- nvinfo : EIATTR_KPARAM_INFO
	.align		4
.L_395:
        /*0058*/ 	.byte	0x04, 0x17
        /*005a*/ 	.short	(.L_397 - .L_396)
.L_396:
        /*005c*/ 	.word	0x00000000
        /*0060*/ 	.short	0x0009
        /*0062*/ 	.short	0x0038
        /*0064*/ 	.byte	0x00, 0xf0, 0x21, 0x00


	//----- nvinfo : EIATTR_KPARAM_INFO
	.align		4
.L_397:
        /*0068*/ 	.byte	0x04, 0x17
        /*006a*/ 	.short	(.L_399 - .L_398)
.L_398:
        /*006c*/ 	.word	0x00000000
        /*0070*/ 	.short	0x0008
        /*0072*/ 	.short	0x0030
        /*0074*/ 	.byte	0x00, 0xf0, 0x21, 0x00


	//----- nvinfo : EIATTR_KPARAM_INFO
	.align		4
.L_399:
        /*0078*/ 	.byte	0x04, 0x17
        /*007a*/ 	.short	(.L_401 - .L_400)
.L_400:
        /*007c*/ 	.word	0x00000000
        /*0080*/ 	.short	0x0007
        /*0082*/ 	.short	0x0028
        /*0084*/ 	.byte	0x00, 0xf0, 0x21, 0x00


	//----- nvinfo : EIATTR_KPARAM_INFO
	.align		4
.L_401:
        /*0088*/ 	.byte	0x04, 0x17
        /*008a*/ 	.short	(.L_403 - .L_402)
.L_402:
        /*008c*/ 	.word	0x00000000
        /*0090*/ 	.short	0x0006
        /*0092*/ 	.short	0x0020
        /*0094*/ 	.byte	0x00, 0xf0, 0x21, 0x00


	//----- nvinfo : EIATTR_KPARAM_INFO
	.align		4
.L_403:
        /*0098*/ 	.byte	0x04, 0x17
        /*009a*/ 	.short	(.L_405 - .L_404)
.L_404:
        /*009c*/ 	.word	0x00000000
        /*00a0*/ 	.short	0x0005
        /*00a2*/ 	.short	0x0018
        /*00a4*/ 	.byte	0x00, 0xf0, 0x21, 0x00


	//----- nvinfo : EIATTR_KPARAM_INFO
	.align		4
.L_405:
        /*00a8*/ 	.byte	0x04, 0x17
        /*00aa*/ 	.short	(.L_407 - .L_406)
.L_406:
        /*00ac*/ 	.word	0x00000000
        /*00b0*/ 	.short	0x0004
        /*00b2*/ 	.short	0x0010
        /*00b4*/ 	.byte	0x00, 0xf0, 0x11, 0x00


	//----- nvinfo : EIATTR_KPARAM_INFO
	.align		4
.L_407:
        /*00b8*/ 	.byte	0x04, 0x17
        /*00ba*/ 	.short	(.L_409 - .L_408)
.L_408:
        /*00bc*/ 	.word	0x00000000
        /*00c0*/ 	.short	0x0003
        /*00c2*/ 	.short	0x000c
        /*00c4*/ 	.byte	0x00, 0xf0, 0x11, 0x00


	//----- nvinfo : EIATTR_KPARAM_INFO
	.align		4
.L_409:
        /*00c8*/ 	.byte	0x04, 0x17
        /*00ca*/ 	.short	(.L_411 - .L_410)
.L_410:
        /*00cc*/ 	.word	0x00000000
        /*00d0*/ 	.short	0x0002
        /*00d2*/ 	.short	0x0008
        /*00d4*/ 	.byte	0x00, 0xf0, 0x11, 0x00


	//----- nvinfo : EIATTR_KPARAM_INFO
	.align		4
.L_411:
        /*00d8*/ 	.byte	0x04, 0x17
        /*00da*/ 	.short	(.L_413 - .L_412)
.L_412:
        /*00dc*/ 	.word	0x00000000
        /*00e0*/ 	.short	0x0001
        /*00e2*/ 	.short	0x0004
        /*00e4*/ 	.byte	0x00, 0xf0, 0x11, 0x00


	//----- nvinfo : EIATTR_KPARAM_INFO
	.align		4
.L_413:
        /*00e8*/ 	.byte	0x04, 0x17
        /*00ea*/ 	.short	(.L_415 - .L_414)
.L_414:
        /*00ec*/ 	.word	0x00000000
        /*00f0*/ 	.short	0x0000
        /*00f2*/ 	.short	0x0000
        /*00f4*/ 	.byte	0x00, 0xf0, 0x11, 0x00


	//----- nvinfo : EIATTR_SPARSE_MMA_MASK
	.align		4
.L_415:
        /*00f8*/ 	.byte	0x03, 0x50
        /*00fa*/ 	.short	0x0000


	//----- nvinfo : EIATTR_MAXREG_COUNT
	.align		4
        /*00fc*/ 	.byte	0x03, 0x1b
        /*00fe*/ 	.short	0x00ff


	//----- nvinfo : EIATTR_EXIT_INSTR_OFFSETS
	.align		4
        /*0100*/ 	.byte	0x04, 0x1c
        /*0102*/ 	.short	(.L_417 - .L_416)


	//   ....[0]....
.L_416:
        /*0104*/ 	.word	0x000000b0


	//   ....[1]....
        /*0108*/ 	.word	0x00000dd0


	//----- nvinfo : EIATTR_MAX_THREADS
	.align		4
.L_417:
        /*010c*/ 	.byte	0x04, 0x05
        /*010e*/ 	.short	(.L_419 - .L_418)
.L_418:
        /*0110*/ 	.word	0x00000080
        /*0114*/ 	.word	0x00000001
        /*0118*/ 	.word	0x00000001


	//----- nvinfo : EIATTR_CRS_STACK_SIZE
	.align		4
.L_419:
        /*011c*/ 	.byte	0x04, 0x1e
        /*011e*/ 	.short	(.L_421 - .L_420)
.L_420:
        /*0120*/ 	.word	0x00000000


	//----- nvinfo : EIATTR_CBANK_PARAM_SIZE
	.align		4
.L_421:
        /*0124*/ 	.byte	0x03, 0x19
        /*0126*/ 	.short	0x0068


	//----- nvinfo : EIATTR_PARAM_CBANK
	.align		4
        /*0128*/ 	.byte	0x04, 0x0a
        /*012a*/ 	.short	(.L_423 - .L_422)
	.align		4
.L_422:
        /*012c*/ 	.word	index@(.nv.constant0.nvkernel__Z3rhsv_F1L1983_54)
        /*0130*/ 	.short	0x0210
        /*0132*/ 	.short	0x0068


	//----- nvinfo : EIATTR_SW_WAR
	.align		4
.L_423:
        /*0134*/ 	.byte	0x04, 0x36
        /*0136*/ 	.short	(.L_425 - .L_424)
.L_424:
        /*0138*/ 	.word	0x00000008
.L_425:


//--------------------- .nv.info.nvkernel__Z3rhsv_F1L1952_52 --------------------------
	.section	.nv.info.nvkernel__Z3rhsv_F1L1952_52,"",@"SHT_CUDA_INFO"
	.sectionflags	@""
	.align	4


	//----- nvinfo : EIATTR_CUDA_API_VERSION
	.align		4
        /*0000*/ 	.byte	0x04, 0x37
        /*0002*/ 	.short	(.L_427 - .L_426)
.L_426:
        /*0004*/ 	.word	0x00000081


	//----- nvinfo : EIATTR_KPARAM_INFO
	.align		4
.L_427:
        /*0008*/ 	.byte	0x04, 0x17
        /*000a*/ 	.short	(.L_429 - .L_428)
.L_428:
        /*000c*/ 	.word	0x00000000
        /*0010*/ 	.short	0x0007
        /*0012*/ 	.short	0x0028
        /*0014*/ 	.byte	0x00, 0xf0, 0x21, 0x00


	//----- nvinfo : EIATTR_KPARAM_INFO
	.align		4
.L_429:
        /*0018*/ 	.byte	0x04, 0x17
        /*001a*/ 	.short	(.L_431 - .L_430)
.L_430:
        /*001c*/ 	.word	0x00000000
        /*0020*/ 	.short	0x0006
        /*0022*/ 	.short	0x0020
        /*0024*/ 	.byte	0x00, 0xf0, 0x21, 0x00


	//----- nvinfo : EIATTR_KPARAM_INFO
	.align		4
.L_431:
        /*0028*/ 	.byte	0x04, 0x17
        /*002a*/ 	.short	(.L_433 - .L_432)
.L_432:
        /*002c*/ 	.word	0x00000000
        /*0030*/ 	.short	0x0005
        /*0032*/ 	.short	0x0018
        /*0034*/ 	.byte	0x00, 0xf0, 0x21, 0x00


	//----- nvinfo : EIATTR_KPARAM_INFO
	.align		4
.L_433:
        /*0038*/ 	.byte	0x04, 0x17
        /*003a*/ 	.short	(.L_435 - .L_434)
.L_434:
        /*003c*/ 	.word	0x00000000
        /*0040*/ 	.short	0x0004
        /*0042*/ 	.short	0x0010
        /*0044*/ 	.byte	0x00, 0xf0, 0x11, 0x00


	//----- nvinfo : EIATTR_KPARAM_INFO
	.align		4
.L_435:
        /*0048*/ 	.byte	0x04, 0x17
        /*004a*/ 	.short	(.L_437 - .L_436)
.L_436:
        /*004c*/ 	.word	0x00000000
        /*0050*/ 	.short	0x0003
        /*0052*/ 	.short	0x000c
        /*0054*/ 	.byte	0x00, 0xf0, 0x11, 0x00


	//----- nvinfo : EIATTR_KPARAM_INFO
	.align		4
.L_437:
        /*0058*/ 	.byte	0x04, 0x17
        /*005a*/ 	.short	(.L_439 - .L_438)
.L_438:
        /*005c*/ 	.word	0x00000000
        /*0060*/ 	.short	0x0002
        /*0062*/ 	.short	0x0008
        /*0064*/ 	.byte	0x00, 0xf0, 0x11, 0x00


	//----- nvinfo : EIATTR_KPARAM_INFO
	.align		4
.L_439:
        /*0068*/ 	.byte	0x04, 0x17
        /*006a*/ 	.short	(.L_441 - .L_440)
.L_440:
        /*006c*/ 	.word	0x00000000
        /*0070*/ 	.short	0x0001
        /*0072*/ 	.short	0x0004
        /*0074*/ 	.byte	0x00, 0xf0, 0x11, 0x00


	//----- nvinfo : EIATTR_KPARAM_INFO
	.align		4
.L_441:
        /*0078*/ 	.byte	0x04, 0x17
        /*007a*/ 	.short	(.L_443 - .L_442)
.L_442:
        /*007c*/ 	.word	0x00000000
        /*0080*/ 	.short	0x0000
        /*0082*/ 	.short	0x0000
        /*0084*/ 	.byte	0x00, 0xf0, 0x11, 0x00


	//----- nvinfo : EIATTR_SPARSE_MMA_MASK
	.align		4
.L_443:
        /*0088*/ 	.byte	0x03, 0x50
        /*008a*/ 	.short	0x0000


	//----- nvinfo : EIATTR_MAXREG_COUNT
	.align		4
        /*008c*/ 	.byte	0x03, 0x1b
        /*008e*/ 	.short	0x00ff


	//----- nvinfo : EIATTR_EXIT_INSTR_OFFSETS
	.align		4
        /*0090*/ 	.byte	0x04, 0x1c
        /*0092*/ 	.short	(.L_445 - .L_444)


	//   ....[0]....
.L_444:
        /*0094*/ 	.word	0x000000b0


	//   ....[1]....
        /*0098*/ 	.word	0x00000c70


	//----- nvinfo : EIATTR_MAX_THREADS
	.align		4
.L_445:
        /*009c*/ 	.byte	0x04, 0x05
        /*009e*/ 	.short	(.L_447 - .L_446)
.L_446:
        /*00a0*/ 	.word	0x00000080
        /*00a4*/ 	.word	0x00000001
        /*00a8*/ 	.word	0x00000001


	//----- nvinfo : EIATTR_CRS_STACK_SIZE
	.align		4
.L_447:
        /*00ac*/ 	.byte	0x04, 0x1e
        /*00ae*/ 	.short	(.L_449 - .L_448)
.L_448:
        /*00b0*/ 	.word	0x00000000


	//----- nvinfo : EIATTR_CBANK_PARAM_SIZE
	.align		4
.L_449:
        /*00b4*/ 	.byte	0x03, 0x19
        /*00b6*/ 	.short	0x0030


	//----- nvinfo : EIATTR_PARAM_CBANK
	.align		4
        /*00b8*/ 	.byte	0x04, 0x0a
        /*00ba*/ 	.short	(.L_451 - .L_450)
	.align		4
.L_450:
        /*00bc*/ 	.word	index@(.nv.constant0.nvkernel__Z3rhsv_F1L1952_52)
        /*00c0*/ 	.short	0x0210
        /*00c2*/ 	.short	0x0030


	//----- nvinfo : EIATTR_SW_WAR
	.align		4
.L_451:
        /*00c4*/ 	.byte	0x04, 0x36
        /*00c6*/ 	.short	(.L_453 - .L_452)
.L_452:
        /*00c8*/ 	.word	0x00000008
.L_453:


//--------------------- .nv.info.nvkernel__Z3rhsv_F1L1940_50 --------------------------
	.section	.nv.info.nvkernel__Z3rhsv_F1L1940_50,"",@"SHT_CUDA_INFO"
	.sectionflags	@""
	.align	4


	//----- nvinfo : EIATTR_CUDA_API_VERSION
	.align		4
        /*0000*/ 	.byte	0x04, 0x37
        /*0002*/ 	.short	(.L_455 - .L_454)
.L_454:
        /*0004*/ 	.word	0x00000081


	//----- nvinfo : EIATTR_KPARAM_INFO
	.align		4
.L_455:
        /*0008*/ 	.byte	0x04, 0x17
        /*000a*/ 	.short	(.L_457 - .L_456)
.L_456:
        /*000c*/ 	.word	0x00000000
        /*0010*/ 	.short	0x0008
        /*0012*/ 	.short	0x0030
        /*0014*/ 	.byte	0x00, 0xf0, 0x21, 0x00


	//----- nvinfo : EIATTR_KPARAM_INFO
	.align		4
.L_457:
        /*0018*/ 	.byte	0x04, 0x17
        /*001a*/ 	.short	(.L_459 - .L_458)
.L_458:
        /*001c*/ 	.word	0x00000000
        /*0020*/ 	.short	0x0007
        /*0022*/ 	.short	0x0028
        /*0024*/ 	.byte	0x00, 0xf0, 0x21, 0x00


	//----- nvinfo : EIATTR_KPARAM_INFO
	.align		4
.L_459:
        /*0028*/ 	.byte	0x04, 0x17
        /*002a*/ 	.short	(.L_461 - .L_460)
.L_460:
        /*002c*/ 	.word	0x00000000
        /*0030*/ 	.short	0x0006
        /*0032*/ 	.short	0x0020
        /*0034*/ 	.byte	0x00, 0xf0, 0x21, 0x00


	//----- nvinfo : EIATTR_KPARAM_INFO
	.align		4
.L_461:
        /*0038*/ 	.byte	0x04, 0x17
        /*003a*/ 	.short	(.L_463 - .L_462)
.L_462:
        /*003c*/ 	.word	0x00000000
        /*0040*/ 	.short	0x0005
        /*0042*/ 	.short	0x0018
        /*0044*/ 	.byte	0x00, 0xf0, 0x21, 0x00


	//----- nvinfo : EIATTR_KPARAM_INFO
	.align		4
.L_463:
        /*0048*/ 	.byte	0x04, 0x17
        /*004a*/ 	.short	(.L_465 - .L_464)
.L_464:
        /*004c*/ 	.word	0x00000000
        /*0050*/ 	.short	0x0004
        /*0052*/ 	.short	0x0010
        /*0054*/ 	.byte	0x00, 0xf0, 0x11, 0x00


	//----- nvinfo : EIATTR_KPARAM_INFO
	.align		4
.L_465:
        /*0058*/ 	.byte	0x04, 0x17
        /*005a*/ 	.short	(.L_467 - .L_466)
.L_466:
        /*005c*/ 	.word	0x00000000
        /*0060*/ 	.short	0x0003
        /*0062*/ 	.short	0x000c
        /*0064*/ 	.byte	0x00, 0xf0, 0x11, 0x00


	//----- nvinfo : EIATTR_KPARAM_INFO
	.align		4
.L_467:
        /*0068*/ 	.byte	0x04, 0x17
        /*006a*/ 	.short	(.L_469 - .L_468)
.L_468:
        /*006c*/ 	.word	0x00000000
        /*0070*/ 	.short	0x0002
        /*0072*/ 	.short	0x0008
        /*0074*/ 	.byte	0x00, 0xf0, 0x11, 0x00


	//----- nvinfo : EIATTR_KPARAM_INFO
	.align		4
.L_469:
        /*0078*/ 	.byte	0x04, 0x17
        /*007a*/ 	.short	(.L_471 - .L_470)
.L_470:
        /*007c*/ 	.word	0x00000000
        /*0080*/ 	.short	0x0001
        /*0082*/ 	.short	0x0004
        /*0084*/ 	.byte	0x00, 0xf0, 0x11, 0x00


	//----- nvinfo : EIATTR_KPARAM_INFO
	.align		4
.L_471:
        /*0088*/ 	.byte	0x04, 0x17
        /*008a*/ 	.short	(.L_473 - .L_472)
.L_472:
        /*008c*/ 	.word	0x00000000
        /*0090*/ 	.short	0x0000
        /*0092*/ 	.short	0x0000
        /*0094*/ 	.byte	0x00, 0xf0, 0x11, 0x00


	//----- nvinfo : EIATTR_SPARSE_MMA_MASK
	.align		4
.L_473:
        /*0098*/ 	.byte	0x03, 0x50
        /*009a*/ 	.short	0x0000


	//----- nvinfo : EIATTR_MAXREG_COUNT
	.align		4
        /*009c*/ 	.byte	0x03, 0x1b
        /*009e*/ 	.short	0x00ff


	//----- nvinfo : EIATTR_EXIT_INSTR_OFFSETS
	.align		4
        /*00a0*/ 	.byte	0x04, 0x1c
        /*00a2*/ 	.short	(.L_475 - .L_474)


	//   ....[0]....
.L_474:
        /*00a4*/ 	.word	0x000000b0


	//   ....[1]....
        /*00a8*/ 	.word	0x00000b80


	//----- nvinfo : EIATTR_MAX_THREADS
	.align		4
.L_475:
        /*00ac*/ 	.byte	0x04, 0x05
        /*00ae*/ 	.short	(.L_477 - .L_476)
.L_476:
        /*00b0*/ 	.word	0x00000080
        /*00b4*/ 	.word	0x00000001
        /*00b8*/ 	.word	0x00000001


	//----- nvinfo : EIATTR_CRS_STACK_SIZE
	.align		4
.L_477:
        /*00bc*/ 	.byte	0x04, 0x1e
        /*00be*/ 	.short	(.L_479 - .L_478)
.L_478:
        /*00c0*/ 	.word	0x00000000


	//----- nvinfo : EIATTR_CBANK_PARAM_SIZE
	.align		4
.L_479:
        /*00c4*/ 	.byte	0x03, 0x19
        /*00c6*/ 	.short	0x0038


	//----- nvinfo : EIATTR_PARAM_CBANK
	.align		4
        /*00c8*/ 	.byte	0x04, 0x0a
        /*00ca*/ 	.short	(.L_481 - .L_480)
	.align		4
.L_480:
        /*00cc*/ 	.word	index@(.nv.constant0.nvkernel__Z3rhsv_F1L1940_50)
        /*00d0*/ 	.short	0x0210
        /*00d2*/ 	.short	0x0038


	//----- nvinfo : EIATTR_SW_WAR
	.align		4
.L_481:
        /*00d4*/ 	.byte	0x04, 0x36
        /*00d6*/ 	.short	(.L_483 - .L_482)
.L_482:
        /*00d8*/ 	.word	0x00000008
.L_483:


//--------------------- .nv.info.nvkernel__Z3rhsv_F1L1923_48 --------------------------
	.section	.nv.info.nvkernel__Z3rhsv_F1L1923_48,"",@"SHT_CUDA_INFO"
	.sectionflags	@""
	.align	4


	//----- nvinfo : EIATTR_CUDA_API_VERSION
	.align		4
        /*0000*/ 	.byte	0x04, 0x37
        /*0002*/ 	.short	(.L_485 - .L_484)
.L_484:
        /*0004*/ 	.word	0x00000081


	//----- nvinfo : EIATTR_KPARAM_INFO
	.align		4
.L_485:
        /*0008*/ 	.byte	0x04, 0x17
        /*000a*/ 	.short	(.L_487 - .L_486)
.L_486:
        /*000c*/ 	.word	0x00000000
        /*0010*/ 	.short	0x0007
        /*0012*/ 	.short	0x0028
        /*0014*/ 	.byte	0x00, 0xf0, 0x21, 0x00


	//----- nvinfo : EIATTR_KPARAM_INFO
	.align		4
.L_487:
        /*0018*/ 	.byte	0x04, 0x17
        /*001a*/ 	.short	(.L_489 - .L_488)
.L_488:
        /*001c*/ 	.word	0x00000000
        /*0020*/ 	.short	0x0006
        /*0022*/ 	.short	0x0020
        /*0024*/ 	.byte	0x00, 0xf0, 0x21, 0x00


	//----- nvinfo : EIATTR_KPARAM_INFO
	.align		4
.L_489:
        /*0028*/ 	.byte	0x04, 0x17
        /*002a*/ 	.short	(.L_491 - .L_490)
.L_490:
        /*002c*/ 	.word	0x00000000
        /*0030*/ 	.short	0x0005
        /*0032*/ 	.short	0x0018
        /*0034*/ 	.byte	0x00, 0xf0, 0x21, 0x00


	//----- nvinfo : EIATTR_KPARAM_INFO
	.align		4
.L_491:
        /*0038*/ 	.byte	0x04, 0x17
        /*003a*/ 	.short	(.L_493 - .L_492)
.L_492:
        /*003c*/ 	.word	0x00000000
        /*0040*/ 	.short	0x0004
        /*0042*/ 	.short	0x0010
        /*0044*/ 	.byte	0x00, 0xf0, 0x11, 0x00


	//----- nvinfo : EIATTR_KPARAM_INFO
	.align		4
.L_493:
        /*0048*/ 	.byte	0x04, 0x17
        /*004a*/ 	.short	(.L_495 - .L_494)
.L_494:
        /*004c*/ 	.word	0x00000000
        /*0050*/ 	.short	0x0003
        /*0052*/ 	.short	0x000c
        /*0054*/ 	.byte	0x00, 0xf0, 0x11, 0x00


	//----- nvinfo : EIATTR_KPARAM_INFO
	.align		4
.L_495:
        /*0058*/ 	.byte	0x04, 0x17
        /*005a*/ 	.short	(.L_497 - .L_496)
.L_496:
        /*005c*/ 	.word	0x00000000
        /*0060*/ 	.short	0x0002
        /*0062*/ 	.short	0x0008
        /*0064*/ 	.byte	0x00, 0xf0, 0x11, 0x00


	//----- nvinfo : EIATTR_KPARAM_INFO
	.align		4
.L_497:
        /*0068*/ 	.byte	0x04, 0x17
        /*006a*/ 	.short	(.L_499 - .L_498)
.L_498:
        /*006c*/ 	.word	0x00000000
        /*0070*/ 	.short	0x0001
        /*0072*/ 	.short	0x0004
        /*0074*/ 	.byte	0x00, 0xf0, 0x11, 0x00


	//----- nvinfo : EIATTR_KPARAM_INFO
	.align		4
.L_499:
        /*0078*/ 	.byte	0x04, 0x17
        /*007a*/ 	.short	(.L_501 - .L_500)
.L_500:
        /*007c*/ 	.word	0x00000000
        /*0080*/ 	.short	0x0000
        /*0082*/ 	.short	0x0000
        /*0084*/ 	.byte	0x00, 0xf0, 0x11, 0x00


	//----- nvinfo : EIATTR_SPARSE_MMA_MASK
	.align		4
.L_501:
        /*0088*/ 	.byte	0x03, 0x50
        /*008a*/ 	.short	0x0000


	//----- nvinfo : EIATTR_MAXREG_COUNT
	.align		4
        /*008c*/ 	.byte	0x03, 0x1b
        /*008e*/ 	.short	0x00ff


	//----- nvinfo : EIATTR_EXIT_INSTR_OFFSETS
	.align		4
        /*0090*/ 	.byte	0x04, 0x1c
        /*0092*/ 	.short	(.L_503 - .L_502)


	//   ....[0]....
.L_502:
        /*0094*/ 	.word	0x000000b0


	//   ....[1]....
        /*0098*/ 	.word	0x00000b30


	//----- nvinfo : EIATTR_MAX_THREADS
	.align		4
.L_503:
        /*009c*/ 	.byte	0x04, 0x05
        /*009e*/ 	.short	(.L_505 - .L_504)
.L_504:
        /*00a0*/ 	.word	0x00000080
        /*00a4*/ 	.word	0x00000001
        /*00a8*/ 	.word	0x00000001


	//----- nvinfo : EIATTR_CRS_STACK_SIZE
	.align		4
.L_505:
        /*00ac*/ 	.byte	0x04, 0x1e
        /*00ae*/ 	.short	(.L_507 - .L_506)
.L_506:
        /*00b0*/ 	.word	0x00000000


	//----- nvinfo : EIATTR_CBANK_PARAM_SIZE
	.align		4
.L_507:
        /*00b4*/ 	.byte	0x03, 0x19
        /*00b6*/ 	.short	0x0030


	//----- nvinfo : EIATTR_PARAM_CBANK
	.align		4
        /*00b8*/ 	.byte	0x04, 0x0a
        /*00ba*/ 	.short	(.L_509 - .L_508)
	.align		4
.L_508:
        /*00bc*/ 	.word	index@(.nv.constant0.nvkernel__Z3rhsv_F1L1923_48)
        /*00c0*/ 	.short	0x0210
        /*00c2*/ 	.short	0x0030


	//----- nvinfo : EIATTR_SW_WAR
	.align		4
.L_509:
        /*00c4*/ 	.byte	0x04, 0x36
        /*00c6*/ 	.short	(.L_511 - .L_510)
.L_510:
        /*00c8*/ 	.word	0x00000008
.L_511:


//--------------------- .nv.info.nvkernel__Z3rhsv_F1L1910_46 --------------------------
	.section	.nv.info.nvkernel__Z3rhsv_F1L1910_46,"",@"SHT_CUDA_INFO"
	.sectionflags	@""
	.align	4


	//----- nvinfo : EIATTR_CUDA_API_VERSION
	.align		4
        /*0000*/ 	.byte	0x04, 0x37
        /*0002*/ 	.short	(.L_513 - .L_512)
.L_512:
        /*0004*/ 	.word	0x00000081


	//----- nvinfo : EIATTR_KPARAM_INFO
	.align		4
.L_513:
        /*0008*/ 	.byte	0x04, 0x17
        /*000a*/ 	.short	(.L_515 - .L_514)
.L_514:
        /*000c*/ 	.word	0x00000000
        /*0010*/ 	.short	0x0007
        /*0012*/ 	.short	0x0028
        /*0014*/ 	.byte	0x00, 0xf0, 0x21, 0x00


	//----- nvinfo : EIATTR_KPARAM_INFO
	.align		4
.L_515:
        /*0018*/ 	.byte	0x04, 0x17
        /*001a*/ 	.short	(.L_517 - .L_516)
.L_516:
        /*001c*/ 	.word	0x00000000
        /*0020*/ 	.short	0x0006
        /*0022*/ 	.short	0x0020
        /*0024*/ 	.byte	0x00, 0xf0, 0x21, 0x00


	//----- nvinfo : EIATTR_KPARAM_INFO
	.align		4
.L_517:
        /*0028*/ 	.byte	0x04, 0x17
        /*002a*/ 	.short	(.L_519 - .L_518)
.L_518:
        /*002c*/ 	.word	0x00000000
        /*0030*/ 	.short	0x0005
        /*0032*/ 	.short	0x0018
        /*0034*/ 	.byte	0x00, 0xf0, 0x21, 0x00


	//----- nvinfo : EIATTR_KPARAM_INFO
	.align		4
.L_519:
        /*0038*/ 	.byte	0x04, 0x17
        /*003a*/ 	.short	(.L_521 - .L_520)
.L_520:
        /*003c*/ 	.word	0x00000000
        /*0040*/ 	.short	0x0004
        /*0042*/ 	.short	0x0010
        /*0044*/ 	.byte	0x00, 0xf0, 0x11, 0x00


	//----- nvinfo : EIATTR_KPARAM_INFO
	.align		4
.L_521:
        /*0048*/ 	.byte	0x04, 0x17
        /*004a*/ 	.short	(.L_523 - .L_522)
.L_522:
        /*004c*/ 	.word	0x00000000
        /*0050*/ 	.short	0x0003
        /*0052*/ 	.short	0x000c
        /*0054*/ 	.byte	0x00, 0xf0, 0x11, 0x00


	//----- nvinfo : EIATTR_KPARAM_INFO
	.align		4
.L_523:
        /*0058*/ 	.byte	0x04, 0x17
        /*005a*/ 	.short	(.L_525 - .L_524)
.L_524:
        /*005c*/ 	.word	0x00000000
        /*0060*/ 	.short	0x0002
        /*0062*/ 	.short	0x0008
        /*0064*/ 	.byte	0x00, 0xf0, 0x11, 0x00


	//----- nvinfo : EIATTR_KPARAM_INFO
	.align		4
.L_525:
        /*0068*/ 	.byte	0x04, 0x17
        /*006a*/ 	.short	(.L_527 - .L_526)
.L_526:
        /*006c*/ 	.word	0x00000000
        /*0070*/ 	.short	0x0001
        /*0072*/ 	.short	0x0004
        /*0074*/ 	.byte	0x00, 0xf0, 0x11, 0x00


	//----- nvinfo : EIATTR_KPARAM_INFO
	.align		4
.L_527:
        /*0078*/ 	.byte	0x04, 0x17
        /*007a*/ 	.short	(.L_529 - .L_528)
.L_528:
        /*007c*/ 	.word	0x00000000
        /*0080*/ 	.short	0x0000
        /*0082*/ 	.short	0x0000
        /*0084*/ 	.byte	0x00, 0xf0, 0x11, 0x00


	//----- nvinfo : EIATTR_SPARSE_MMA_MASK
	.align		4
.L_529:
        /*0088*/ 	.byte	0x03, 0x50
        /*008a*/ 	.short	0x0000


	//----- nvinfo : EIATTR_MAXREG_COUNT
	.align		4
        /*008c*/ 	.byte	0x03, 0x1b
        /*008e*/ 	.short	0x00ff


	//----- nvinfo : EIATTR_EXIT_INSTR_OFFSETS
	.align		4
        /*0090*/ 	.byte	0x04, 0x1c
        /*0092*/ 	.short	(.L_531 - .L_530)


	//   ....[0]....
.L_530:
        /*0094*/ 	.word	0x000000b0


	//   ....[1]....
        /*0098*/ 	.word	0x00000a50


	//----- nvinfo : EIATTR_MAX_THREADS
	.align		4
.L_531:
        /*009c*/ 	.byte	0x04, 0x05
        /*009e*/ 	.short	(.L_533 - .L_532)
.L_532:
        /*00a0*/ 	.word	0x00000080
        /*00a4*/ 	.word	0x00000001
        /*00a8*/ 	.word	0x00000001


	//----- nvinfo : EIATTR_CRS_STACK_SIZE
	.align		4
.L_533:
        /*00ac*/ 	.byte	0x04, 0x1e
        /*00ae*/ 	.short	(.L_535 - .L_534)
.L_534:
        /*00b0*/ 	.word	0x00000000


	//----- nvinfo : EIATTR_CBANK_PARAM_SIZE
	.align		4
.L_535:
        /*00b4*/ 	.byte	0x03, 0x19
        /*00b6*/ 	.short	0x0030


	//----- nvinfo : EIATTR_PARAM_CBANK
	.align		4
        /*00b8*/ 	.byte	0x04, 0x0a
        /*00ba*/ 	.short	(.L_537 - .L_536)
	.align		4
.L_536:
        /*00bc*/ 	.word	index@(.nv.constant0.nvkernel__Z3rhsv_F1L1910_46)
        /*00c0*/ 	.short	0x0210
        /*00c2*/ 	.short	0x0030


	//----- nvinfo : EIATTR_SW_WAR
	.align		4
.L_537:
        /*00c4*/ 	.byte	0x04, 0x36
        /*00c6*/ 	.short	(.L_539 - .L_538)
.L_538:
        /*00c8*/ 	.word	0x00000008
.L_539:


//--------------------- .nv.info.nvkernel__Z3rhsv_F1L1889_44 --------------------------
	.section	.nv.info.nvkernel__Z3rhsv_F1L1889_44,"",@"SHT_CUDA_INFO"
	.sectionflags	@""
	.align	4


	//----- nvinfo : EIATTR_CUDA_API_VERSION
	.align		4
        /*0000*/ 	.byte	0x04, 0x37
        /*0002*/ 	.short	(.L_541 - .L_540)
.L_540:
        /*0004*/ 	.word	0x00000081


	//----- nvinfo : EIATTR_KPARAM_INFO
	.align		4
.L_541:
        /*0008*/ 	.byte	0x04, 0x17
        /*000a*/ 	.short	(.L_543 - .L_542)
.L_542:
        /*000c*/ 	.word	0x00000000
        /*0010*/ 	.short	0x0006
        /*0012*/ 	.short	0x0028
        /*0014*/ 	.byte	0x00, 0xf0, 0x21, 0x00


	//----- nvinfo : EIATTR_KPARAM_INFO
	.align		4
.L_543:
        /*0018*/ 	.byte	0x04, 0x17
        /*001a*/ 	.short	(.L_545 - .L_544)
.L_544:
        /*001c*/ 	.word	0x00000000
        /*0020*/ 	.short	0x0005
        /*0022*/ 	.short	0x0020
        /*0024*/ 	.byte	0x00, 0xf0, 0x11, 0x00


	//----- nvinfo : EIATTR_KPARAM_INFO
	.align		4
.L_545:
        /*0028*/ 	.byte	0x04, 0x17
        /*002a*/ 	.short	(.L_547 - .L_546)
.L_546:
        /*002c*/ 	.word	0x00000000
        /*0030*/ 	.short	0x0004
        /*0032*/ 	.short	0x0018
        /*0034*/ 	.byte	0x00, 0xf0, 0x21, 0x00


	//----- nvinfo : EIATTR_KPARAM_INFO
	.align		4
.L_547:
        /*0038*/ 	.byte	0x04, 0x17
        /*003a*/ 	.short	(.L_549 - .L_548)
.L_548:
        /*003c*/ 	.word	0x00000000
        /*0040*/ 	.short	0x0003
        /*0042*/ 	.short	0x0010
        /*0044*/ 	.byte	0x00, 0xf0, 0x21, 0x00


	//----- nvinfo : EIATTR_KPARAM_INFO
	.align		4
.L_549:
        /*0048*/ 	.byte	0x04, 0x17
        /*004a*/ 	.short	(.L_551 - .L_550)
.L_550:
        /*004c*/ 	.word	0x00000000
        /*0050*/ 	.short	0x0002
        /*0052*/ 	.short	0x0008
        /*0054*/ 	.byte	0x00, 0xf0, 0x11, 0x00


	//----- nvinfo : EIATTR_KPARAM_INFO
	.align		4
.L_551:
        /*0058*/ 	.byte	0x04, 0x17
        /*005a*/ 	.short	(.L_553 - .L_552)
.L_552:
        /*005c*/ 	.word	0x00000000
        /*0060*/ 	.short	0x0001
        /*0062*/ 	.short	0x0004
        /*0064*/ 	.byte	0x00, 0xf0, 0x11, 0x00


	//----- nvinfo : EIATTR_KPARAM_INFO
	.align		4
.L_553:
        /*0068*/ 	.byte	0x04, 0x17
        /*006a*/ 	.short	(.L_555 - .L_554)
.L_554:
        /*006c*/ 	.word	0x00000000
        /*0070*/ 	.short	0x0000
        /*0072*/ 	.short	0x0000
        /*0074*/ 	.byte	0x00, 0xf0, 0x11, 0x00


	//----- nvinfo : EIATTR_SPARSE_MMA_MASK
	.align		4
.L_555:
        /*0078*/ 	.byte	0x03, 0x50
        /*007a*/ 	.short	0x0000


	//----- nvinfo : EIATTR_MAXREG_COUNT
	.align		4
        /*007c*/ 	.byte	0x03, 0x1b
        /*007e*/ 	.short	0x00ff


	//----- nvinfo : EIATTR_EXIT_INSTR_OFFSETS
	.align		4
        /*0080*/ 	.byte	0x04, 0x1c
        /*0082*/ 	.short	(.L_557 - .L_556)


	//   ....[0]....
.L_556:
        /*0084*/ 	.word	0x00000080


	//   ....[1]....
        /*0088*/ 	.word	0x000007e0


	//----- nvinfo : EIATTR_MAX_THREADS
	.align		4
.L_557:
        /*008c*/ 	.byte	0x04, 0x05
        /*008e*/ 	.short	(.L_559 - .L_558)
.L_558:
        /*0090*/ 	.word	0x00000080
        /*0094*/ 	.word	0x00000001
        /*0098*/ 	.word	0x00000001


	//----- nvinfo : EIATTR_CRS_STACK_SIZE
	.align		4
.L_559:
        /*009c*/ 	.byte	0x04, 0x1e
        /*009e*/ 	.short	(.L_561 - .L_560)
.L_560:
        /*00a0*/ 	.word	0x00000000


	//----- nvinfo : EIATTR_CBANK_PARAM_SIZE
	.align		4
.L_561:
        /*00a4*/ 	.byte	0x03, 0x19
        /*00a6*/ 	.short	0x0030


	//----- nvinfo : EIATTR_PARAM_CBANK
	.align		4
        /*00a8*/ 	.byte	0x04, 0x0a
        /*00aa*/ 	.short	(.L_563 - .L_562)
	.align		4
.L_562:
        /*00ac*/ 	.word	index@(.nv.constant0.nvkernel__Z3rhsv_F1L1889_44)
        /*00b0*/ 	.short	0x0210
        /*00b2*/ 	.short	0x0030


	//----- nvinfo : EIATTR_SW_WAR
	.align		4
.L_563:
        /*00b4*/ 	.byte	0x04, 0x36
        /*00b6*/ 	.short	(.L_565 - .L_564)
.L_564:
        /*00b8*/ 	.word	0x00000008
.L_565:


//--------------------- .nv.info.nvkernel__Z3rhsv_F1L1873_42 --------------------------
	.section	.nv.info.nvkernel__Z3rhsv_F1L1873_42,"",@"SHT_CUDA_INFO"
	.sectionflags	@""
	.align	4


	//----- nvinfo : EIATTR_CUDA_API_VERSION
	.align		4
        /*0000*/ 	.byte	0x04, 0x37
        /*0002*/ 	.short	(.L_567 - .L_566)
.L_566:
        /*0004*/ 	.word	0x00000081


	//----- nvinfo : EIATTR_KPARAM_INFO
	.align		4
.L_567:
        /*0008*/ 	.byte	0x04, 0x17
        /*000a*/ 	.short	(.L_569 - .L_568)
.L_568:
        /*000c*/ 	.word	0x00000000
        /*0010*/ 	.short	0x0006
        /*0012*/ 	.short	0x0020
        /*0014*/ 	.byte	0x00, 0xf0, 0x21, 0x00


	//----- nvinfo : EIATTR_KPARAM_INFO
	.align		4
.L_569:
        /*0018*/ 	.byte	0x04, 0x17
        /*001a*/ 	.short	(.L_571 - .L_570)
.L_570:
        /*001c*/ 	.word	0x00000000
        /*0020*/ 	.short	0x0005
        /*0022*/ 	.short	0x0018
        /*0024*/ 	.byte	0x00, 0xf0, 0x21, 0x00


	//----- nvinfo : EIATTR_KPARAM_INFO
	.align		4
.L_571:
        /*0028*/ 	.byte	0x04, 0x17
        /*002a*/ 	.short	(.L_573 - .L_572)
.L_572:
        /*002c*/ 	.word	0x00000000
        /*0030*/ 	.short	0x0004
        /*0032*/ 	.short	0x0010
        /*0034*/ 	.byte	0x00, 0xf0, 0x21, 0x00


	//----- nvinfo : EIATTR_KPARAM_INFO
	.align		4
.L_573:
        /*0038*/ 	.byte	0x04, 0x17
        /*003a*/ 	.short	(.L_575 - .L_574)
.L_574:
        /*003c*/ 	.word	0x00000000
        /*0040*/ 	.short	0x0003
        /*0042*/ 	.short	0x000c
        /*0044*/ 	.byte	0x00, 0xf0, 0x11, 0x00


	//----- nvinfo : EIATTR_KPARAM_INFO
	.align		4
.L_575:
        /*0048*/ 	.byte	0x04, 0x17
        /*004a*/ 	.short	(.L_577 - .L_576)
.L_576:
        /*004c*/ 	.word	0x00000000
        /*0050*/ 	.short	0x0002
        /*0052*/ 	.short	0x0008
        /*0054*/ 	.byte	0x00, 0xf0, 0x11, 0x00


	//----- nvinfo : EIATTR_KPARAM_INFO
	.align		4
.L_577:
        /*0058*/ 	.byte	0x04, 0x17
        /*005a*/ 	.short	(.L_579 - .L_578)
.L_578:
        /*005c*/ 	.word	0x00000000
        /*0060*/ 	.short	0x0001
        /*0062*/ 	.short	0x0004
        /*0064*/ 	.byte	0x00, 0xf0, 0x11, 0x00


	//----- nvinfo : EIATTR_KPARAM_INFO
	.align		4
.L_579:
        /*0068*/ 	.byte	0x04, 0x17
        /*006a*/ 	.short	(.L_581 - .L_580)
.L_580:
        /*006c*/ 	.word	0x00000000
        /*0070*/ 	.short	0x0000
        /*0072*/ 	.short	0x0000
        /*0074*/ 	.byte	0x00, 0xf0, 0x11, 0x00


	//----- nvinfo : EIATTR_SPARSE_MMA_MASK
	.align		4
.L_581:
        /*0078*/ 	.byte	0x03, 0x50
        /*007a*/ 	.short	0x0000


	//----- nvinfo : EIATTR_MAXREG_COUNT
	.align		4
        /*007c*/ 	.byte	0x03, 0x1b
        /*007e*/ 	.short	0x00ff


	//----- nvinfo : EIATTR_EXIT_INSTR_OFFSETS
	.align		4
        /*0080*/ 	.byte	0x04, 0x1c
        /*0082*/ 	.short	(.L_583 - .L_582)


	//   ....[0]....
.L_582:
        /*0084*/ 	.word	0x000000e0


	//   ....[1]....
        /*0088*/ 	.word	0x00000a80


	//----- nvinfo : EIATTR_MAX_THREADS
	.align		4
.L_583:
        /*008c*/ 	.byte	0x04, 0x05
        /*008e*/ 	.short	(.L_585 - .L_584)
.L_584:
        /*0090*/ 	.word	0x00000080
        /*0094*/ 	.word	0x00000001
        /*0098*/ 	.word	0x00000001


	//----- nvinfo : EIATTR_CRS_STACK_SIZE
	.align		4
.L_585:
        /*009c*/ 	.byte	0x04, 0x1e
        /*009e*/ 	.short	(.L_587 - .L_586)
.L_586:
        /*00a0*/ 	.word	0x00000000


	//----- nvinfo : EIATTR_CBANK_PARAM_SIZE
	.align		4
.L_587:
        /*00a4*/ 	.byte	0x03, 0x19
        /*00a6*/ 	.short	0x0028


	//----- nvinfo : EIATTR_PARAM_CBANK
	.align		4
        /*00a8*/ 	.byte	0x04, 0x0a
        /*00aa*/ 	.short	(.L_589 - .L_588)
	.align		4
.L_588:
        /*00ac*/ 	.word	index@(.nv.constant0.nvkernel__Z3rhsv_F1L1873_42)
        /*00b0*/ 	.short	0x0210
        /*00b2*/ 	.short	0x0028


	//----- nvinfo : EIATTR_SW_WAR
	.align		4
.L_589:
        /*00b4*/ 	.byte	0x04, 0x36
        /*00b6*/ 	.short	(.L_591 - .L_590)
.L_590:
        /*00b8*/ 	.word	0x00000008
.L_591:


//--------------------- .nv.info.nvkernel__Z3rhsv_F1L1850_40 --------------------------
	.section	.nv.info.nvkernel__Z3rhsv_F1L1850_40,"",@"SHT_CUDA_INFO"
	.sectionflags	@""
	.align	4


	//----- nvinfo : EIATTR_CUDA_API_VERSION
	.align		4
        /*0000*/ 	.byte	0x04, 0x37
        /*0002*/ 	.short	(.L_593 - .L_592)
.L_592:
        /*0004*/ 	.word	0x00000081


	//----- nvinfo : EIATTR_KPARAM_INFO
	.align		4
.L_593:
        /*0008*/ 	.byte	0x04, 0x17
        /*000a*/ 	.short	(.L_595 - .L_594)
.L_594:
        /*000c*/ 	.word	0x00000000
        /*0010*/ 	.short	0x0005
        /*0012*/ 	.short	0x0020
        /*0014*/ 	.byte	0x00, 0xf0, 0x21, 0x00


	//----- nvinfo : EIATTR_KPARAM_INFO
	.align		4
.L_595:
        /*0018*/ 	.byte	0x04, 0x17
        /*001a*/ 	.short	(.L_597 - .L_596)
.L_596:
        /*001c*/ 	.word	0x00000000
        /*0020*/ 	.short	0x0004
        /*0022*/ 	.short	0x0018
        /*0024*/ 	.byte	0x00, 0xf0, 0x21, 0x00


	//----- nvinfo : EIATTR_KPARAM_INFO
	.align		4
.L_597:
        /*0028*/ 	.byte	0x04, 0x17
        /*002a*/ 	.short	(.L_599 - .L_598)
.L_598:
        /*002c*/ 	.word	0x00000000
        /*0030*/ 	.short	0x0003
        /*0032*/ 	.short	0x0010
        /*0034*/ 	.byte	0x00, 0xf0, 0x21, 0x00


	//----- nvinfo : EIATTR_KPARAM_INFO
	.align		4
.L_599:
        /*0038*/ 	.byte	0x04, 0x17
        /*003a*/ 	.short	(.L_601 - .L_600)
.L_600:
        /*003c*/ 	.word	0x00000000
        /*0040*/ 	.short	0x0002
        /*0042*/ 	.short	0x0008
        /*0044*/ 	.byte	0x00, 0xf0, 0x11, 0x00


	//----- nvinfo : EIATTR_KPARAM_INFO
	.align		4
.L_601:
        /*0048*/ 	.byte	0x04, 0x17
        /*004a*/ 	.short	(.L_603 - .L_602)
.L_602:
        /*004c*/ 	.word	0x00000000
        /*0050*/ 	.short	0x0001
        /*0052*/ 	.short	0x0004
        /*0054*/ 	.byte	0x00, 0xf0, 0x11, 0x00


	//----- nvinfo : EIATTR_KPARAM_INFO
	.align		4
.L_603:
        /*0058*/ 	.byte	0x04, 0x17
        /*005a*/ 	.short	(.L_605 - .L_604)
.L_604:
        /*005c*/ 	.word	0x00000000
        /*0060*/ 	.short	0x0000
        /*0062*/ 	.short	0x0000
        /*0064*/ 	.byte	0x00, 0xf0, 0x11, 0x00


	//----- nvinfo : EIATTR_SPARSE_MMA_MASK
	.align		4
.L_605:
        /*0068*/ 	.byte	0x03, 0x50
        /*006a*/ 	.short	0x0000


	//----- nvinfo : EIATTR_MAXREG_COUNT
	.align		4
        /*006c*/ 	.byte	0x03, 0x1b
        /*006e*/ 	.short	0x00ff


	//----- nvinfo : EIATTR_EXIT_INSTR_OFFSETS
	.align		4
        /*0070*/ 	.byte	0x04, 0x1c
        /*0072*/ 	.short	(.L_607 - .L_606)


	//   ....[0]....
.L_606:
        /*0074*/ 	.word	0x00000080


	//   ....[1]....
        /*0078*/ 	.word	0x000007f0


	//----- nvinfo : EIATTR_MAX_THREADS
	.align		4
.L_607:
        /*007c*/ 	.byte	0x04, 0x05
        /*007e*/ 	.short	(.L_609 - .L_608)
.L_608:
        /*0080*/ 	.word	0x00000080
        /*0084*/ 	.word	0x00000001
        /*0088*/ 	.word	0x00000001


	//----- nvinfo : EIATTR_CRS_STACK_SIZE
	.align		4
.L_609:
        /*008c*/ 	.byte	0x04, 0x1e
        /*008e*/ 	.short	(.L_611 - .L_610)
.L_610:
        /*0090*/ 	.word	0x00000000


	//----- nvinfo : EIATTR_CBANK_PARAM_SIZE
	.align		4
.L_611:
        /*0094*/ 	.byte	0x03, 0x19
        /*0096*/ 	.short	0x0028


	//----- nvinfo : EIATTR_PARAM_CBANK
	.align		4
        /*0098*/ 	.byte	0x04, 0x0a
        /*009a*/ 	.short	(.L_613 - .L_612)
	.align		4
.L_612:
        /*009c*/ 	.word	index@(.nv.constant0.nvkernel__Z3rhsv_F1L1850_40)
        /*00a0*/ 	.short	0x0210
        /*00a2*/ 	.short	0x0028


	//----- nvinfo : EIATTR_SW_WAR
	.align		4
.L_613:
        /*00a4*/ 	.byte	0x04, 0x36
        /*00a6*/ 	.short	(.L_615 - .L_614)
.L_614:
        /*00a8*/ 	.word	0x00000008
.L_615:


//--------------------- .nv.info.nvkernel__Z3rhsv_F1L1810_38 --------------------------
	.section	.nv.info.nvkernel__Z3rhsv_F1L1810_38,"",@"SHT_CUDA_INFO"
	.sectionflags	@""
	.align	4


	//----- nvinfo : EIATTR_CUDA_API_VERSION
	.align		4
        /*0000*/ 	.byte	0x04, 0x37
        /*0002*/ 	.short	(.L_617 - .L_616)
.L_616:
        /*0004*/ 	.word	0x00000081


	//----- nvinfo : EIATTR_KPARAM_INFO
	.align		4
.L_617:
        /*0008*/ 	.byte	0x04, 0x17
        /*000a*/ 	.short	(.L_619 - .L_618)
.L_618:
        /*000c*/ 	.word	0x00000000
        /*0010*/ 	.short	0x000e
        /*0012*/ 	.short	0x0060
        /*0014*/ 	.byte	0x00, 0xf0, 0x21, 0x00


	//----- nvinfo : EIATTR_KPARAM_INFO
	.align		4
.L_619:
        /*0018*/ 	.byte	0x04, 0x17
        /*001a*/ 	.short	(.L_621 - .L_620)
.L_620:
        /*001c*/ 	.word	0x00000000
        /*0020*/ 	.short	0x000d
        /*0022*/ 	.short	0x0058
        /*0024*/ 	.byte	0x00, 0xf0, 0x21, 0x00


	//----- nvinfo : EIATTR_KPARAM_INFO
	.align		4
.L_621:
        /*0028*/ 	.byte	0x04, 0x17
        /*002a*/ 	.short	(.L_623 - .L_622)
.L_622:
        /*002c*/ 	.word	0x00000000
        /*0030*/ 	.short	0x000c
        /*0032*/ 	.short	0x0050
        /*0034*/ 	.byte	0x00, 0xf0, 0x21, 0x00


	//----- nvinfo : EIATTR_KPARAM_INFO
	.align		4
.L_623:
        /*0038*/ 	.byte	0x04, 0x17
        /*003a*/ 	.short	(.L_625 - .L_624)
.L_624:
        /*003c*/ 	.word	0x00000000
        /*0040*/ 	.short	0x000b
        /*0042*/ 	.short	0x0048
        /*0044*/ 	.byte	0x00, 0xf0, 0x21, 0x00


	//----- nvinfo : EIATTR_KPARAM_INFO
	.align		4
.L_625:
        /*0048*/ 	.byte	0x04, 0x17
        /*004a*/ 	.short	(.L_627 - .L_626)
.L_626:
        /*004c*/ 	.word	0x00000000
        /*0050*/ 	.short	0x000a
        /*0052*/ 	.short	0x0040
        /*0054*/ 	.byte	0x00, 0xf0, 0x21, 0x00


	//----- nvinfo : EIATTR_KPARAM_INFO
	.align		4
.L_627:
        /*0058*/ 	.byte	0x04, 0x17
        /*005a*/ 	.short	(.L_629 - .L_628)
.L_628:
        /*005c*/ 	.word	0x00000000
        /*0060*/ 	.short	0x0009
        /*0062*/ 	.short	0x0038
        /*0064*/ 	.byte	0x00, 0xf0, 0x21, 0x00


	//----- nvinfo : EIATTR_KPARAM_INFO
	.align		4
.L_629:
        /*0068*/ 	.byte	0x04, 0x17
        /*006a*/ 	.short	(.L_631 - .L_630)
.L_630:
        /*006c*/ 	.word	0x00000000
        /*0070*/ 	.short	0x0008
        /*0072*/ 	.short	0x0030
        /*0074*/ 	.byte	0x00, 0xf0, 0x21, 0x00


	//----- nvinfo : EIATTR_KPARAM_INFO
	.align		4
.L_631:
        /*0078*/ 	.byte	0x04, 0x17
        /*007a*/ 	.short	(.L_633 - .L_632)
.L_632:
        /*007c*/ 	.word	0x00000000
        /*0080*/ 	.short	0x0007
        /*0082*/ 	.short	0x0028
        /*0084*/ 	.byte	0x00, 0xf0, 0x21, 0x00


	//----- nvinfo : EIATTR_KPARAM_INFO
	.align		4
.L_633:
        /*0088*/ 	.byte	0x04, 0x17
        /*008a*/ 	.short	(.L_635 - .L_634)
.L_634:
        /*008c*/ 	.word	0x00000000
        /*0090*/ 	.short	0x0006
        /*0092*/ 	.short	0x0020
        /*0094*/ 	.byte	0x00, 0xf0, 0x21, 0x00


	//----- nvinfo : EIATTR_KPARAM_INFO
	.align		4
.L_635:
        /*0098*/ 	.byte	0x04, 0x17
        /*009a*/ 	.short	(.L_637 - .L_636)
.L_636:
        /*009c*/ 	.word	0x00000000
        /*00a0*/ 	.short	0x0005
        /*00a2*/ 	.short	0x0018
        /*00a4*/ 	.byte	0x00, 0xf0, 0x21, 0x00


	//----- nvinfo : EIATTR_KPARAM_INFO
	.align		4
.L_637:
        /*00a8*/ 	.byte	0x04, 0x17
        /*00aa*/ 	.short	(.L_639 - .L_638)
.L_638:
        /*00ac*/ 	.word	0x00000000
        /*00b0*/ 	.short	0x0004
        /*00b2*/ 	.short	0x0010
        /*00b4*/ 	.byte	0x00, 0xf0, 0x11, 0x00


	//----- nvinfo : EIATTR_KPARAM_INFO
	.align		4
.L_639:
        /*00b8*/ 	.byte	0x04, 0x17
        /*00ba*/ 	.short	(.L_641 - .L_640)
.L_640:
        /*00bc*/ 	.word	0x00000000
        /*00c0*/ 	.short	0x0003
        /*00c2*/ 	.short	0x000c
        /*00c4*/ 	.byte	0x00, 0xf0, 0x11, 0x00


	//----- nvinfo : EIATTR_KPARAM_INFO
	.align		4
.L_641:
        /*00c8*/ 	.byte	0x04, 0x17
        /*00ca*/ 	.short	(.L_643 - .L_642)
.L_642:
        /*00cc*/ 	.word	0x00000000
        /*00d0*/ 	.short	0x0002
        /*00d2*/ 	.short	0x0008
        /*00d4*/ 	.byte	0x00, 0xf0, 0x11, 0x00


	//----- nvinfo : EIATTR_KPARAM_INFO
	.align		4
.L_643:
        /*00d8*/ 	.byte	0x04, 0x17
        /*00da*/ 	.short	(.L_645 - .L_644)
.L_644:
        /*00dc*/ 	.word	0x00000000
        /*00e0*/ 	.short	0x0001
        /*00e2*/ 	.short	0x0004
        /*00e4*/ 	.byte	0x00, 0xf0, 0x11, 0x00


	//----- nvinfo : EIATTR_KPARAM_INFO
	.align		4
.L_645:
        /*00e8*/ 	.byte	0x04, 0x17
        /*00ea*/ 	.short	(.L_647 - .L_646)
.L_646:
        /*00ec*/ 	.word	0x00000000
        /*00f0*/ 	.short	0x0000
        /*00f2*/ 	.short	0x0000
        /*00f4*/ 	.byte	0x00, 0xf0, 0x11, 0x00


	//----- nvinfo : EIATTR_SPARSE_MMA_MASK
	.align		4
.L_647:
        /*00f8*/ 	.byte	0x03, 0x50
        /*00fa*/ 	.short	0x0000


	//----- nvinfo : EIATTR_MAXREG_COUNT
	.align		4
        /*00fc*/ 	.byte	0x03, 0x1b
        /*00fe*/ 	.short	0x00ff


	//----- nvinfo : EIATTR_EXIT_INSTR_OFFSETS
	.align		4
        /*0100*/ 	.byte	0x04, 0x1c
        /*0102*/ 	.short	(.L_649 - .L_648)


	//   ....[0]....
.L_648:
        /*0104*/ 	.word	0x000000b0


	//   ....[1]....
        /*0108*/ 	.word	0x00000e30


	//----- nvinfo : EIATTR_MAX_THREADS
	.align		4
.L_649:
        /*010c*/ 	.byte	0x04, 0x05
        /*010e*/ 	.short	(.L_651 - .L_650)
.L_650:
        /*0110*/ 	.word	0x00000080
        /*0114*/ 	.word	0x00000001
        /*0118*/ 	.word	0x00000001


	//----- nvinfo : EIATTR_CRS_STACK_SIZE
	.align		4
.L_651:
        /*011c*/ 	.byte	0x04, 0x1e
        /*011e*/ 	.short	(.L_653 - .L_652)
.L_652:
        /*0120*/ 	.word	0x00000000


	//----- nvinfo : EIATTR_CBANK_PARAM_SIZE
	.align		4
.L_653:
        /*0124*/ 	.byte	0x03, 0x19
        /*0126*/ 	.short	0x0068


	//----- nvinfo : EIATTR_PARAM_CBANK
	.align		4
        /*0128*/ 	.byte	0x04, 0x0a
        /*012a*/ 	.short	(.L_655 - .L_654)
	.align		4
.L_654:
        /*012c*/ 	.word	index@(.nv.constant0.nvkernel__Z3rhsv_F1L1810_38)
        /*0130*/ 	.short	0x0210
        /*0132*/ 	.short	0x0068


	//----- nvinfo : EIATTR_SW_WAR
	.align		4
.L_655:
        /*0134*/ 	.byte	0x04, 0x36
        /*0136*/ 	.short	(.L_657 - .L_656)
.L_656:
        /*0138*/ 	.word	0x00000008
.L_657:


//--------------------- .nv.info.nvkernel__Z3rhsv_F1L1780_36 --------------------------
	.section	.nv.info.nvkernel__Z3rhsv_F1L1780_36,"",@"SHT_CUDA_INFO"
	.sectionflags	@""
	.align	4


	//----- nvinfo : EIATTR_CUDA_API_VERSION
	.align		4
        /*0000*/ 	.byte	0x04, 0x37
        /*0002*/ 	.short	(.L_659 - .L_658)
.L_658:
        /*0004*/ 	.word	0x00000081


	//----- nvinfo : EIATTR_KPARAM_INFO
	.align		4
.L_659:
        /*0008*/ 	.byte	0x04, 0x17
        /*000a*/ 	.short	(.L_661 - .L_660)
.L_660:
        /*000c*/ 	.word	0x00000000
        /*0010*/ 	.short	0x0008
        /*0012*/ 	.short	0x0030
        /*0014*/ 	.byte	0x00, 0xf0, 0x21, 0x00


	//----- nvinfo : EIATTR_KPARAM_INFO
	.align		4
.L_661:
        /*0018*/ 	.byte	0x04, 0x17
        /*001a*/ 	.short	(.L_663 - .L_662)
.L_662:
        /*001c*/ 	.word	0x00000000
        /*0020*/ 	.short	0x0007
        /*0022*/ 	.short	0x0028
        /*0024*/ 	.byte	0x00, 0xf0, 0x21, 0x00


	//----- nvinfo : EIATTR_KPARAM_INFO
	.align		4
.L_663:
        /*0028*/ 	.byte	0x04, 0x17
        /*002a*/ 	.short	(.L_665 - .L_664)
.L_664:
        /*002c*/ 	.word	0x00000000
        /*0030*/ 	.short	0x0006
        /*0032*/ 	.short	0x0020
        /*0034*/ 	.byte	0x00, 0xf0, 0x21, 0x00


	//----- nvinfo : EIATTR_KPARAM_INFO
	.align		4
.L_665:
        /*0038*/ 	.byte	0x04, 0x17
        /*003a*/ 	.short	(.L_667 - .L_666)
.L_666:
        /*003c*/ 	.word	0x00000000
        /*0040*/ 	.short	0x0005
        /*0042*/ 	.short	0x0018
        /*0044*/ 	.byte	0x00, 0xf0, 0x21, 0x00


	//----- nvinfo : EIATTR_KPARAM_INFO
	.align		4
.L_667:
        /*0048*/ 	.byte	0x04, 0x17
        /*004a*/ 	.short	(.L_669 - .L_668)
.L_668:
        /*004c*/ 	.word	0x00000000
        /*0050*/ 	.short	0x0004
        /*0052*/ 	.short	0x0010
        /*0054*/ 	.byte	0x00, 0xf0, 0x11, 0x00


	//----- nvinfo : EIATTR_KPARAM_INFO
	.align		4
.L_669:
        /*0058*/ 	.byte	0x04, 0x17
        /*005a*/ 	.short	(.L_671 - .L_670)
.L_670:
        /*005c*/ 	.word	0x00000000
        /*0060*/ 	.short	0x0003
        /*0062*/ 	.short	0x000c
        /*0064*/ 	.byte	0x00, 0xf0, 0x11, 0x00


	//----- nvinfo : EIATTR_KPARAM_INFO
	.align		4
.L_671:
        /*0068*/ 	.byte	0x04, 0x17
        /*006a*/ 	.short	(.L_673 - .L_672)
.L_672:
        /*006c*/ 	.word	0x00000000
        /*0070*/ 	.short	0x0002
        /*0072*/ 	.short	0x0008
        /*0074*/ 	.byte	0x00, 0xf0, 0x11, 0x00


	//----- nvinfo : EIATTR_KPARAM_INFO
	.align		4
.L_673:
        /*0078*/ 	.byte	0x04, 0x17
        /*007a*/ 	.short	(.L_675 - .L_674)
.L_674:
        /*007c*/ 	.word	0x00000000
        /*0080*/ 	.short	0x0001
        /*0082*/ 	.short	0x0004
        /*0084*/ 	.byte	0x00, 0xf0, 0x11, 0x00


	//----- nvinfo : EIATTR_KPARAM_INFO
	.align		4
.L_675:
        /*0088*/ 	.byte	0x04, 0x17
        /*008a*/ 	.short	(.L_677 - .L_676)
.L_676:
        /*008c*/ 	.word	0x00000000
        /*0090*/ 	.short	0x0000
        /*0092*/ 	.short	0x0000
        /*0094*/ 	.byte	0x00, 0xf0, 0x11, 0x00


	//----- nvinfo : EIATTR_SPARSE_MMA_MASK
	.align		4
.L_677:
        /*0098*/ 	.byte	0x03, 0x50
        /*009a*/ 	.short	0x0000


	//----- nvinfo : EIATTR_MAXREG_COUNT
	.align		4
        /*009c*/ 	.byte	0x03, 0x1b
        /*009e*/ 	.short	0x00ff


	//----- nvinfo : EIATTR_EXIT_INSTR_OFFSETS
	.align		4
        /*00a0*/ 	.byte	0x04, 0x1c
        /*00a2*/ 	.short	(.L_679 - .L_678)


	//   ....[0]....
.L_678:
        /*00a4*/ 	.word	0x000000b0


	//   ....[1]....
        /*00a8*/ 	.word	0x00000ce0


	//----- nvinfo : EIATTR_MAX_THREADS
	.align		4
.L_679:
        /*00ac*/ 	.byte	0x04, 0x05
        /*00ae*/ 	.short	(.L_681 - .L_680)
.L_680:
        /*00b0*/ 	.word	0x00000080
        /*00b4*/ 	.word	0x00000001
        /*00b8*/ 	.word	0x00000001


	//----- nvinfo : EIATTR_CRS_STACK_SIZE
	.align		4
.L_681:
        /*00bc*/ 	.byte	0x04, 0x1e
        /*00be*/ 	.short	(.L_683 - .L_682)
.L_682:
        /*00c0*/ 	.word	0x00000000


	//----- nvinfo : EIATTR_CBANK_PARAM_SIZE
	.align		4
.L_683:
        /*00c4*/ 	.byte	0x03, 0x19
        /*00c6*/ 	.short	0x0038


	//----- nvinfo : EIATTR_PARAM_CBANK
	.align		4
        /*00c8*/ 	.byte	0x04, 0x0a
        /*00ca*/ 	.short	(.L_685 - .L_684)
	.align		4
.L_684:
        /*00cc*/ 	.word	index@(.nv.constant0.nvkernel__Z3rhsv_F1L1780_36)
        /*00d0*/ 	.short	0x0210
        /*00d2*/ 	.short	0x0038


	//----- nvinfo : EIATTR_SW_WAR
	.align		4
.L_685:
        /*00d4*/ 	.byte	0x04, 0x36
        /*00d6*/ 	.short	(.L_687 - .L_686)
.L_686:
        /*00d8*/ 	.word	0x00000008
.L_687:


//--------------------- .nv.info.nvkernel__Z3rhsv_F1L1768_34 --------------------------
	.section	.nv.info.nvkernel__Z3rhsv_F1L1768_34,"",@"SHT_CUDA_INFO"
	.sectionflags	@""
	.align	4


	//----- nvinfo : EIATTR_CUDA_API_VERSION
	.align		4
        /*0000*/ 	.byte	0x04, 0x37
        /*0002*/ 	.short	(.L_689 - .L_688)
.L_688:
        /*0004*/ 	.word	0x00000081


	//----- nvinfo : EIATTR_KPARAM_INFO
	.align		4
.L_689:
        /*0008*/ 	.byte	0x04, 0x17
        /*000a*/ 	.short	(.L_691 - .L_690)
.L_690:
        /*000c*/ 	.word	0x00000000
        /*0010*/ 	.short	0x0007
        /*0012*/ 	.short	0x0028
        /*0014*/ 	.byte	0x00, 0xf0, 0x21, 0x00


	//----- nvinfo : EIATTR_KPARAM_INFO
	.align		4
.L_691:
        /*0018*/ 	.byte	0x04, 0x17
        /*001a*/ 	.short	(.L_693 - .L_692)
.L_692:
        /*001c*/ 	.word	0x00000000
        /*0020*/ 	.short	0x0006
        /*0022*/ 	.short	0x0020
        /*0024*/ 	.byte	0x00, 0xf0, 0x21, 0x00


	//----- nvinfo : EIATTR_KPARAM_INFO
	.align		4
.L_693:
        /*0028*/ 	.byte	0x04, 0x17
        /*002a*/ 	.short	(.L_695 - .L_694)
.L_694:
        /*002c*/ 	.word	0x00000000
        /*0030*/ 	.short	0x0005
        /*0032*/ 	.short	0x0018
        /*0034*/ 	.byte	0x00, 0xf0, 0x21, 0x00


	//----- nvinfo : EIATTR_KPARAM_INFO
	.align		4
.L_695:
        /*0038*/ 	.byte	0x04, 0x17
        /*003a*/ 	.short	(.L_697 - .L_696)
.L_696:
        /*003c*/ 	.word	0x00000000
        /*0040*/ 	.short	0x0004
        /*0042*/ 	.short	0x0010
        /*0044*/ 	.byte	0x00, 0xf0, 0x11, 0x00


	//----- nvinfo : EIATTR_KPARAM_INFO
	.align		4
.L_697:
        /*0048*/ 	.byte	0x04, 0x17
        /*004a*/ 	.short	(.L_699 - .L_698)
.L_698:
        /*004c*/ 	.word	0x00000000
        /*0050*/ 	.short	0x0003
        /*0052*/ 	.short	0x000c
        /*0054*/ 	.byte	0x00, 0xf0, 0x11, 0x00


	//----- nvinfo : EIATTR_KPARAM_INFO
	.align		4
.L_699:
        /*0058*/ 	.byte	0x04, 0x17
        /*005a*/ 	.short	(.L_701 - .L_700)
.L_700:
        /*005c*/ 	.word	0x00000000
        /*0060*/ 	.short	0x0002
        /*0062*/ 	.short	0x0008
        /*0064*/ 	.byte	0x00, 0xf0, 0x11, 0x00


	//----- nvinfo : EIATTR_KPARAM_INFO
	.align		4
.L_701:
        /*0068*/ 	.byte	0x04, 0x17
        /*006a*/ 	.short	(.L_703 - .L_702)
.L_702:
        /*006c*/ 	.word	0x00000000
        /*0070*/ 	.short	0x0001
        /*0072*/ 	.short	0x0004
        /*0074*/ 	.byte	0x00, 0xf0, 0x11, 0x00


	//----- nvinfo : EIATTR_KPARAM_INFO
	.align		4
.L_703:
        /*0078*/ 	.byte	0x04, 0x17
        /*007a*/ 	.short	(.L_705 - .L_704)
.L_704:
        /*007c*/ 	.word	0x00000000
        /*0080*/ 	.short	0x0000
        /*0082*/ 	.short	0x0000
        /*0084*/ 	.byte	0x00, 0xf0, 0x11, 0x00


	//----- nvinfo : EIATTR_SPARSE_MMA_MASK
	.align		4
.L_705:
        /*0088*/ 	.byte	0x03, 0x50
        /*008a*/ 	.short	0x0000


	//----- nvinfo : EIATTR_MAXREG_COUNT
	.align		4
        /*008c*/ 	.byte	0x03, 0x1b
        /*008e*/ 	.short	0x00ff


	//----- nvinfo : EIATTR_EXIT_INSTR_OFFSETS
	.align		4
        /*0090*/ 	.byte	0x04, 0x1c
        /*0092*/ 	.short	(.L_707 - .L_706)


	//   ....[0]....
.L_706:
        /*0094*/ 	.word	0x000000b0


	//   ....[1]....
        /*0098*/ 	.word	0x00000b20


	//----- nvinfo : EIATTR_MAX_THREADS
	.align		4
.L_707:
        /*009c*/ 	.byte	0x04, 0x05
        /*009e*/ 	.short	(.L_709 - .L_708)
.L_708:
        /*00a0*/ 	.word	0x00000080
        /*00a4*/ 	.word	0x00000001
        /*00a8*/ 	.word	0x00000001


	//----- nvinfo : EIATTR_CRS_STACK_SIZE
	.align		4
.L_709:
        /*00ac*/ 	.byte	0x04, 0x1e
        /*00ae*/ 	.short	(.L_711 - .L_710)
.L_710:
        /*00b0*/ 	.word	0x00000000


	//----- nvinfo : EIATTR_CBANK_PARAM_SIZE
	.align		4
.L_711:
        /*00b4*/ 	.byte	0x03, 0x19
        /*00b6*/ 	.short	0x0030


	//----- nvinfo : EIATTR_PARAM_CBANK
	.align		4
        /*00b8*/ 	.byte	0x04, 0x0a
        /*00ba*/ 	.short	(.L_713 - .L_712)
	.align		4
.L_712:
        /*00bc*/ 	.word	index@(.nv.constant0.nvkernel__Z3rhsv_F1L1768_34)
        /*00c0*/ 	.short	0x0210
        /*00c2*/ 	.short	0x0030


	//----- nvinfo : EIATTR_SW_WAR
	.align		4
.L_713:
        /*00c4*/ 	.byte	0x04, 0x36
        /*00c6*/ 	.short	(.L_715 - .L_714)
.L_714:
        /*00c8*/ 	.word	0x00000008
.L_715:


//--------------------- .nv.info.nvkernel__Z3rhsv_F1L1751_32 --------------------------
	.section	.nv.info.nvkernel__Z3rhsv_F1L1751_32,"",@"SHT_CUDA_INFO"
	.sectionflags	@""
	.align	4


	//----- nvinfo : EIATTR_CUDA_API_VERSION
	.align		4
        /*0000*/ 	.byte	0x04, 0x37
        /*0002*/ 	.short	(.L_717 - .L_716)
.L_716:
        /*0004*/ 	.word	0x00000081


	//----- nvinfo : EIATTR_KPARAM_INFO
	.align		4
.L_717:
        /*0008*/ 	.byte	0x04, 0x17
        /*000a*/ 	.short	(.L_719 - .L_718)
.L_718:
        /*000c*/ 	.word	0x00000000
        /*0010*/ 	.short	0x0007
        /*0012*/ 	.short	0x0028
        /*0014*/ 	.byte	0x00, 0xf0, 0x21, 0x00


	//----- nvinfo : EIATTR_KPARAM_INFO
	.align		4
.L_719:
        /*0018*/ 	.byte	0x04, 0x17
        /*001a*/ 	.short	(.L_721 - .L_720)
.L_720:
        /*001c*/ 	.word	0x00000000
        /*0020*/ 	.short	0x0006
        /*0022*/ 	.short	0x0020
        /*0024*/ 	.byte	0x00, 0xf0, 0x21, 0x00


	//----- nvinfo : EIATTR_KPARAM_INFO
	.align		4
.L_721:
        /*0028*/ 	.byte	0x04, 0x17
        /*002a*/ 	.short	(.L_723 - .L_722)
.L_722:
        /*002c*/ 	.word	0x00000000
        /*0030*/ 	.short	0x0005
        /*0032*/ 	.short	0x0018
        /*0034*/ 	.byte	0x00, 0xf0, 0x21, 0x00


	//----- nvinfo : EIATTR_KPARAM_INFO
	.align		4
.L_723:
        /*0038*/ 	.byte	0x04, 0x17
        /*003a*/ 	.short	(.L_725 - .L_724)
.L_724:
        /*003c*/ 	.word	0x00000000
        /*0040*/ 	.short	0x0004
        /*0042*/ 	.short	0x0010
        /*0044*/ 	.byte	0x00, 0xf0, 0x21, 0x00


	//----- nvinfo : EIATTR_KPARAM_INFO
	.align		4
.L_725:
        /*0048*/ 	.byte	0x04, 0x17
        /*004a*/ 	.short	(.L_727 - .L_726)
.L_726:
        /*004c*/ 	.word	0x00000000
        /*0050*/ 	.short	0x0003
        /*0052*/ 	.short	0x000c
        /*0054*/ 	.byte	0x00, 0xf0, 0x11, 0x00


	//----- nvinfo : EIATTR_KPARAM_INFO
	.align		4
.L_727:
        /*0058*/ 	.byte	0x04, 0x17
        /*005a*/ 	.short	(.L_729 - .L_728)
.L_728:
        /*005c*/ 	.word	0x00000000
        /*0060*/ 	.short	0x0002
        /*0062*/ 	.short	0x0008
        /*0064*/ 	.byte	0x00, 0xf0, 0x11, 0x00


	//----- nvinfo : EIATTR_KPARAM_INFO
	.align		4
.L_729:
        /*0068*/ 	.byte	0x04, 0x17
        /*006a*/ 	.short	(.L_731 - .L_730)
.L_730:
        /*006c*/ 	.word	0x00000000
        /*0070*/ 	.short	0x0001
        /*0072*/ 	.short	0x0004
        /*0074*/ 	.byte	0x00, 0xf0, 0x11, 0x00


	//----- nvinfo : EIATTR_KPARAM_INFO
	.align		4
.L_731:
        /*0078*/ 	.byte	0x04, 0x17
        /*007a*/ 	.short	(.L_733 - .L_732)
.L_732:
        /*007c*/ 	.word	0x00000000
        /*0080*/ 	.short	0x0000
        /*0082*/ 	.short	0x0000
        /*0084*/ 	.byte	0x00, 0xf0, 0x11, 0x00


	//----- nvinfo : EIATTR_SPARSE_MMA_MASK
	.align		4
.L_733:
        /*0088*/ 	.byte	0x03, 0x50
        /*008a*/ 	.short	0x0000


	//----- nvinfo : EIATTR_MAXREG_COUNT
	.align		4
        /*008c*/ 	.byte	0x03, 0x1b
        /*008e*/ 	.short	0x00ff


	//----- nvinfo : EIATTR_EXIT_INSTR_OFFSETS
	.align		4
        /*0090*/ 	.byte	0x04, 0x1c
        /*0092*/ 	.short	(.L_735 - .L_734)


	//   ....[0]....
.L_734:
        /*0094*/ 	.word	0x000000b0


	//   ....[1]....
        /*0098*/ 	.word	0x00000b60


	//----- nvinfo : EIATTR_MAX_THREADS
	.align		4
.L_735:
        /*009c*/ 	.byte	0x04, 0x05
        /*009e*/ 	.short	(.L_737 - .L_736)
.L_736:
        /*00a0*/ 	.word	0x00000080
        /*00a4*/ 	.word	0x00000001
        /*00a8*/ 	.word	0x00000001


	//----- nvinfo : EIATTR_CRS_STACK_SIZE
	.align		4
.L_737:
        /*00ac*/ 	.byte	0x04, 0x1e
        /*00ae*/ 	.short	(.L_739 - .L_738)
.L_738:
        /*00b0*/ 	.word	0x00000000


	//----- nvinfo : EIATTR_CBANK_PARAM_SIZE
	.align		4
.L_739:
        /*00b4*/ 	.byte	0x03, 0x19
        /*00b6*/ 	.short	0x0030


	//----- nvinfo : EIATTR_PARAM_CBANK
	.align		4
        /*00b8*/ 	.byte	0x04, 0x0a
        /*00ba*/ 	.short	(.L_741 - .L_740)
	.align		4
.L_740:
        /*00bc*/ 	.word	index@(.nv.constant0.nvkernel__Z3rhsv_F1L1751_32)
        /*00c0*/ 	.short	0x0210
        /*00c2*/ 	.short	0x0030


	//----- nvinfo : EIATTR_SW_WAR
	.align		4
.L_741:
        /*00c4*/ 	.byte	0x04, 0x36
        /*00c6*/ 	.short	(.L_743 - .L_742)
.L_742:
        /*00c8*/ 	.word	0x00000008
.L_743:


//--------------------- .nv.info.nvkernel__Z3rhsv_F1L1726_30 --------------------------
	.section	.nv.info.nvkernel__Z3rhsv_F1L1726_30,"",@"SHT_CUDA_INFO"
	.sectionflags	@""
	.align	4


	//----- nvinfo : EIATTR_CUDA_API_VERSION
	.align		4
        /*0000*/ 	.byte	0x04, 0x37
        /*0002*/ 	.short	(.L_745 - .L_744)
.L_744:
        /*0004*/ 	.word	0x00000081


	//----- nvinfo : EIATTR_KPARAM_INFO
	.align		4
.L_745:
        /*0008*/ 	.byte	0x04, 0x17
        /*000a*/ 	.short	(.L_747 - .L_746)
.L_746:
        /*000c*/ 	.word	0x00000000
        /*0010*/ 	.short	0x0006
        /*0012*/ 	.short	0x0028
        /*0014*/ 	.byte	0x00, 0xf0, 0x21, 0x00


	//----- nvinfo : EIATTR_KPARAM_INFO
	.align		4
.L_747:
        /*0018*/ 	.byte	0x04, 0x17
        /*001a*/ 	.short	(.L_749 - .L_748)
.L_748:
        /*001c*/ 	.word	0x00000000
        /*0020*/ 	.short	0x0005
        /*0022*/ 	.short	0x0020
        /*0024*/ 	.byte	0x00, 0xf0, 0x11, 0x00


	//----- nvinfo : EIATTR_KPARAM_INFO
	.align		4
.L_749:
        /*0028*/ 	.byte	0x04, 0x17
        /*002a*/ 	.short	(.L_751 - .L_750)
.L_750:
        /*002c*/ 	.word	0x00000000
        /*0030*/ 	.short	0x0004
        /*0032*/ 	.short	0x0018
        /*0034*/ 	.byte	0x00, 0xf0, 0x21, 0x00


	//----- nvinfo : EIATTR_KPARAM_INFO
	.align		4
.L_751:
        /*0038*/ 	.byte	0x04, 0x17
        /*003a*/ 	.short	(.L_753 - .L_752)
.L_752:
        /*003c*/ 	.word	0x00000000
        /*0040*/ 	.short	0x0003
        /*0042*/ 	.short	0x0010
        /*0044*/ 	.byte	0x00, 0xf0, 0x21, 0x00


	//----- nvinfo : EIATTR_KPARAM_INFO
	.align		4
.L_753:
        /*0048*/ 	.byte	0x04, 0x17
        /*004a*/ 	.short	(.L_755 - .L_754)
.L_754:
        /*004c*/ 	.word	0x00000000
        /*0050*/ 	.short	0x0002
        /*0052*/ 	.short	0x0008
        /*0054*/ 	.byte	0x00, 0xf0, 0x11, 0x00


	//----- nvinfo : EIATTR_KPARAM_INFO
	.align		4
.L_755:
        /*0058*/ 	.byte	0x04, 0x17
        /*005a*/ 	.short	(.L_757 - .L_756)
.L_756:
        /*005c*/ 	.word	0x00000000
        /*0060*/ 	.short	0x0001
        /*0062*/ 	.short	0x0004
        /*0064*/ 	.byte	0x00, 0xf0, 0x11, 0x00


	//----- nvinfo : EIATTR_KPARAM_INFO
	.align		4
.L_757:
        /*0068*/ 	.byte	0x04, 0x17
        /*006a*/ 	.short	(.L_759 - .L_758)
.L_758:
        /*006c*/ 	.word	0x00000000
        /*0070*/ 	.short	0x0000
        /*0072*/ 	.short	0x0000
        /*0074*/ 	.byte	0x00, 0xf0, 0x11, 0x00


	//----- nvinfo : EIATTR_SPARSE_MMA_MASK
	.align		4
.L_759:
        /*0078*/ 	.byte	0x03, 0x50
        /*007a*/ 	.short	0x0000


	//----- nvinfo : EIATTR_MAXREG_COUNT
	.align		4
        /*007c*/ 	.byte	0x03, 0x1b
        /*007e*/ 	.short	0x00ff


	//----- nvinfo : EIATTR_EXIT_INSTR_OFFSETS
	.align		4
        /*0080*/ 	.byte	0x04, 0x1c
        /*0082*/ 	.short	(.L_761 - .L_760)


	//   ....[0]....
.L_760:
        /*0084*/ 	.word	0x00000080


	//   ....[1]....
        /*0088*/ 	.word	0x00000850


	//----- nvinfo : EIATTR_MAX_THREADS
	.align		4
.L_761:
        /*008c*/ 	.byte	0x04, 0x05
        /*008e*/ 	.short	(.L_763 - .L_762)
.L_762:
        /*0090*/ 	.word	0x00000080
        /*0094*/ 	.word	0x00000001
        /*0098*/ 	.word	0x00000001


	//----- nvinfo : EIATTR_CRS_STACK_SIZE
	.align		4
.L_763:
        /*009c*/ 	.byte	0x04, 0x1e
        /*009e*/ 	.short	(.L_765 - .L_764)
.L_764:
        /*00a0*/ 	.word	0x00000000


	//----- nvinfo : EIATTR_CBANK_PARAM_SIZE
	.align		4
.L_765:
        /*00a4*/ 	.byte	0x03, 0x19
        /*00a6*/ 	.short	0x0030


	//----- nvinfo : EIATTR_PARAM_CBANK
	.align		4
        /*00a8*/ 	.byte	0x04, 0x0a
        /*00aa*/ 	.short	(.L_767 - .L_766)
	.align		4
.L_766:
        /*00ac*/ 	.word	index@(.nv.constant0.nvkernel__Z3rhsv_F1L1726_30)
        /*00b0*/ 	.short	0x0210
        /*00b2*/ 	.short	0x0030


	//----- nvinfo : EIATTR_SW_WAR
	.align		4
.L_767:
        /*00b4*/ 	.byte	0x04, 0x36
        /*00b6*/ 	.short	(.L_769 - .L_768)
.L_768:
        /*00b8*/ 	.word	0x00000008
.L_769:


//--------------------- .nv.info.nvkernel__Z3rhsv_F1L1710_28 --------------------------
	.section	.nv.info.nvkernel__Z3rhsv_F1L1710_28,"",@"SHT_CUDA_INFO"
	.sectionflags	@""
	.align	4


	//----- nvinfo : EIATTR_CUDA_API_VERSION
	.align		4
        /*0000*/ 	.byte	0x04, 0x37
        /*0002*/ 	.short	(.L_771 - .L_770)
.L_770:
        /*0004*/ 	.word	0x00000081


	//----- nvinfo : EIATTR_KPARAM_INFO
	.align		4
.L_771:
        /*0008*/ 	.byte	0x04, 0x17
        /*000a*/ 	.short	(.L_773 - .L_772)
.L_772:
        /*000c*/ 	.word	0x00000000
        /*0010*/ 	.short	0x0006
        /*0012*/ 	.short	0x0020
        /*0014*/ 	.byte	0x00, 0xf0, 0x21, 0x00


	//----- nvinfo : EIATTR_KPARAM_INFO
	.align		4
.L_773:
        /*0018*/ 	.byte	0x04, 0x17
        /*001a*/ 	.short	(.L_775 - .L_774)
.L_774:
        /*001c*/ 	.word	0x00000000
        /*0020*/ 	.short	0x0005
        /*0022*/ 	.short	0x0018
        /*0024*/ 	.byte	0x00, 0xf0, 0x21, 0x00


	//----- nvinfo : EIATTR_KPARAM_INFO
	.align		4
.L_775:
        /*0028*/ 	.byte	0x04, 0x17
        /*002a*/ 	.short	(.L_777 - .L_776)
.L_776:
        /*002c*/ 	.word	0x00000000
        /*0030*/ 	.short	0x0004
        /*0032*/ 	.short	0x0010
        /*0034*/ 	.byte	0x00, 0xf0, 0x21, 0x00


	//----- nvinfo : EIATTR_KPARAM_INFO
	.align		4
.L_777:
        /*0038*/ 	.byte	0x04, 0x17
        /*003a*/ 	.short	(.L_779 - .L_778)
.L_778:
        /*003c*/ 	.word	0x00000000
        /*0040*/ 	.short	0x0003
        /*0042*/ 	.short	0x000c
        /*0044*/ 	.byte	0x00, 0xf0, 0x11, 0x00


	//----- nvinfo : EIATTR_KPARAM_INFO
	.align		4
.L_779:
        /*0048*/ 	.byte	0x04, 0x17
        /*004a*/ 	.short	(.L_781 - .L_780)
.L_780:
        /*004c*/ 	.word	0x00000000
        /*0050*/ 	.short	0x0002
        /*0052*/ 	.short	0x0008
        /*0054*/ 	.byte	0x00, 0xf0, 0x11, 0x00


	//----- nvinfo : EIATTR_KPARAM_INFO
	.align		4
.L_781:
        /*0058*/ 	.byte	0x04, 0x17
        /*005a*/ 	.short	(.L_783 - .L_782)
.L_782:
        /*005c*/ 	.word	0x00000000
        /*0060*/ 	.short	0x0001
        /*0062*/ 	.short	0x0004
        /*0064*/ 	.byte	0x00, 0xf0, 0x11, 0x00


	//----- nvinfo : EIATTR_KPARAM_INFO
	.align		4
.L_783:
        /*0068*/ 	.byte	0x04, 0x17
        /*006a*/ 	.short	(.L_785 - .L_784)
.L_784:
        /*006c*/ 	.word	0x00000000
        /*0070*/ 	.short	0x0000
        /*0072*/ 	.short	0x0000
        /*0074*/ 	.byte	0x00, 0xf0, 0x11, 0x00


	//----- nvinfo : EIATTR_SPARSE_MMA_MASK
	.align		4
.L_785:
        /*0078*/ 	.byte	0x03, 0x50
        /*007a*/ 	.short	0x0000


	//----- nvinfo : EIATTR_MAXREG_COUNT
	.align		4
        /*007c*/ 	.byte	0x03, 0x1b
        /*007e*/ 	.short	0x00ff


	//----- nvinfo : EIATTR_EXIT_INSTR_OFFSETS
	.align		4
        /*0080*/ 	.byte	0x04, 0x1c
        /*0082*/ 	.short	(.L_787 - .L_786)


	//   ....[0]....
.L_786:
        /*0084*/ 	.word	0x000000e0


	//   ....[1]....
        /*0088*/ 	.word	0x00000a80


	//----- nvinfo : EIATTR_MAX_THREADS
	.align		4
.L_787:
        /*008c*/ 	.byte	0x04, 0x05
        /*008e*/ 	.short	(.L_789 - .L_788)
.L_788:
        /*0090*/ 	.word	0x00000080
        /*0094*/ 	.word	0x00000001
        /*0098*/ 	.word	0x00000001


	//----- nvinfo : EIATTR_CRS_STACK_SIZE
	.align		4
.L_789:
        /*009c*/ 	.byte	0x04, 0x1e
        /*009e*/ 	.short	(.L_791 - .L_790)
.L_790:
        /*00a0*/ 	.word	0x00000000


	//----- nvinfo : EIATTR_CBANK_PARAM_SIZE
	.align		4
.L_791:
        /*00a4*/ 	.byte	0x03, 0x19
        /*00a6*/ 	.short	0x0028


	//----- nvinfo : EIATTR_PARAM_CBANK
	.align		4
        /*00a8*/ 	.byte	0x04, 0x0a
        /*00aa*/ 	.short	(.L_793 - .L_792)
	.align		4
.L_792:
        /*00ac*/ 	.word	index@(.nv.constant0.nvkernel__Z3rhsv_F1L1710_28)
        /*00b0*/ 	.short	0x0210
        /*00b2*/ 	.short	0x0028


	//----- nvinfo : EIATTR_SW_WAR
	.align		4
.L_793:
        /*00b4*/ 	.byte	0x04, 0x36
        /*00b6*/ 	.short	(.L_795 - .L_794)
.L_794:
        /*00b8*/ 	.word	0x00000008
.L_795:


//--------------------- .nv.info.nvkernel__Z3rhsv_F1L1693_26 --------------------------
	.section	.nv.info.nvkernel__Z3rhsv_F1L1693_26,"",@"SHT_CUDA_INFO"
	.sectionflags	@""
	.align	4


	//----- nvinfo : EIATTR_CUDA_API_VERSION
	.align		4
        /*0000*/ 	.byte	0x04, 0x37
        /*0002*/ 	.short	(.L_797 - .L_796)
.L_796:
        /*0004*/ 	.word	0x00000081


	//----- nvinfo : EIATTR_KPARAM_INFO
	.align		4
.L_797:
        /*0008*/ 	.byte	0x04, 0x17
        /*000a*/ 	.short	(.L_799 - .L_798)
.L_798:
        /*000c*/ 	.word	0x00000000
        /*0010*/ 	.short	0x0005
        /*0012*/ 	.short	0x0020
        /*0014*/ 	.byte	0x00, 0xf0, 0x21, 0x00


	//----- nvinfo : EIATTR_KPARAM_INFO
	.align		4
.L_799:
        /*0018*/ 	.byte	0x04, 0x17
        /*001a*/ 	.short	(.L_801 - .L_800)
.L_800:
        /*001c*/ 	.word	0x00000000
        /*0020*/ 	.short	0x0004
        /*0022*/ 	.short	0x0018
        /*0024*/ 	.byte	0x00, 0xf0, 0x21, 0x00


	//----- nvinfo : EIATTR_KPARAM_INFO
	.align		4
.L_801:
        /*0028*/ 	.byte	0x04, 0x17
        /*002a*/ 	.short	(.L_803 - .L_802)
.L_802:
        /*002c*/ 	.word	0x00000000
        /*0030*/ 	.short	0x0003
        /*0032*/ 	.short	0x0010
        /*0034*/ 	.byte	0x00, 0xf0, 0x21, 0x00


	//----- nvinfo : EIATTR_KPARAM_INFO
	.align		4
.L_803:
        /*0038*/ 	.byte	0x04, 0x17
        /*003a*/ 	.short	(.L_805 - .L_804)
.L_804:
        /*003c*/ 	.word	0x00000000
        /*0040*/ 	.short	0x0002
        /*0042*/ 	.short	0x0008
        /*0044*/ 	.byte	0x00, 0xf0, 0x11, 0x00


	//----- nvinfo : EIATTR_KPARAM_INFO
	.align		4
.L_805:
        /*0048*/ 	.byte	0x04, 0x17
        /*004a*/ 	.short	(.L_807 - .L_806)
.L_806:
        /*004c*/ 	.word	0x00000000
        /*0050*/ 	.short	0x0001
        /*0052*/ 	.short	0x0004
        /*0054*/ 	.byte	0x00, 0xf0, 0x11, 0x00


	//----- nvinfo : EIATTR_KPARAM_INFO
	.align		4
.L_807:
        /*0058*/ 	.byte	0x04, 0x17
        /*005a*/ 	.short	(.L_809 - .L_808)
.L_808:
        /*005c*/ 	.word	0x00000000
        /*0060*/ 	.short	0x0000
        /*0062*/ 	.short	0x0000
        /*0064*/ 	.byte	0x00, 0xf0, 0x11, 0x00


	//----- nvinfo : EIATTR_SPARSE_MMA_MASK
	.align		4
.L_809:
        /*0068*/ 	.byte	0x03, 0x50
        /*006a*/ 	.short	0x0000


	//----- nvinfo : EIATTR_MAXREG_COUNT
	.align		4
        /*006c*/ 	.byte	0x03, 0x1b
        /*006e*/ 	.short	0x00ff


	//----- nvinfo : EIATTR_EXIT_INSTR_OFFSETS
	.align		4
        /*0070*/ 	.byte	0x04, 0x1c
        /*0072*/ 	.short	(.L_811 - .L_810)


	//   ....[0]....
.L_810:
        /*0074*/ 	.word	0x00000080


	//   ....[1]....
        /*0078*/ 	.word	0x000007e0


	//----- nvinfo : EIATTR_MAX_THREADS
	.align		4
.L_811:
        /*007c*/ 	.byte	0x04, 0x05
        /*007e*/ 	.short	(.L_813 - .L_812)
.L_812:
        /*0080*/ 	.word	0x00000080
        /*0084*/ 	.word	0x00000001
        /*0088*/ 	.word	0x00000001


	//----- nvinfo : EIATTR_CRS_STACK_SIZE
	.align		4
.L_813:
        /*008c*/ 	.byte	0x04, 0x1e
        /*008e*/ 	.short	(.L_815 - .L_814)
.L_814:
        /*0090*/ 	.word	0x00000000


	//----- nvinfo : EIATTR_CBANK_PARAM_SIZE
	.align		4
.L_815:
        /*0094*/ 	.byte	0x03, 0x19
        /*0096*/ 	.short	0x0028


	//----- nvinfo : EIATTR_PARAM_CBANK
	.align		4
        /*0098*/ 	.byte	0x04, 0x0a
        /*009a*/ 	.short	(.L_817 - .L_816)
	.align		4
.L_816:
        /*009c*/ 	.word	index@(.nv.constant0.nvkernel__Z3rhsv_F1L1693_26)
        /*00a0*/ 	.short	0x0210
        /*00a2*/ 	.short	0x0028


	//----- nvinfo : EIATTR_SW_WAR
	.align		4
.L_817:
        /*00a4*/ 	.byte	0x04, 0x36
        /*00a6*/ 	.short	(.L_819 - .L_818)
.L_818:
        /*00a8*/ 	.word	0x00000008
.L_819:


//--------------------- .nv.info.nvkernel__Z3rhsv_F1L1657_24 --------------------------
	.section	.nv.info.nvkernel__Z3rhsv_F1L1657_24,"",@"SHT_CUDA_INFO"
	.sectionflags	@""
	.align	4


	//----- nvinfo : EIATTR_CUDA_API_VERSION
	.align		4
        /*0000*/ 	.byte	0x04, 0x37
        /*0002*/ 	.short	(.L_821 - .L_820)
.L_820:
        /*0004*/ 	.word	0x00000081


	//----- nvinfo : EIATTR_KPARAM_INFO
	.align		4
.L_821:
        /*0008*/ 	.byte	0x04, 0x17
        /*000a*/ 	.short	(.L_823 - .L_822)
.L_822:
        /*000c*/ 	.word	0x00000000
        /*0010*/ 	.short	0x000e
        /*0012*/ 	.short	0x0060
        /*0014*/ 	.byte	0x00, 0xf0, 0x21, 0x00


	//----- nvinfo : EIATTR_KPARAM_INFO
	.align		4
.L_823:
        /*0018*/ 	.byte	0x04, 0x17
        /*001a*/ 	.short	(.L_825 - .L_824)
.L_824:
        /*001c*/ 	.word	0x00000000
        /*0020*/ 	.short	0x000d
        /*0022*/ 	.short	0x0058
        /*0024*/ 	.byte	0x00, 0xf0, 0x21, 0x00


	//----- nvinfo : EIATTR_KPARAM_INFO
	.align		4
.L_825:
        /*0028*/ 	.byte	0x04, 0x17
        /*002a*/ 	.short	(.L_827 - .L_826)
.L_826:
        /*002c*/ 	.word	0x00000000
        /*0030*/ 	.short	0x000c
        /*0032*/ 	.short	0x0050
        /*0034*/ 	.byte	0x00, 0xf0, 0x21, 0x00


	//----- nvinfo : EIATTR_KPARAM_INFO
	.align		4
.L_827:
        /*0038*/ 	.byte	0x04, 0x17
        /*003a*/ 	.short	(.L_829 - .L_828)
.L_828:
        /*003c*/ 	.word	0x00000000
        /*0040*/ 	.short	0x000b
        /*0042*/ 	.short	0x0048
        /*0044*/ 	.byte	0x00, 0xf0, 0x21, 0x00


	//----- nvinfo : EIATTR_KPARAM_INFO
	.align		4
.L_829:
        /*0048*/ 	.byte	0x04, 0x17
        /*004a*/ 	.short	(.L_831 - .L_830)
.L_830:
        /*004c*/ 	.word	0x00000000
        /*0050*/ 	.short	0x000a
        /*0052*/ 	.short	0x0040
        /*0054*/ 	.byte	0x00, 0xf0, 0x21, 0x00


	//----- nvinfo : EIATTR_KPARAM_INFO
	.align		4
.L_831:
        /*0058*/ 	.byte	0x04, 0x17
        /*005a*/ 	.short	(.L_833 - .L_832)
.L_832:
        /*005c*/ 	.word	0x00000000
        /*0060*/ 	.short	0x0009
        /*0062*/ 	.short	0x0038
        /*0064*/ 	.byte	0x00, 0xf0, 0x21, 0x00


	//----- nvinfo : EIATTR_KPARAM_INFO
	.align		4
.L_833:
        /*0068*/ 	.byte	0x04, 0x17
        /*006a*/ 	.short	(.L_835 - .L_834)
.L_834:
        /*006c*/ 	.word	0x00000000
        /*0070*/ 	.short	0x0008
        /*0072*/ 	.short	0x0030
        /*0074*/ 	.byte	0x00, 0xf0, 0x21, 0x00


	//----- nvinfo : EIATTR_KPARAM_INFO
	.align		4
.L_835:
        /*0078*/ 	.byte	0x04, 0x17
        /*007a*/ 	.short	(.L_837 - .L_836)
.L_836:
        /*007c*/ 	.word	0x00000000
        /*0080*/ 	.short	0x0007
        /*0082*/ 	.short	0x0028
        /*0084*/ 	.byte	0x00, 0xf0, 0x21, 0x00


	//----- nvinfo : EIATTR_KPARAM_INFO
	.align		4
.L_837:
        /*0088*/ 	.byte	0x04, 0x17
        /*008a*/ 	.short	(.L_839 - .L_838)
.L_838:
        /*008c*/ 	.word	0x00000000
        /*0090*/ 	.short	0x0006
        /*0092*/ 	.short	0x0020
        /*0094*/ 	.byte	0x00, 0xf0, 0x21, 0x00


	//----- nvinfo : EIATTR_KPARAM_INFO
	.align		4
.L_839:
        /*0098*/ 	.byte	0x04, 0x17
        /*009a*/ 	.short	(.L_841 - .L_840)
.L_840:
        /*009c*/ 	.word	0x00000000
        /*00a0*/ 	.short	0x0005
        /*00a2*/ 	.short	0x0018
        /*00a4*/ 	.byte	0x00, 0xf0, 0x21, 0x00


	//----- nvinfo : EIATTR_KPARAM_INFO
	.align		4
.L_841:
        /*00a8*/ 	.byte	0x04, 0x17
        /*00aa*/ 	.short	(.L_843 - .L_842)
.L_842:
        /*00ac*/ 	.word	0x00000000
        /*00b0*/ 	.short	0x0004
        /*00b2*/ 	.short	0x0010
        /*00b4*/ 	.byte	0x00, 0xf0, 0x11, 0x00


	//----- nvinfo : EIATTR_KPARAM_INFO
	.align		4
.L_843:
        /*00b8*/ 	.byte	0x04, 0x17
        /*00ba*/ 	.short	(.L_845 - .L_844)
.L_844:
        /*00bc*/ 	.word	0x00000000
        /*00c0*/ 	.short	0x0003
        /*00c2*/ 	.short	0x000c
        /*00c4*/ 	.byte	0x00, 0xf0, 0x11, 0x00


	//----- nvinfo : EIATTR_KPARAM_INFO
	.align		4
.L_845:
        /*00c8*/ 	.byte	0x04, 0x17
        /*00ca*/ 	.short	(.L_847 - .L_846)
.L_846:
        /*00cc*/ 	.word	0x00000000
        /*00d0*/ 	.short	0x0002
        /*00d2*/ 	.short	0x0008
        /*00d4*/ 	.byte	0x00, 0xf0, 0x11, 0x00


	//----- nvinfo : EIATTR_KPARAM_INFO
	.align		4
.L_847:
        /*00d8*/ 	.byte	0x04, 0x17
        /*00da*/ 	.short	(.L_849 - .L_848)
.L_848:
        /*00dc*/ 	.word	0x00000000
        /*00e0*/ 	.short	0x0001
        /*00e2*/ 	.short	0x0004
        /*00e4*/ 	.byte	0x00, 0xf0, 0x11, 0x00


	//----- nvinfo : EIATTR_KPARAM_INFO
	.align		4
.L_849:
        /*00e8*/ 	.byte	0x04, 0x17
        /*00ea*/ 	.short	(.L_851 - .L_850)
.L_850:
        /*00ec*/ 	.word	0x00000000
        /*00f0*/ 	.short	0x0000
        /*00f2*/ 	.short	0x0000
        /*00f4*/ 	.byte	0x00, 0xf0, 0x11, 0x00


	//----- nvinfo : EIATTR_SPARSE_MMA_MASK
	.align		4
.L_851:
        /*00f8*/ 	.byte	0x03, 0x50
        /*00fa*/ 	.short	0x0000


	//----- nvinfo : EIATTR_MAXREG_COUNT
	.align		4
        /*00fc*/ 	.byte	0x03, 0x1b
        /*00fe*/ 	.short	0x00ff


	//----- nvinfo : EIATTR_EXIT_INSTR_OFFSETS
	.align		4
        /*0100*/ 	.byte	0x04, 0x1c
        /*0102*/ 	.short	(.L_853 - .L_852)


	//   ....[0]....
.L_852:
        /*0104*/ 	.word	0x000000b0


	//   ....[1]....
        /*0108*/ 	.word	0x00000df0


	//----- nvinfo : EIATTR_MAX_THREADS
	.align		4
.L_853:
        /*010c*/ 	.byte	0x04, 0x05
        /*010e*/ 	.short	(.L_855 - .L_854)
.L_854:
        /*0110*/ 	.word	0x00000080
        /*0114*/ 	.word	0x00000001
        /*0118*/ 	.word	0x00000001


	//----- nvinfo : EIATTR_CRS_STACK_SIZE
	.align		4
.L_855:
        /*011c*/ 	.byte	0x04, 0x1e
        /*011e*/ 	.short	(.L_857 - .L_856)
.L_856:
        /*0120*/ 	.word	0x00000000


	//----- nvinfo : EIATTR_CBANK_PARAM_SIZE
	.align		4
.L_857:
        /*0124*/ 	.byte	0x03, 0x19
        /*0126*/ 	.short	0x0068


	//----- nvinfo : EIATTR_PARAM_CBANK
	.align		4
        /*0128*/ 	.byte	0x04, 0x0a
        /*012a*/ 	.short	(.L_859 - .L_858)
	.align		4
.L_858:
        /*012c*/ 	.word	index@(.nv.constant0.nvkernel__Z3rhsv_F1L1657_24)
        /*0130*/ 	.short	0x0210
        /*0132*/ 	.short	0x0068


	//----- nvinfo : EIATTR_SW_WAR
	.align		4
.L_859:
        /*0134*/ 	.byte	0x04, 0x36
        /*0136*/ 	.short	(.L_861 - .L_860)
.L_860:
        /*0138*/ 	.word	0x00000008
.L_861:


//--------------------- .nv.info.nvkernel__Z3rhsv_F1L1626_22 --------------------------
	.section	.nv.info.nvkernel__Z3rhsv_F1L1626_22,"",@"SHT_CUDA_INFO"
	.sectionflags	@""
	.align	4


	//----- nvinfo : EIATTR_CUDA_API_VERSION
	.align		4
        /*0000*/ 	.byte	0x04, 0x37
        /*0002*/ 	.short	(.L_863 - .L_862)
.L_862:
        /*0004*/ 	.word	0x00000081


	//----- nvinfo : EIATTR_KPARAM_INFO
	.align		4
.L_863:
        /*0008*/ 	.byte	0x04, 0x17
        /*000a*/ 	.short	(.L_865 - .L_864)
.L_864:
        /*000c*/ 	.word	0x00000000
        /*0010*/ 	.short	0x0008
        /*0012*/ 	.short	0x0030
        /*0014*/ 	.byte	0x00, 0xf0, 0x21, 0x00


	//----- nvinfo : EIATTR_KPARAM_INFO
	.align		4
.L_865:
        /*0018*/ 	.byte	0x04, 0x17
        /*001a*/ 	.short	(.L_867 - .L_866)
.L_866:
        /*001c*/ 	.word	0x00000000
        /*0020*/ 	.short	0x0007
        /*0022*/ 	.short	0x0028
        /*0024*/ 	.byte	0x00, 0xf0, 0x21, 0x00


	//----- nvinfo : EIATTR_KPARAM_INFO
	.align		4
.L_867:
        /*0028*/ 	.byte	0x04, 0x17
        /*002a*/ 	.short	(.L_869 - .L_868)
.L_868:
        /*002c*/ 	.word	0x00000000
        /*0030*/ 	.short	0x0006
        /*0032*/ 	.short	0x0020
        /*0034*/ 	.byte	0x00, 0xf0, 0x21, 0x00


	//----- nvinfo : EIATTR_KPARAM_INFO
	.align		4
.L_869:
        /*0038*/ 	.byte	0x04, 0x17
        /*003a*/ 	.short	(.L_871 - .L_870)
.L_870:
        /*003c*/ 	.word	0x00000000
        /*0040*/ 	.short	0x0005
        /*0042*/ 	.short	0x0018
        /*0044*/ 	.byte	0x00, 0xf0, 0x21, 0x00


	//----- nvinfo : EIATTR_KPARAM_INFO
	.align		4
.L_871:
        /*0048*/ 	.byte	0x04, 0x17
        /*004a*/ 	.short	(.L_873 - .L_872)
.L_872:
        /*004c*/ 	.word	0x00000000
        /*0050*/ 	.short	0x0004
        /*0052*/ 	.short	0x0010
        /*0054*/ 	.byte	0x00, 0xf0, 0x11, 0x00


	//----- nvinfo : EIATTR_KPARAM_INFO
	.align		4
.L_873:
        /*0058*/ 	.byte	0x04, 0x17
        /*005a*/ 	.short	(.L_875 - .L_874)
.L_874:
        /*005c*/ 	.word	0x00000000
        /*0060*/ 	.short	0x0003
        /*0062*/ 	.short	0x000c
        /*0064*/ 	.byte	0x00, 0xf0, 0x11, 0x00


	//----- nvinfo : EIATTR_KPARAM_INFO
	.align		4
.L_875:
        /*0068*/ 	.byte	0x04, 0x17
        /*006a*/ 	.short	(.L_877 - .L_876)
.L_876:
        /*006c*/ 	.word	0x00000000
        /*0070*/ 	.short	0x0002
        /*0072*/ 	.short	0x0008
        /*0074*/ 	.byte	0x00, 0xf0, 0x11, 0x00


	//----- nvinfo : EIATTR_KPARAM_INFO
	.align		4
.L_877:
        /*0078*/ 	.byte	0x04, 0x17
        /*007a*/ 	.short	(.L_879 - .L_878)
.L_878:
        /*007c*/ 	.word	0x00000000
        /*0080*/ 	.short	0x0001
        /*0082*/ 	.short	0x0004
        /*0084*/ 	.byte	0x00, 0xf0, 0x11, 0x00


	//----- nvinfo : EIATTR_KPARAM_INFO
	.align		4
.L_879:
        /*0088*/ 	.byte	0x04, 0x17
        /*008a*/ 	.short	(.L_881 - .L_880)
.L_880:
        /*008c*/ 	.word	0x00000000
        /*0090*/ 	.short	0x0000
        /*0092*/ 	.short	0x0000
        /*0094*/ 	.byte	0x00, 0xf0, 0x11, 0x00


	//----- nvinfo : EIATTR_SPARSE_MMA_MASK
	.align		4
.L_881:
        /*0098*/ 	.byte	0x03, 0x50
        /*009a*/ 	.short	0x0000


	//----- nvinfo : EIATTR_MAXREG_COUNT
	.align		4
        /*009c*/ 	.byte	0x03, 0x1b
        /*009e*/ 	.short	0x00ff


	//----- nvinfo : EIATTR_EXIT_INSTR_OFFSETS
	.align		4
        /*00a0*/ 	.byte	0x04, 0x1c
        /*00a2*/ 	.short	(.L_883 - .L_882)


	//   ....[0]....
.L_882:
        /*00a4*/ 	.word	0x000000b0


	//   ....[1]....
        /*00a8*/ 	.word	0x00000ca0


	//----- nvinfo : EIATTR_MAX_THREADS
	.align		4
.L_883:
        /*00ac*/ 	.byte	0x04, 0x05
        /*00ae*/ 	.short	(.L_885 - .L_884)
.L_884:
        /*00b0*/ 	.word	0x00000080
        /*00b4*/ 	.word	0x00000001
        /*00b8*/ 	.word	0x00000001


	//----- nvinfo : EIATTR_CRS_STACK_SIZE
	.align		4
.L_885:
        /*00bc*/ 	.byte	0x04, 0x1e
        /*00be*/ 	.short	(.L_887 - .L_886)
.L_886:
        /*00c0*/ 	.word	0x00000000


	//----- nvinfo : EIATTR_CBANK_PARAM_SIZE
	.align		4
.L_887:
        /*00c4*/ 	.byte	0x03, 0x19
        /*00c6*/ 	.short	0x0038


	//----- nvinfo : EIATTR_PARAM_CBANK
	.align		4
        /*00c8*/ 	.byte	0x04, 0x0a
        /*00ca*/ 	.short	(.L_889 - .L_888)
	.align		4
.L_888:
        /*00cc*/ 	.word	index@(.nv.constant0.nvkernel__Z3rhsv_F1L1626_22)
        /*00d0*/ 	.short	0x0210
        /*00d2*/ 	.short	0x0038


	//----- nvinfo : EIATTR_SW_WAR
	.align		4
.L_889:
        /*00d4*/ 	.byte	0x04, 0x36
        /*00d6*/ 	.short	(.L_891 - .L_890)
.L_890:
        /*00d8*/ 	.word	0x00000008
.L_891:


//--------------------- .nv.info.nvkernel__Z3rhsv_F1L1614_20 --------------------------
	.section	.nv.info.nvkernel__Z3rhsv_F1L1614_20,"",@"SHT_CUDA_INFO"
	.sectionflags	@""
	.align	4


	//----- nvinfo : EIATTR_CUDA_API_VERSION
	.align		4
        /*0000*/ 	.byte	0x04, 0x37
        /*0002*/ 	.short	(.L_893 - .L_892)
.L_892:
        /*0004*/ 	.word	0x00000081


	//----- nvinfo : EIATTR_KPARAM_INFO
	.align		4
.L_893:
        /*0008*/ 	.byte	0x04, 0x17
        /*000a*/ 	.short	(.L_895 - .L_894)
.L_894:
        /*000c*/ 	.word	0x00000000
        /*0010*/ 	.short	0x0007
        /*0012*/ 	.short	0x0028
        /*0014*/ 	.byte	0x00, 0xf0, 0x21, 0x00


	//----- nvinfo : EIATTR_KPARAM_INFO
	.align		4
.L_895:
        /*0018*/ 	.byte	0x04, 0x17
        /*001a*/ 	.short	(.L_897 - .L_896)
.L_896:
        /*001c*/ 	.word	0x00000000
        /*0020*/ 	.short	0x0006
        /*0022*/ 	.short	0x0020
        /*0024*/ 	.byte	0x00, 0xf0, 0x21, 0x00


	//----- nvinfo : EIATTR_KPARAM_INFO
	.align		4
.L_897:
        /*0028*/ 	.byte	0x04, 0x17
        /*002a*/ 	.short	(.L_899 - .L_898)
.L_898:
        /*002c*/ 	.word	0x00000000
        /*0030*/ 	.short	0x0005
        /*0032*/ 	.short	0x0018
        /*0034*/ 	.byte	0x00, 0xf0, 0x21, 0x00


	//----- nvinfo : EIATTR_KPARAM_INFO
	.align		4
.L_899:
        /*0038*/ 	.byte	0x04, 0x17
        /*003a*/ 	.short	(.L_901 - .L_900)
.L_900:
        /*003c*/ 	.word	0x00000000
        /*0040*/ 	.short	0x0004
        /*0042*/ 	.short	0x0010
        /*0044*/ 	.byte	0x00, 0xf0, 0x11, 0x00


	//----- nvinfo : EIATTR_KPARAM_INFO
	.align		4
.L_901:
        /*0048*/ 	.byte	0x04, 0x17
        /*004a*/ 	.short	(.L_903 - .L_902)
.L_902:
        /*004c*/ 	.word	0x00000000
        /*0050*/ 	.short	0x0003
        /*0052*/ 	.short	0x000c
        /*0054*/ 	.byte	0x00, 0xf0, 0x11, 0x00


	//----- nvinfo : EIATTR_KPARAM_INFO
	.align		4
.L_903:
        /*0058*/ 	.byte	0x04, 0x17
        /*005a*/ 	.short	(.L_905 - .L_904)
.L_904:
        /*005c*/ 	.word	0x00000000
        /*0060*/ 	.short	0x0002
        /*0062*/ 	.short	0x0008
        /*0064*/ 	.byte	0x00, 0xf0, 0x11, 0x00


	//----- nvinfo : EIATTR_KPARAM_INFO
	.align		4
.L_905:
        /*0068*/ 	.byte	0x04, 0x17
        /*006a*/ 	.short	(.L_907 - .L_906)
.L_906:
        /*006c*/ 	.word	0x00000000
        /*0070*/ 	.short	0x0001
        /*0072*/ 	.short	0x0004
        /*0074*/ 	.byte	0x00, 0xf0, 0x11, 0x00


	//----- nvinfo : EIATTR_KPARAM_INFO
	.align		4
.L_907:
        /*0078*/ 	.byte	0x04, 0x17
        /*007a*/ 	.short	(.L_909 - .L_908)
.L_908:
        /*007c*/ 	.word	0x00000000
        /*0080*/ 	.short	0x0000
        /*0082*/ 	.short	0x0000
        /*0084*/ 	.byte	0x00, 0xf0, 0x11, 0x00


	//----- nvinfo : EIATTR_SPARSE_MMA_MASK
	.align		4
.L_909:
        /*0088*/ 	.byte	0x03, 0x50
        /*008a*/ 	.short	0x0000


	//----- nvinfo : EIATTR_MAXREG_COUNT
	.align		4
        /*008c*/ 	.byte	0x03, 0x1b
        /*008e*/ 	.short	0x00ff


	//----- nvinfo : EIATTR_EXIT_INSTR_OFFSETS
	.align		4
        /*0090*/ 	.byte	0x04, 0x1c
        /*0092*/ 	.short	(.L_911 - .L_910)


	//   ....[0]....
.L_910:
        /*0094*/ 	.word	0x000000b0


	//   ....[1]....
        /*0098*/ 	.word	0x00000b20


	//----- nvinfo : EIATTR_MAX_THREADS
	.align		4
.L_911:
        /*009c*/ 	.byte	0x04, 0x05
        /*009e*/ 	.short	(.L_913 - .L_912)
.L_912:
        /*00a0*/ 	.word	0x00000080
        /*00a4*/ 	.word	0x00000001
        /*00a8*/ 	.word	0x00000001


	//----- nvinfo : EIATTR_CRS_STACK_SIZE
	.align		4
.L_913:
        /*00ac*/ 	.byte	0x04, 0x1e
        /*00ae*/ 	.short	(.L_915 - .L_914)
.L_914:
        /*00b0*/ 	.word	0x00000000


	//----- nvinfo : EIATTR_CBANK_PARAM_SIZE
	.align		4
.L_915:
        /*00b4*/ 	.byte	0x03, 0x19
        /*00b6*/ 	.short	0x0030


	//----- nvinfo : EIATTR_PARAM_CBANK
	.align		4
        /*00b8*/ 	.byte	0x04, 0x0a
        /*00ba*/ 	.short	(.L_917 - .L_916)
	.align		4
.L_916:
        /*00bc*/ 	.word	index@(.nv.constant0.nvkernel__Z3rhsv_F1L1614_20)
        /*00c0*/ 	.short	0x0210
        /*00c2*/ 	.short	0x0030


	//----- nvinfo : EIATTR_SW_WAR
	.align		4
.L_917:
        /*00c4*/ 	.byte	0x04, 0x36
        /*00c6*/ 	.short	(.L_919 - .L_918)
.L_918:
        /*00c8*/ 	.word	0x00000008
.L_919:


//--------------------- .nv.info.nvkernel__Z3rhsv_F1L1597_18 --------------------------
	.section	.nv.info.nvkernel__Z3rhsv_F1L1597_18,"",@"SHT_CUDA_INFO"
	.sectionflags	@""
	.align	4


	//----- nvinfo : EIATTR_CUDA_API_VERSION
	.align		4
        /*0000*/ 	.byte	0x04, 0x37
        /*0002*/ 	.short	(.L_921 - .L_920)
.L_920:
        /*0004*/ 	.word	0x00000081


	//----- nvinfo : EIATTR_KPARAM_INFO
	.align		4
.L_921:
        /*0008*/ 	.byte	0x04, 0x17
        /*000a*/ 	.short	(.L_923 - .L_922)
.L_922:
        /*000c*/ 	.word	0x00000000
        /*0010*/ 	.short	0x0007
        /*0012*/ 	.short	0x0028
        /*0014*/ 	.byte	0x00, 0xf0, 0x21, 0x00


	//----- nvinfo : EIATTR_KPARAM_INFO
	.align		4
.L_923:
        /*0018*/ 	.byte	0x04, 0x17
        /*001a*/ 	.short	(.L_925 - .L_924)
.L_924:
        /*001c*/ 	.word	0x00000000
        /*0020*/ 	.short	0x0006
        /*0022*/ 	.short	0x0020
        /*0024*/ 	.byte	0x00, 0xf0, 0x21, 0x00


	//----- nvinfo : EIATTR_KPARAM_INFO
	.align		4
.L_925:
        /*0028*/ 	.byte	0x04, 0x17
        /*002a*/ 	.short	(.L_927 - .L_926)
.L_926:
        /*002c*/ 	.word	0x00000000
        /*0030*/ 	.short	0x0005
        /*0032*/ 	.short	0x0018
        /*0034*/ 	.byte	0x00, 0xf0, 0x21, 0x00


	//----- nvinfo : EIATTR_KPARAM_INFO
	.align		4
.L_927:
        /*0038*/ 	.byte	0x04, 0x17
        /*003a*/ 	.short	(.L_929 - .L_928)
.L_928:
        /*003c*/ 	.word	0x00000000
        /*0040*/ 	.short	0x0004
        /*0042*/ 	.short	0x0010
        /*0044*/ 	.byte	0x00, 0xf0, 0x21, 0x00


	//----- nvinfo : EIATTR_KPARAM_INFO
	.align		4
.L_929:
        /*0048*/ 	.byte	0x04, 0x17
        /*004a*/ 	.short	(.L_931 - .L_930)
.L_930:
        /*004c*/ 	.word	0x00000000
        /*0050*/ 	.short	0x0003
        /*0052*/ 	.short	0x000c
        /*0054*/ 	.byte	0x00, 0xf0, 0x11, 0x00


	//----- nvinfo : EIATTR_KPARAM_INFO
	.align		4
.L_931:
        /*0058*/ 	.byte	0x04, 0x17
        /*005a*/ 	.short	(.L_933 - .L_932)
.L_932:
        /*005c*/ 	.word	0x00000000
        /*0060*/ 	.short	0x0002
        /*0062*/ 	.short	0x0008
        /*0064*/ 	.byte	0x00, 0xf0, 0x11, 0x00


	//----- nvinfo : EIATTR_KPARAM_INFO
	.align		4
.L_933:
        /*0068*/ 	.byte	0x04, 0x17
        /*006a*/ 	.short	(.L_935 - .L_934)
.L_934:
        /*006c*/ 	.word	0x00000000
        /*0070*/ 	.short	0x0001
        /*0072*/ 	.short	0x0004
        /*0074*/ 	.byte	0x00, 0xf0, 0x11, 0x00


	//----- nvinfo : EIATTR_KPARAM_INFO
	.align		4
.L_935:
        /*0078*/ 	.byte	0x04, 0x17
        /*007a*/ 	.short	(.L_937 - .L_936)
.L_936:
        /*007c*/ 	.word	0x00000000
        /*0080*/ 	.short	0x0000
        /*0082*/ 	.short	0x0000
        /*0084*/ 	.byte	0x00, 0xf0, 0x11, 0x00


	//----- nvinfo : EIATTR_SPARSE_MMA_MASK
	.align		4
.L_937:
        /*0088*/ 	.byte	0x03, 0x50
        /*008a*/ 	.short	0x0000


	//----- nvinfo : EIATTR_MAXREG_COUNT
	.align		4
        /*008c*/ 	.byte	0x03, 0x1b
        /*008e*/ 	.short	0x00ff


	//----- nvinfo : EIATTR_EXIT_INSTR_OFFSETS
	.align		4
        /*0090*/ 	.byte	0x04, 0x1c
        /*0092*/ 	.short	(.L_939 - .L_938)


	//   ....[0]....
.L_938:
        /*0094*/ 	.word	0x000000b0


	//   ....[1]....
        /*0098*/ 	.word	0x00000b00


	//----- nvinfo : EIATTR_MAX_THREADS
	.align		4
.L_939:
        /*009c*/ 	.byte	0x04, 0x05
        /*009e*/ 	.short	(.L_941 - .L_940)
.L_940:
        /*00a0*/ 	.word	0x00000080
        /*00a4*/ 	.word	0x00000001
        /*00a8*/ 	.word	0x00000001


	//----- nvinfo : EIATTR_CRS_STACK_SIZE
	.align		4
.L_941:
        /*00ac*/ 	.byte	0x04, 0x1e
        /*00ae*/ 	.short	(.L_943 - .L_942)
.L_942:
        /*00b0*/ 	.word	0x00000000


	//----- nvinfo : EIATTR_CBANK_PARAM_SIZE
	.align		4
.L_943:
        /*00b4*/ 	.byte	0x03, 0x19
        /*00b6*/ 	.short	0x0030


	//----- nvinfo : EIATTR_PARAM_CBANK
	.align		4
        /*00b8*/ 	.byte	0x04, 0x0a
        /*00ba*/ 	.short	(.L_945 - .L_944)
	.align		4
.L_944:
        /*00bc*/ 	.word	index@(.nv.constant0.nvkernel__Z3rhsv_F1L1597_18)
        /*00c0*/ 	.short	0x0210
        /*00c2*/ 	.short	0x0030


	//----- nvinfo : EIATTR_SW_WAR
	.align		4
.L_945:
        /*00c4*/ 	.byte	0x04, 0x36
        /*00c6*/ 	.short	(.L_947 - .L_946)
.L_946:
        /*00c8*/ 	.word	0x00000008
.L_947:


//--------------------- .nv.info.__cuda_sm20_dblrcp_rn_slowpath_v3 --------------------------
	.section	.nv.info.__cuda_sm20_dblrcp_rn_slowpath_v3,"",@"SHT_CUDA_INFO"
	.sectionflags	@""
	.align	4


	//----- nvinfo : EIATTR_CUDA_API_VERSION
	.align		4
        /*0000*/ 	.byte	0x04, 0x37
        /*0002*/ 	.short	(.L_949 - .L_948)
.L_948:
        /*0004*/ 	.word	0x00000081


	//----- nvinfo : EIATTR_SPARSE_MMA_MASK
	.align		4
.L_949:
        /*0008*/ 	.byte	0x03, 0x50
        /*000a*/ 	.short	0x0000


	//----- nvinfo : EIATTR_CRS_STACK_SIZE
	.align		4
        /*000c*/ 	.byte	0x04, 0x1e
        /*000e*/ 	.short	(.L_951 - .L_950)
.L_950:
        /*0010*/ 	.word	0x00000000


	//----- nvinfo : EIATTR_SW_WAR
	.align		4
.L_951:
        /*0014*/ 	.byte	0x04, 0x36
        /*0016*/ 	.short	(.L_953 - .L_952)
.L_952:
        /*0018*/ 	.word	0x00000008
.L_953:


//--------------------- .nv.info.nvkernel__Z3rhsv_F1L1574_16 --------------------------
	.section	.nv.info.nvkernel__Z3rhsv_F1L1574_16,"",@"SHT_CUDA_INFO"
	.sectionflags	@""
	.align	4


	//----- nvinfo : EIATTR_CUDA_API_VERSION
	.align		4
        /*0000*/ 	.byte	0x04, 0x37
        /*0002*/ 	.short	(.L_955 - .L_954)
.L_954:
        /*0004*/ 	.word	0x00000081


	//----- nvinfo : EIATTR_KPARAM_INFO
	.align		4
.L_955:
        /*0008*/ 	.byte	0x04, 0x17
        /*000a*/ 	.short	(.L_957 - .L_956)
.L_956:
        /*000c*/ 	.word	0x00000000
        /*0010*/ 	.short	0x0007
        /*0012*/ 	.short	0x0030
        /*0014*/ 	.byte	0x00, 0xf0, 0x21, 0x00


	//----- nvinfo : EIATTR_KPARAM_INFO
	.align		4
.L_957:
        /*0018*/ 	.byte	0x04, 0x17
        /*001a*/ 	.short	(.L_959 - .L_958)
.L_958:
        /*001c*/ 	.word	0x00000000
        /*0020*/ 	.short	0x0006
        /*0022*/ 	.short	0x0028
        /*0024*/ 	.byte	0x00, 0xf0, 0x21, 0x00


	//----- nvinfo : EIATTR_KPARAM_INFO
	.align		4
.L_959:
        /*0028*/ 	.byte	0x04, 0x17
        /*002a*/ 	.short	(.L_961 - .L_960)
.L_960:
        /*002c*/ 	.word	0x00000000
        /*0030*/ 	.short	0x0005
        /*0032*/ 	.short	0x0020
        /*0034*/ 	.byte	0x00, 0xf0, 0x21, 0x00


	//----- nvinfo : EIATTR_KPARAM_INFO
	.align		4
.L_961:
        /*0038*/ 	.byte	0x04, 0x17
        /*003a*/ 	.short	(.L_963 - .L_962)
.L_962:
        /*003c*/ 	.word	0x00000000
        /*0040*/ 	.short	0x0004
        /*0042*/ 	.short	0x0018
        /*0044*/ 	.byte	0x00, 0xf0, 0x21, 0x00


	//----- nvinfo : EIATTR_KPARAM_INFO
	.align		4
.L_963:
        /*0048*/ 	.byte	0x04, 0x17
        /*004a*/ 	.short	(.L_965 - .L_964)
.L_964:
        /*004c*/ 	.word	0x00000000
        /*0050*/ 	.short	0x0003
        /*0052*/ 	.short	0x0010
        /*0054*/ 	.byte	0x00, 0xf0, 0x21, 0x00


	//----- nvinfo : EIATTR_KPARAM_INFO
	.align		4
.L_965:
        /*0058*/ 	.byte	0x04, 0x17
        /*005a*/ 	.short	(.L_967 - .L_966)
.L_966:
        /*005c*/ 	.word	0x00000000
        /*0060*/ 	.short	0x0002
        /*0062*/ 	.short	0x0008
        /*0064*/ 	.byte	0x00, 0xf0, 0x11, 0x00


	//----- nvinfo : EIATTR_KPARAM_INFO
	.align		4
.L_967:
        /*0068*/ 	.byte	0x04, 0x17
        /*006a*/ 	.short	(.L_969 - .L_968)
.L_968:
        /*006c*/ 	.word	0x00000000
        /*0070*/ 	.short	0x0001
        /*0072*/ 	.short	0x0004
        /*0074*/ 	.byte	0x00, 0xf0, 0x11, 0x00


	//----- nvinfo : EIATTR_KPARAM_INFO
	.align		4
.L_969:
        /*0078*/ 	.byte	0x04, 0x17
        /*007a*/ 	.short	(.L_971 - .L_970)
.L_970:
        /*007c*/ 	.word	0x00000000
        /*0080*/ 	.short	0x0000
        /*0082*/ 	.short	0x0000
        /*0084*/ 	.byte	0x00, 0xf0, 0x11, 0x00


	//----- nvinfo : EIATTR_SPARSE_MMA_MASK
	.align		4
.L_971:
        /*0088*/ 	.byte	0x03, 0x50
        /*008a*/ 	.short	0x0000


	//----- nvinfo : EIATTR_MAXREG_COUNT
	.align		4
        /*008c*/ 	.byte	0x03, 0x1b
        /*008e*/ 	.short	0x00ff


	//----- nvinfo : EIATTR_EXIT_INSTR_OFFSETS
	.align		4
        /*0090*/ 	.byte	0x04, 0x1c
        /*0092*/ 	.short	(.L_973 - .L_972)


	//   ....[0]....
.L_972:
        /*0094*/ 	.word	0x000000b0


	//   ....[1]....
        /*0098*/ 	.word	0x00000c50


	//----- nvinfo : EIATTR_MAX_THREADS
	.align		4
.L_973:
        /*009c*/ 	.byte	0x04, 0x05
        /*009e*/ 	.short	(.L_975 - .L_974)
.L_974:
        /*00a0*/ 	.word	0x00000080
        /*00a4*/ 	.word	0x00000001
        /*00a8*/ 	.word	0x00000001


	//----- nvinfo : EIATTR_CRS_STACK_SIZE
	.align		4
.L_975:
        /*00ac*/ 	.byte	0x04, 0x1e
        /*00ae*/ 	.short	(.L_977 - .L_976)
.L_976:
        /*00b0*/ 	.word	0x00000000


	//----- nvinfo : EIATTR_CBANK_PARAM_SIZE
	.align		4
.L_977:
        /*00b4*/ 	.byte	0x03, 0x19
        /*00b6*/ 	.short	0x0038


	//----- nvinfo : EIATTR_PARAM_CBANK
	.align		4
        /*00b8*/ 	.byte	0x04, 0x0a
        /*00ba*/ 	.short	(.L_979 - .L_978)
	.align		4
.L_978:
        /*00bc*/ 	.word	index@(.nv.constant0.nvkernel__Z3rhsv_F1L1574_16)
        /*00c0*/ 	.short	0x0210
        /*00c2*/ 	.short	0x0038


	//----- nvinfo : EIATTR_SW_WAR
	.align		4
.L_979:
        /*00c4*/ 	.byte	0x04, 0x36
        /*00c6*/ 	.short	(.L_981 - .L_980)
.L_980:
        /*00c8*/ 	.word	0x00000008
.L_981:


//--------------------- .nv.info.nvkernel__Z6l2normiiiiiiiiii_F1L1529_14 --------------------------
	.section	.nv.info.nvkernel__Z6l2normiiiiiiiiii_F1L1529_14,"",@"SHT_CUDA_INFO"
	.sectionflags	@""
	.align	4


	//----- nvinfo : EIATTR_CUDA_API_VERSION
	.align		4
        /*0000*/ 	.byte	0x04, 0x37
        /*0002*/ 	.short	(.L_983 - .L_982)
.L_982:
        /*0004*/ 	.word	0x00000081


	//----- nvinfo : EIATTR_KPARAM_INFO
	.align		4
.L_983:
        /*0008*/ 	.byte	0x04, 0x17
        /*000a*/ 	.short	(.L_985 - .L_984)
.L_984:
        /*000c*/ 	.word	0x00000000
        /*0010*/ 	.short	0x000b
        /*0012*/ 	.short	0x0040
        /*0014*/ 	.byte	0x00, 0xf0, 0x21, 0x00


	//----- nvinfo : EIATTR_KPARAM_INFO
	.align		4
.L_985:
        /*0018*/ 	.byte	0x04, 0x17
        /*001a*/ 	.short	(.L_987 - .L_986)
.L_986:
        /*001c*/ 	.word	0x00000000
        /*0020*/ 	.short	0x000a
        /*0022*/ 	.short	0x0038
        /*0024*/ 	.byte	0x00, 0xf0, 0x21, 0x00


	//----- nvinfo : EIATTR_KPARAM_INFO
	.align		4
.L_987:
        /*0028*/ 	.byte	0x04, 0x17
        /*002a*/ 	.short	(.L_989 - .L_988)
.L_988:
        /*002c*/ 	.word	0x00000000
        /*0030*/ 	.short	0x0009
        /*0032*/ 	.short	0x0030
        /*0034*/ 	.byte	0x00, 0xf0, 0x21, 0x00


	//----- nvinfo : EIATTR_KPARAM_INFO
	.align		4
.L_989:
        /*0038*/ 	.byte	0x04, 0x17
        /*003a*/ 	.short	(.L_991 - .L_990)
.L_990:
        /*003c*/ 	.word	0x00000000
        /*0040*/ 	.short	0x0008
        /*0042*/ 	.short	0x0028
        /*0044*/ 	.byte	0x00, 0xf0, 0x21, 0x00


	//----- nvinfo : EIATTR_KPARAM_INFO
	.align		4
.L_991:
        /*0048*/ 	.byte	0x04, 0x17
        /*004a*/ 	.short	(.L_993 - .L_992)
.L_992:
        /*004c*/ 	.word	0x00000000
        /*0050*/ 	.short	0x0007
        /*0052*/ 	.short	0x0020
        /*0054*/ 	.byte	0x00, 0xf0, 0x21, 0x00


	//----- nvinfo : EIATTR_KPARAM_INFO
	.align		4
.L_993:
        /*0058*/ 	.byte	0x04, 0x17
        /*005a*/ 	.short	(.L_995 - .L_994)
.L_994:
        /*005c*/ 	.word	0x00000000
        /*0060*/ 	.short	0x0006
        /*0062*/ 	.short	0x0018
        /*0064*/ 	.byte	0x00, 0xf0, 0x21, 0x00


	//----- nvinfo : EIATTR_KPARAM_INFO
	.align		4
.L_995:
        /*0068*/ 	.byte	0x04, 0x17
        /*006a*/ 	.short	(.L_997 - .L_996)
.L_996:
        /*006c*/ 	.word	0x00000000
        /*0070*/ 	.short	0x0005
        /*0072*/ 	.short	0x0014
        /*0074*/ 	.byte	0x00, 0xf0, 0x11, 0x00


	//----- nvinfo : EIATTR_KPARAM_INFO
	.align		4
.L_997:
        /*0078*/ 	.byte	0x04, 0x17
        /*007a*/ 	.short	(.L_999 - .L_998)
.L_998:
        /*007c*/ 	.word	0x00000000
        /*0080*/ 	.short	0x0004
        /*0082*/ 	.short	0x0010
        /*0084*/ 	.byte	0x00, 0xf0, 0x11, 0x00


	//----- nvinfo : EIATTR_KPARAM_INFO
	.align		4
.L_999:
        /*0088*/ 	.byte	0x04, 0x17
        /*008a*/ 	.short	(.L_1001 - .L_1000)
.L_1000:
        /*008c*/ 	.word	0x00000000
        /*0090*/ 	.short	0x0003
        /*0092*/ 	.short	0x000c
        /*0094*/ 	.byte	0x00, 0xf0, 0x11, 0x00


	//----- nvinfo : EIATTR_KPARAM_INFO
	.align		4
.L_1001:
        /*0098*/ 	.byte	0x04, 0x17
        /*009a*/ 	.short	(.L_1003 - .L_1002)
.L_1002:
        /*009c*/ 	.word	0x00000000
        /*00a0*/ 	.short	0x0002
        /*00a2*/ 	.short	0x0008
        /*00a4*/ 	.byte	0x00, 0xf0, 0x11, 0x00


	//----- nvinfo : EIATTR_KPARAM_INFO
	.align		4
.L_1003:
        /*00a8*/ 	.byte	0x04, 0x17
        /*00aa*/ 	.short	(.L_1005 - .L_1004)
.L_1004:
        /*00ac*/ 	.word	0x00000000
        /*00b0*/ 	.short	0x0001
        /*00b2*/ 	.short	0x0004
        /*00b4*/ 	.byte	0x00, 0xf0, 0x11, 0x00


	//----- nvinfo : EIATTR_KPARAM_INFO
	.align		4
.L_1005:
        /*00b8*/ 	.byte	0x04, 0x17
        /*00ba*/ 	.short	(.L_1007 - .L_1006)
.L_1006:
        /*00bc*/ 	.word	0x00000000
        /*00c0*/ 	.short	0x0000
        /*00c2*/ 	.short	0x0000
        /*00c4*/ 	.byte	0x00, 0xf0, 0x11, 0x00


	//----- nvinfo : EIATTR_SPARSE_MMA_MASK
	.align		4
.L_1007:
        /*00c8*/ 	.byte	0x03, 0x50
        /*00ca*/ 	.short	0x0000


	//----- nvinfo : EIATTR_MAXREG_COUNT
	.align		4
        /*00cc*/ 	.byte	0x03, 0x1b
        /*00ce*/ 	.short	0x00ff


	//----- nvinfo : EIATTR_COOP_GROUP_MASK_REGIDS
	.align		4
        /*00d0*/ 	.byte	0x04, 0x29
        /*00d2*/ 	.short	(.L_1009 - .L_1008)


	//   ....[0]....
.L_1008:
        /*00d4*/ 	.word	0xffffffff


	//   ....[1]....
        /*00d8*/ 	.word	0xffffffff


	//   ....[2]....
        /*00dc*/ 	.word	0xffffffff


	//   ....[3]....
        /*00e0*/ 	.word	0xffffffff


	//   ....[4]....
        /*00e4*/ 	.word	0xffffffff


	//   ....[5]....
        /*00e8*/ 	.word	0xffffffff


	//   ....[6]....
        /*00ec*/ 	.word	0xffffffff


	//   ....[7]....
        /*00f0*/ 	.word	0xffffffff


	//   ....[8]....
        /*00f4*/ 	.word	0xffffffff


	//   ....[9]....
        /*00f8*/ 	.word	0xffffffff


	//   ....[10]....
        /*00fc*/ 	.word	0xffffffff


	//   ....[11]....
        /*0100*/ 	.word	0xffffffff


	//   ....[12]....
        /*0104*/ 	.word	0xffffffff


	//   ....[13]....
        /*0108*/ 	.word	0xffffffff


	//   ....[14]....
        /*010c*/ 	.word	0xffffffff


	//   ....[15]....
        /*0110*/ 	.word	0xffffffff


	//   ....[16]....
        /*0114*/ 	.word	0xffffffff


	//   ....[17]....
        /*0118*/ 	.word	0xffffffff


	//   ....[18]....
        /*011c*/ 	.word	0xffffffff


	//   ....[19]....
        /*0120*/ 	.word	0xffffffff


	//   ....[20]....
        /*0124*/ 	.word	0xffffffff


	//   ....[21]....
        /*0128*/ 	.word	0xffffffff


	//   ....[22]....
        /*012c*/ 	.word	0xffffffff


	//   ....[23]....
        /*0130*/ 	.word	0xffffffff


	//   ....[24]....
        /*0134*/ 	.word	0xffffffff


	//   ....[25]....
        /*0138*/ 	.word	0xffffffff


	//   ....[26]....
        /*013c*/ 	.word	0xffffffff


	//   ....[27]....
        /*0140*/ 	.word	0xffffffff


	//   ....[28]....
        /*0144*/ 	.word	0xffffffff


	//   ....[29]....
        /*0148*/ 	.word	0xffffffff


	//   ....[30]....
        /*014c*/ 	.word	0xffffffff


	//   ....[31]....
        /*0150*/ 	.word	0xffffffff


	//   ....[32]....
        /*0154*/ 	.word	0xffffffff


	//   ....[33]....
        /*0158*/ 	.word	0xffffffff


	//   ....[34]....
        /*015c*/ 	.word	0xffffffff


	//   ....[35]....
        /*0160*/ 	.word	0xffffffff


	//   ....[36]....
        /*0164*/ 	.word	0xffffffff


	//   ....[37]....
        /*0168*/ 	.word	0xffffffff


	//   ....[38]....
        /*016c*/ 	.word	0xffffffff


	//   ....[39]....
        /*0170*/ 	.word	0xffffffff


	//   ....[40]....
        /*0174*/ 	.word	0xffffffff


	//   ....[41]....
        /*0178*/ 	.word	0xffffffff


	//   ....[42]....
        /*017c*/ 	.word	0xffffffff


	//   ....[43]....
        /*0180*/ 	.word	0xffffffff


	//   ....[44]....
        /*0184*/ 	.word	0xffffffff


	//   ....[45]....
        /*0188*/ 	.word	0xffffffff


	//   ....[46]....
        /*018c*/ 	.word	0xffffffff


	//   ....[47]....
        /*0190*/ 	.word	0xffffffff


	//   ....[48]....
        /*0194*/ 	.word	0xffffffff


	//   ....[49]....
        /*0198*/ 	.word	0xffffffff


	//   ....[50]....
        /*019c*/ 	.word	0xffffffff


	//   ....[51]....
        /*01a0*/ 	.word	0xffffffff


	//   ....[52]....
        /*01a4*/ 	.word	0xffffffff


	//   ....[53]....
        /*01a8*/ 	.word	0xffffffff


	//   ....[54]....
        /*01ac*/ 	.word	0xffffffff


	//   ....[55]....
        /*01b0*/ 	.word	0xffffffff


	//   ....[56]....
        /*01b4*/ 	.word	0xffffffff


	//   ....[57]....
        /*01b8*/ 	.word	0xffffffff


	//   ....[58]....
        /*01bc*/ 	.word	0xffffffff


	//   ....[59]....
        /*01c0*/ 	.word	0xffffffff


	//   ....[60]....
        /*01c4*/ 	.word	0xffffffff


	//   ....[61]....
        /*01c8*/ 	.word	0xffffffff


	//   ....[62]....
        /*01cc*/ 	.word	0xffffffff


	//   ....[63]....
        /*01d0*/ 	.word	0xffffffff


	//   ....[64]....
        /*01d4*/ 	.word	0xffffffff


	//   ....[65]....
        /*01d8*/ 	.word	0xffffffff


	//   ....[66]....
        /*01dc*/ 	.word	0xffffffff


	//   ....[67]....
        /*01e0*/ 	.word	0xffffffff


	//   ....[68]....
        /*01e4*/ 	.word	0xffffffff


	//   ....[69]....
        /*01e8*/ 	.word	0xffffffff


	//   ....[70]....
        /*01ec*/ 	.word	0x0500000f


	//   ....[71]....
        /*01f0*/ 	.word	0x0500000f


	//   ....[72]....
        /*01f4*/ 	.word	0x0500000f


	//   ....[73]....
        /*01f8*/ 	.word	0x0500000f


	//   ....[74]....
        /*01fc*/ 	.word	0x0500000f


	//   ....[75]....
        /*0200*/ 	.word	0x0500000f


	//   ....[76]....
        /*0204*/ 	.word	0x0500000f


	//   ....[77]....
        /*0208*/ 	.word	0x0500000f


	//   ....[78]....
        /*020c*/ 	.word	0x0500000f


	//   ....[79]....
        /*0210*/ 	.word	0x0500000f


	//   ....[80]....
        /*0214*/ 	.word	0x0500000f


	//   ....[81]....
        /*0218*/ 	.word	0x0500000f


	//   ....[82]....
        /*021c*/ 	.word	0x0500000f


	//   ....[83]....
        /*0220*/ 	.word	0x0500000f


	//   ....[84]....
        /*0224*/ 	.word	0x0500000f


	//   ....[85]....
        /*0228*/ 	.word	0x0500000f


	//   ....[86]....
        /*022c*/ 	.word	0x0500000f


	//   ....[87]....
        /*0230*/ 	.word	0x0500000f


	//   ....[88]....
        /*0234*/ 	.word	0x0500000f


	//   ....[89]....
        /*0238*/ 	.word	0x0500000f


	//   ....[90]....
        /*023c*/ 	.word	0x0500000f


	//   ....[91]....
        /*0240*/ 	.word	0x0500000f


	//   ....[92]....
        /*0244*/ 	.word	0x0500000f


	//   ....[93]....
        /*0248*/ 	.word	0x0500000f


	//   ....[94]....
        /*024c*/ 	.word	0x0500000f


	//   ....[95]....
        /*0250*/ 	.word	0x0500000f


	//----- nvinfo : EIATTR_COOP_GROUP_INSTR_OFFSETS
	.align		4
.L_1009:
        /*0254*/ 	.byte	0x04, 0x28
        /*0256*/ 	.short	(.L_1011 - .L_1010)


	//   ....[0]....
.L_1010:
        /*0258*/ 	.word	0x000009e0


	//   ....[1]....
        /*025c*/ 	.word	0x000009f0


	//   ....[2]....
        /*0260*/ 	.word	0x00000a30


	//   ....[3]....
        /*0264*/ 	.word	0x00000a40


	//   ....[4]....
        /*0268*/ 	.word	0x00000a80


	//   ....[5]....
        /*026c*/ 	.word	0x00000a90


	//   ....[6]....
        /*0270*/ 	.word	0x00000ad0


	//   ....[7]....
        /*0274*/ 	.word	0x00000ae0


	//   ....[8]....
        /*0278*/ 	.word	0x00000b20


	//   ....[9]....
        /*027c*/ 	.word	0x00000b30


	//   ....[10]....
        /*0280*/ 	.word	0x00000cc0


	//   ....[11]....
        /*0284*/ 	.word	0x00000cd0


	//   ....[12]....
        /*0288*/ 	.word	0x00000d10


	//   ....[13]....
        /*028c*/ 	.word	0x00000d20


	//   ....[14]....
        /*0290*/ 	.word	0x00000e00


	//   ....[15]....
        /*0294*/ 	.word	0x00000e20


	//   ....[16]....
        /*0298*/ 	.word	0x00000e60


	//   ....[17]....
        /*029c*/ 	.word	0x00000e70


	//   ....[18]....
        /*02a0*/ 	.word	0x00000e90


	//   ....[19]....
        /*02a4*/ 	.word	0x00000ea0


	//   ....[20]....
        /*02a8*/ 	.word	0x00000ec0


	//   ....[21]....
        /*02ac*/ 	.word	0x00000ed0


	//   ....[22]....
        /*02b0*/ 	.word	0x00000ef0


	//   ....[23]....
        /*02b4*/ 	.word	0x00000f00


	//   ....[24]....
        /*02b8*/ 	.word	0x00000fa0


	//   ....[25]....
        /*02bc*/ 	.word	0x00000fb0


	//   ....[26]....
        /*02c0*/ 	.word	0x00000ff0


	//   ....[27]....
        /*02c4*/ 	.word	0x00001000


	//   ....[28]....
        /*02c8*/ 	.word	0x000010e0


	//   ....[29]....
        /*02cc*/ 	.word	0x00001100


	//   ....[30]....
        /*02d0*/ 	.word	0x00001140


	//   ....[31]....
        /*02d4*/ 	.word	0x00001150


	//   ....[32]....
        /*02d8*/ 	.word	0x00001170


	//   ....[33]....
        /*02dc*/ 	.word	0x00001180


	//   ....[34]....
        /*02e0*/ 	.word	0x000011a0


	//   ....[35]....
        /*02e4*/ 	.word	0x000011b0


	//   ....[36]....
        /*02e8*/ 	.word	0x000011d0


	//   ....[37]....
        /*02ec*/ 	.word	0x000011e0


	//   ....[38]....
        /*02f0*/ 	.word	0x00001280


	//   ....[39]....
        /*02f4*/ 	.word	0x00001290


	//   ....[40]....
        /*02f8*/ 	.word	0x000012d0


	//   ....[41]....
        /*02fc*/ 	.word	0x000012e0


	//   ....[42]....
        /*0300*/ 	.word	0x000013c0


	//   ....[43]....
        /*0304*/ 	.word	0x000013e0


	//   ....[44]....
        /*0308*/ 	.word	0x00001420


	//   ....[45]....
        /*030c*/ 	.word	0x00001430


	//   ....[46]....
        /*0310*/ 	.word	0x00001450


	//   ....[47]....
        /*0314*/ 	.word	0x00001460


	//   ....[48]....
        /*0318*/ 	.word	0x00001480


	//   ....[49]....
        /*031c*/ 	.word	0x00001490


	//   ....[50]....
        /*0320*/ 	.word	0x000014b0


	//   ....[51]....
        /*0324*/ 	.word	0x000014c0


	//   ....[52]....
        /*0328*/ 	.word	0x00001560


	//   ....[53]....
        /*032c*/ 	.word	0x00001570


	//   ....[54]....
        /*0330*/ 	.word	0x000015b0


	//   ....[55]....
        /*0334*/ 	.word	0x000015c0


	//   ....[56]....
        /*0338*/ 	.word	0x000016a0


	//   ....[57]....
        /*033c*/ 	.word	0x000016c0


	//   ....[58]....
        /*0340*/ 	.word	0x00001700


	//   ....[59]....
        /*0344*/ 	.word	0x00001710


	//   ....[60]....
        /*0348*/ 	.word	0x00001730


	//   ....[61]....
        /*034c*/ 	.word	0x00001740


	//   ....[62]....
        /*0350*/ 	.word	0x00001760


	//   ....[63]....
        /*0354*/ 	.word	0x00001770


	//   ....[64]....
        /*0358*/ 	.word	0x00001790


	//   ....[65]....
        /*035c*/ 	.word	0x000017a0


	//   ....[66]....
        /*0360*/ 	.word	0x00001870


	//   ....[67]....
        /*0364*/ 	.word	0x00001880


	//   ....[68]....
        /*0368*/ 	.word	0x000018a0


	//   ....[69]....
        /*036c*/ 	.word	0x000018b0


	//   ....[70]....
        /*0370*/ 	.word	0x00001960


	//   ....[71]....
        /*0374*/ 	.word	0x000019b0


	//   ....[72]....
        /*0378*/ 	.word	0x00001a30


	//   ....[73]....
        /*037c*/ 	.word	0x00001a80


	//   ....[74]....
        /*0380*/ 	.word	0x00001b00


	//   ....[75]....
        /*0384*/ 	.word	0x00001b50


	//   ....[76]....
        /*0388*/ 	.word	0x00001bd0


	//   ....[77]....
        /*038c*/ 	.word	0x00001c20


	//   ....[78]....
        /*0390*/ 	.word	0x00001ca0


	//   ....[79]....
        /*0394*/ 	.word	0x00001cf0


	//   ....[80]....
        /*0398*/ 	.word	0x00001d70


	//   ....[81]....
        /*039c*/ 	.word	0x00001dc0


	//   ....[82]....
        /*03a0*/ 	.word	0x00001e40


	//   ....[83]....
        /*03a4*/ 	.word	0x00001e90


	//   ....[84]....
        /*03a8*/ 	.word	0x00001f10


	//   ....[85]....
        /*03ac*/ 	.word	0x00001f60


	//   ....[86]....
        /*03b0*/ 	.word	0x00001fe0


	//   ....[87]....
        /*03b4*/ 	.word	0x00002030


	//   ....[88]....
        /*03b8*/ 	.word	0x000020b0


	//   ....[89]....
        /*03bc*/ 	.word	0x00002100


	//   ....[90]....
        /*03c0*/ 	.word	0x00002180


	//   ....[91]....
        /*03c4*/ 	.word	0x000021d0


	//   ....[92]....
        /*03c8*/ 	.word	0x00002250


	//   ....[93]....
        /*03cc*/ 	.word	0x000022a0


	//   ....[94]....
        /*03d0*/ 	.word	0x00002320


	//   ....[95]....
        /*03d4*/ 	.word	0x00002370


	//----- nvinfo : EIATTR_EXIT_INSTR_OFFSETS
	.align		4
.L_1011:
        /*03d8*/ 	.byte	0x04, 0x1c
        /*03da*/ 	.short	(.L_1013 - .L_1012)


	//   ....[0]....
.L_1012:
        /*03dc*/ 	.word	0x000017e0


	//   ....[1]....
        /*03e0*/ 	.word	0x000018c0


	//   ....[2]....
        /*03e4*/ 	.word	0x00001900


	//----- nvinfo : EIATTR_MAX_THREADS
	.align		4
.L_1013:
        /*03e8*/ 	.byte	0x04, 0x05
        /*03ea*/ 	.short	(.L_1015 - .L_1014)
.L_1014:
        /*03ec*/ 	.word	0x00000080
        /*03f0*/ 	.word	0x00000001
        /*03f4*/ 	.word	0x00000001


	//----- nvinfo : EIATTR_CRS_STACK_SIZE
	.align		4
.L_1015:
        /*03f8*/ 	.byte	0x04, 0x1e
        /*03fa*/ 	.short	(.L_1017 - .L_1016)
.L_1016:
        /*03fc*/ 	.word	0x00000000


	//----- nvinfo : EIATTR_CBANK_PARAM_SIZE
	.align		4
.L_1017:
        /*0400*/ 	.byte	0x03, 0x19
        /*0402*/ 	.short	0x0048


	//----- nvinfo : EIATTR_PARAM_CBANK
	.align		4
        /*0404*/ 	.byte	0x04, 0x0a
        /*0406*/ 	.short	(.L_1019 - .L_1018)
	.align		4
.L_1018:
        /*0408*/ 	.word	index@(.nv.constant0.nvkernel__Z6l2normiiiiiiiiii_F1L1529_14)
        /*040c*/ 	.short	0x0210
        /*040e*/ 	.short	0x0048


	//----- nvinfo : EIATTR_SW_WAR
	.align		4
.L_1019:
        /*0410*/ 	.byte	0x04, 0x36
        /*0412*/ 	.short	(.L_1021 - .L_1020)
.L_1020:
        /*0414*/ 	.word	0x00000008
.L_1021:


//--------------------- .nv.info.nvkernel__Z4jacui_F1L1214_12 --------------------------
	.section	.nv.info.nvkernel__Z4jacui_F1L1214_12,"",@"SHT_CUDA_INFO"
	.sectionflags	@""
	.align	4


	//----- nvinfo : EIATTR_CUDA_API_VERSION
	.align		4
        /*0000*/ 	.byte	0x04, 0x37
        /*0002*/ 	.short	(.L_1023 - .L_1022)
.L_1022:
        /*0004*/ 	.word	0x00000081


	//----- nvinfo : EIATTR_KPARAM_INFO
	.align		4
.L_1023:
        /*0008*/ 	.byte	0x04, 0x17
        /*000a*/ 	.short	(.L_1025 - .L_1024)
.L_1024:
        /*000c*/ 	.word	0x00000000
        /*0010*/ 	.short	0x0023
        /*0012*/ 	.short	0x0118
        /*0014*/ 	.byte	0x00, 0xf0, 0x21, 0x00


	//----- nvinfo : EIATTR_KPARAM_INFO
	.align		4
.L_1025:
        /*0018*/ 	.byte	0x04, 0x17
        /*001a*/ 	.short	(.L_1027 - .L_1026)
.L_1026:
        /*001c*/ 	.word	0x00000000
        /*0020*/ 	.short	0x0022
        /*0022*/ 	.short	0x0110
        /*0024*/ 	.byte	0x00, 0xf0, 0x21, 0x00


	//----- nvinfo : EIATTR_KPARAM_INFO
	.align		4
.L_1027:
        /*0028*/ 	.byte	0x04, 0x17
        /*002a*/ 	.short	(.L_1029 - .L_1028)
.L_1028:
        /*002c*/ 	.word	0x00000000
        /*0030*/ 	.short	0x0021
        /*0032*/ 	.short	0x0108
        /*0034*/ 	.byte	0x00, 0xf0, 0x21, 0x00


	//----- nvinfo : EIATTR_KPARAM_INFO
	.align		4
.L_1029:
        /*0038*/ 	.byte	0x04, 0x17
        /*003a*/ 	.short	(.L_1031 - .L_1030)
.L_1030:
        /*003c*/ 	.word	0x00000000
        /*0040*/ 	.short	0x0020
        /*0042*/ 	.short	0x0100
        /*0044*/ 	.byte	0x00, 0xf0, 0x21, 0x00


	//----- nvinfo : EIATTR_KPARAM_INFO
	.align		4
.L_1031:
        /*0048*/ 	.byte	0x04, 0x17
        /*004a*/ 	.short	(.L_1033 - .L_1032)
.L_1032:
        /*004c*/ 	.word	0x00000000
        /*0050*/ 	.short	0x001f
        /*0052*/ 	.short	0x00f8
        /*0054*/ 	.byte	0x00, 0xf0, 0x21, 0x00


	//----- nvinfo : EIATTR_KPARAM_INFO
	.align		4
.L_1033:
        /*0058*/ 	.byte	0x04, 0x17
        /*005a*/ 	.short	(.L_1035 - .L_1034)
.L_1034:
        /*005c*/ 	.word	0x00000000
        /*0060*/ 	.short	0x001e
        /*0062*/ 	.short	0x00f0
        /*0064*/ 	.byte	0x00, 0xf0, 0x21, 0x00


	//----- nvinfo : EIATTR_KPARAM_INFO
	.align		4
.L_1035:
        /*0068*/ 	.byte	0x04, 0x17
        /*006a*/ 	.short	(.L_1037 - .L_1036)
.L_1036:
        /*006c*/ 	.word	0x00000000
        /*0070*/ 	.short	0x001d
        /*0072*/ 	.short	0x00e8
        /*0074*/ 	.byte	0x00, 0xf0, 0x21, 0x00


	//----- nvinfo : EIATTR_KPARAM_INFO
	.align		4
.L_1037:
        /*0078*/ 	.byte	0x04, 0x17
        /*007a*/ 	.short	(.L_1039 - .L_1038)
.L_1038:
        /*007c*/ 	.word	0x00000000
        /*0080*/ 	.short	0x001c
        /*0082*/ 	.short	0x00e0
        /*0084*/ 	.byte	0x00, 0xf0, 0x21, 0x00


	//----- nvinfo : EIATTR_KPARAM_INFO
	.align		4
.L_1039:
        /*0088*/ 	.byte	0x04, 0x17
        /*008a*/ 	.short	(.L_1041 - .L_1040)
.L_1040:
        /*008c*/ 	.word	0x00000000
        /*0090*/ 	.short	0x001b
        /*0092*/ 	.short	0x00d8
        /*0094*/ 	.byte	0x00, 0xf0, 0x21, 0x00


	//----- nvinfo : EIATTR_KPARAM_INFO
	.align		4
.L_1041:
        /*0098*/ 	.byte	0x04, 0x17
        /*009a*/ 	.short	(.L_1043 - .L_1042)
.L_1042:
        /*009c*/ 	.word	0x00000000
        /*00a0*/ 	.short	0x001a
        /*00a2*/ 	.short	0x00d0
        /*00a4*/ 	.byte	0x00, 0xf0, 0x21, 0x00


	//----- nvinfo : EIATTR_KPARAM_INFO
	.align		4
.L_1043:
        /*00a8*/ 	.byte	0x04, 0x17
        /*00aa*/ 	.short	(.L_1045 - .L_1044)
.L_1044:
        /*00ac*/ 	.word	0x00000000
        /*00b0*/ 	.short	0x0019
        /*00b2*/ 	.short	0x00c8
        /*00b4*/ 	.byte	0x00, 0xf0, 0x21, 0x00


	//----- nvinfo : EIATTR_KPARAM_INFO
	.align		4
.L_1045:
        /*00b8*/ 	.byte	0x04, 0x17
        /*00ba*/ 	.short	(.L_1047 - .L_1046)
.L_1046:
        /*00bc*/ 	.word	0x00000000
        /*00c0*/ 	.short	0x0018
        /*00c2*/ 	.short	0x00c0
        /*00c4*/ 	.byte	0x00, 0xf0, 0x21, 0x00


	//----- nvinfo : EIATTR_KPARAM_INFO
	.align		4
.L_1047:
        /*00c8*/ 	.byte	0x04, 0x17
        /*00ca*/ 	.short	(.L_1049 - .L_1048)
.L_1048:
        /*00cc*/ 	.word	0x00000000
        /*00d0*/ 	.short	0x0017
        /*00d2*/ 	.short	0x00b8
        /*00d4*/ 	.byte	0x00, 0xf0, 0x21, 0x00


	//----- nvinfo : EIATTR_KPARAM_INFO
	.align		4
.L_1049:
        /*00d8*/ 	.byte	0x04, 0x17
        /*00da*/ 	.short	(.L_1051 - .L_1050)
.L_1050:
        /*00dc*/ 	.word	0x00000000
        /*00e0*/ 	.short	0x0016
        /*00e2*/ 	.short	0x00b0
        /*00e4*/ 	.byte	0x00, 0xf0, 0x21, 0x00


	//----- nvinfo : EIATTR_KPARAM_INFO
	.align		4
.L_1051:
        /*00e8*/ 	.byte	0x04, 0x17
        /*00ea*/ 	.short	(.L_1053 - .L_1052)
.L_1052:
        /*00ec*/ 	.word	0x00000000
        /*00f0*/ 	.short	0x0015
        /*00f2*/ 	.short	0x00a8
        /*00f4*/ 	.byte	0x00, 0xf0, 0x21, 0x00


	//----- nvinfo : EIATTR_KPARAM_INFO
	.align		4
.L_1053:
        /*00f8*/ 	.byte	0x04, 0x17
        /*00fa*/ 	.short	(.L_1055 - .L_1054)
.L_1054:
        /*00fc*/ 	.word	0x00000000
        /*0100*/ 	.short	0x0014
        /*0102*/ 	.short	0x00a0
        /*0104*/ 	.byte	0x00, 0xf0, 0x21, 0x00


	//----- nvinfo : EIATTR_KPARAM_INFO
	.align		4
.L_1055:
        /*0108*/ 	.byte	0x04, 0x17
        /*010a*/ 	.short	(.L_1057 - .L_1056)
.L_1056:
        /*010c*/ 	.word	0x00000000
        /*0110*/ 	.short	0x0013
        /*0112*/ 	.short	0x0098
        /*0114*/ 	.byte	0x00, 0xf0, 0x21, 0x00


	//----- nvinfo : EIATTR_KPARAM_INFO
	.align		4
.L_1057:
        /*0118*/ 	.byte	0x04, 0x17
        /*011a*/ 	.short	(.L_1059 - .L_1058)
.L_1058:
        /*011c*/ 	.word	0x00000000
        /*0120*/ 	.short	0x0012
        /*0122*/ 	.short	0x0090
        /*0124*/ 	.byte	0x00, 0xf0, 0x21, 0x00


	//----- nvinfo : EIATTR_KPARAM_INFO
	.align		4
.L_1059:
        /*0128*/ 	.byte	0x04, 0x17
        /*012a*/ 	.short	(.L_1061 - .L_1060)
.L_1060:
        /*012c*/ 	.word	0x00000000
        /*0130*/ 	.short	0x0011
        /*0132*/ 	.short	0x0088
        /*0134*/ 	.byte	0x00, 0xf0, 0x21, 0x00


	//----- nvinfo : EIATTR_KPARAM_INFO
	.align		4
.L_1061:
        /*0138*/ 	.byte	0x04, 0x17
        /*013a*/ 	.short	(.L_1063 - .L_1062)
.L_1062:
        /*013c*/ 	.word	0x00000000
        /*0140*/ 	.short	0x0010
        /*0142*/ 	.short	0x0080
        /*0144*/ 	.byte	0x00, 0xf0, 0x21, 0x00


	//----- nvinfo : EIATTR_KPARAM_INFO
	.align		4
.L_1063:
        /*0148*/ 	.byte	0x04, 0x17
        /*014a*/ 	.short	(.L_1065 - .L_1064)
.L_1064:
        /*014c*/ 	.word	0x00000000
        /*0150*/ 	.short	0x000f
        /*0152*/ 	.short	0x0078
        /*0154*/ 	.byte	0x00, 0xf0, 0x21, 0x00


	//----- nvinfo : EIATTR_KPARAM_INFO
	.align		4
.L_1065:
        /*0158*/ 	.byte	0x04, 0x17
        /*015a*/ 	.short	(.L_1067 - .L_1066)
.L_1066:
        /*015c*/ 	.word	0x00000000
        /*0160*/ 	.short	0x000e
        /*0162*/ 	.short	0x0070
        /*0164*/ 	.byte	0x00, 0xf0, 0x21, 0x00


	//----- nvinfo : EIATTR_KPARAM_INFO
	.align		4
.L_1067:
        /*0168*/ 	.byte	0x04, 0x17
        /*016a*/ 	.short	(.L_1069 - .L_1068)
.L_1068:
        /*016c*/ 	.word	0x00000000
        /*0170*/ 	.short	0x000d
        /*0172*/ 	.short	0x0068
        /*0174*/ 	.byte	0x00, 0xf0, 0x21, 0x00


	//----- nvinfo : EIATTR_KPARAM_INFO
	.align		4
.L_1069:
        /*0178*/ 	.byte	0x04, 0x17
        /*017a*/ 	.short	(.L_1071 - .L_1070)
.L_1070:
        /*017c*/ 	.word	0x00000000
        /*0180*/ 	.short	0x000c
        /*0182*/ 	.short	0x0060
        /*0184*/ 	.byte	0x00, 0xf0, 0x21, 0x00


	//----- nvinfo : EIATTR_KPARAM_INFO
	.align		4
.L_1071:
        /*0188*/ 	.byte	0x04, 0x17
        /*018a*/ 	.short	(.L_1073 - .L_1072)
.L_1072:
        /*018c*/ 	.word	0x00000000
        /*0190*/ 	.short	0x000b
        /*0192*/ 	.short	0x0058
        /*0194*/ 	.byte	0x00, 0xf0, 0x21, 0x00


	//----- nvinfo : EIATTR_KPARAM_INFO
	.align		4
.L_1073:
        /*0198*/ 	.byte	0x04, 0x17
        /*019a*/ 	.short	(.L_1075 - .L_1074)
.L_1074:
        /*019c*/ 	.word	0x00000000
        /*01a0*/ 	.short	0x000a
        /*01a2*/ 	.short	0x0050
        /*01a4*/ 	.byte	0x00, 0xf0, 0x11, 0x00


	//----- nvinfo : EIATTR_KPARAM_INFO
	.align		4
.L_1075:
        /*01a8*/ 	.byte	0x04, 0x17
        /*01aa*/ 	.short	(.L_1077 - .L_1076)
.L_1076:
        /*01ac*/ 	.word	0x00000000
        /*01b0*/ 	.short	0x0009
        /*01b2*/ 	.short	0x0048
        /*01b4*/ 	.byte	0x00, 0xf0, 0x21, 0x00


	//----- nvinfo : EIATTR_KPARAM_INFO
	.align		4
.L_1077:
        /*01b8*/ 	.byte	0x04, 0x17
        /*01ba*/ 	.short	(.L_1079 - .L_1078)
.L_1078:
        /*01bc*/ 	.word	0x00000000
        /*01c0*/ 	.short	0x0008
        /*01c2*/ 	.short	0x0040
        /*01c4*/ 	.byte	0x00, 0xf0, 0x21, 0x00


	//----- nvinfo : EIATTR_KPARAM_INFO
	.align		4
.L_1079:
        /*01c8*/ 	.byte	0x04, 0x17
        /*01ca*/ 	.short	(.L_1081 - .L_1080)
.L_1080:
        /*01cc*/ 	.word	0x00000000
        /*01d0*/ 	.short	0x0007
        /*01d2*/ 	.short	0x0038
        /*01d4*/ 	.byte	0x00, 0xf0, 0x21, 0x00


	//----- nvinfo : EIATTR_KPARAM_INFO
	.align		4
.L_1081:
        /*01d8*/ 	.byte	0x04, 0x17
        /*01da*/ 	.short	(.L_1083 - .L_1082)
.L_1082:
        /*01dc*/ 	.word	0x00000000
        /*01e0*/ 	.short	0x0006
        /*01e2*/ 	.short	0x0030
        /*01e4*/ 	.byte	0x00, 0xf0, 0x21, 0x00


	//----- nvinfo : EIATTR_KPARAM_INFO
	.align		4
.L_1083:
        /*01e8*/ 	.byte	0x04, 0x17
        /*01ea*/ 	.short	(.L_1085 - .L_1084)
.L_1084:
        /*01ec*/ 	.word	0x00000000
        /*01f0*/ 	.short	0x0005
        /*01f2*/ 	.short	0x0028
        /*01f4*/ 	.byte	0x00, 0xf0, 0x21, 0x00


	//----- nvinfo : EIATTR_KPARAM_INFO
	.align		4
.L_1085:
        /*01f8*/ 	.byte	0x04, 0x17
        /*01fa*/ 	.short	(.L_1087 - .L_1086)
.L_1086:
        /*01fc*/ 	.word	0x00000000
        /*0200*/ 	.short	0x0004
        /*0202*/ 	.short	0x0020
        /*0204*/ 	.byte	0x00, 0xf0, 0x21, 0x00


	//----- nvinfo : EIATTR_KPARAM_INFO
	.align		4
.L_1087:
        /*0208*/ 	.byte	0x04, 0x17
        /*020a*/ 	.short	(.L_1089 - .L_1088)
.L_1088:
        /*020c*/ 	.word	0x00000000
        /*0210*/ 	.short	0x0003
        /*0212*/ 	.short	0x0018
        /*0214*/ 	.byte	0x00, 0xf0, 0x21, 0x00


	//----- nvinfo : EIATTR_KPARAM_INFO
	.align		4
.L_1089:
        /*0218*/ 	.byte	0x04, 0x17
        /*021a*/ 	.short	(.L_1091 - .L_1090)
.L_1090:
        /*021c*/ 	.word	0x00000000
        /*0220*/ 	.short	0x0002
        /*0222*/ 	.short	0x0010
        /*0224*/ 	.byte	0x00, 0xf0, 0x21, 0x00


	//----- nvinfo : EIATTR_KPARAM_INFO
	.align		4
.L_1091:
        /*0228*/ 	.byte	0x04, 0x17
        /*022a*/ 	.short	(.L_1093 - .L_1092)
.L_1092:
        /*022c*/ 	.word	0x00000000
        /*0230*/ 	.short	0x0001
        /*0232*/ 	.short	0x0008
        /*0234*/ 	.byte	0x00, 0xf0, 0x21, 0x00


	//----- nvinfo : EIATTR_KPARAM_INFO
	.align		4
.L_1093:
        /*0238*/ 	.byte	0x04, 0x17
        /*023a*/ 	.short	(.L_1095 - .L_1094)
.L_1094:
        /*023c*/ 	.word	0x00000000
        /*0240*/ 	.short	0x0000
        /*0242*/ 	.short	0x0000
        /*0244*/ 	.byte	0x00, 0xf0, 0x11, 0x00


	//----- nvinfo : EIATTR_SPARSE_MMA_MASK
	.align		4
.L_1095:
        /*0248*/ 	.byte	0x03, 0x50
        /*024a*/ 	.short	0x0000


	//----- nvinfo : EIATTR_MAXREG_COUNT
	.align		4
        /*024c*/ 	.byte	0x03, 0x1b
        /*024e*/ 	.short	0x00ff


	//----- nvinfo : EIATTR_EXIT_INSTR_OFFSETS
	.align		4
        /*0250*/ 	.byte	0x04, 0x1c
        /*0252*/ 	.short	(.L_1097 - .L_1096)


	//   ....[0]....
.L_1096:
        /*0254*/ 	.word	0x00003670


	//----- nvinfo : EIATTR_MAX_THREADS
	.align		4
.L_1097:
        /*0258*/ 	.byte	0x04, 0x05
        /*025a*/ 	.short	(.L_1099 - .L_1098)
.L_1098:
        /*025c*/ 	.word	0x00000080
        /*0260*/ 	.word	0x00000001
        /*0264*/ 	.word	0x00000001


	//----- nvinfo : EIATTR_CRS_STACK_SIZE
	.align		4
.L_1099:
        /*0268*/ 	.byte	0x04, 0x1e
        /*026a*/ 	.short	(.L_1101 - .L_1100)
.L_1100:
        /*026c*/ 	.word	0x00000000


	//----- nvinfo : EIATTR_CBANK_PARAM_SIZE
	.align		4
.L_1101:
        /*0270*/ 	.byte	0x03, 0x19
        /*0272*/ 	.short	0x0120


	//----- nvinfo : EIATTR_PARAM_CBANK
	.align		4
        /*0274*/ 	.byte	0x04, 0x0a
        /*0276*/ 	.short	(.L_1103 - .L_1102)
	.align		4
.L_1102:
        /*0278*/ 	.word	index@(.nv.constant0.nvkernel__Z4jacui_F1L1214_12)
        /*027c*/ 	.short	0x0210
        /*027e*/ 	.short	0x0120


	//----- nvinfo : EIATTR_SW_WAR
	.align		4
.L_1103:
        /*0280*/ 	.byte	0x04, 0x36
        /*0282*/ 	.short	(.L_1105 - .L_1104)
.L_1104:
        /*0284*/ 	.word	0x00000008
.L_1105:


//--------------------- .nv.info.nvkernel__Z5jacldi_F1L922_10 --------------------------
	.section	.nv.info.nvkernel__Z5jacldi_F1L922_10,"",@"SHT_CUDA_INFO"
	.sectionflags	@""
	.align	4


	//----- nvinfo : EIATTR_CUDA_API_VERSION
	.align		4
        /*0000*/ 	.byte	0x04, 0x37
        /*0002*/ 	.short	(.L_1107 - .L_1106)
.L_1106:
        /*0004*/ 	.word	0x00000081


	//----- nvinfo : EIATTR_KPARAM_INFO
	.align		4
.L_1107:
        /*0008*/ 	.byte	0x04, 0x17
        /*000a*/ 	.short	(.L_1109 - .L_1108)
.L_1108:
        /*000c*/ 	.word	0x00000000
        /*0010*/ 	.short	0x0023
        /*0012*/ 	.short	0x0118
        /*0014*/ 	.byte	0x00, 0xf0, 0x21, 0x00


	//----- nvinfo : EIATTR_KPARAM_INFO
	.align		4
.L_1109:
        /*0018*/ 	.byte	0x04, 0x17
        /*001a*/ 	.short	(.L_1111 - .L_1110)
.L_1110:
        /*001c*/ 	.word	0x00000000
        /*0020*/ 	.short	0x0022
        /*0022*/ 	.short	0x0110
        /*0024*/ 	.byte	0x00, 0xf0, 0x21, 0x00


	//----- nvinfo : EIATTR_KPARAM_INFO
	.align		4
.L_1111:
        /*0028*/ 	.byte	0x04, 0x17
        /*002a*/ 	.short	(.L_1113 - .L_1112)
.L_1112:
        /*002c*/ 	.word	0x00000000
        /*0030*/ 	.short	0x0021
        /*0032*/ 	.short	0x0108
        /*0034*/ 	.byte	0x00, 0xf0, 0x21, 0x00


	//----- nvinfo : EIATTR_KPARAM_INFO
	.align		4
.L_1113:
        /*0038*/ 	.byte	0x04, 0x17
        /*003a*/ 	.short	(.L_1115 - .L_1114)
.L_1114:
        /*003c*/ 	.word	0x00000000
        /*0040*/ 	.short	0x0020
        /*0042*/ 	.short	0x0100
        /*0044*/ 	.byte	0x00, 0xf0, 0x21, 0x00


	//----- nvinfo : EIATTR_KPARAM_INFO
	.align		4
.L_1115:
        /*0048*/ 	.byte	0x04, 0x17
        /*004a*/ 	.short	(.L_1117 - .L_1116)
.L_1116:
        /*004c*/ 	.word	0x00000000
        /*0050*/ 	.short	0x001f
        /*0052*/ 	.short	0x00f8
        /*0054*/ 	.byte	0x00, 0xf0, 0x21, 0x00


	//----- nvinfo : EIATTR_KPARAM_INFO
	.align		4
.L_1117:
        /*0058*/ 	.byte	0x04, 0x17
        /*005a*/ 	.short	(.L_1119 - .L_1118)
.L_1118:
        /*005c*/ 	.word	0x00000000
        /*0060*/ 	.short	0x001e
        /*0062*/ 	.short	0x00f0
        /*0064*/ 	.byte	0x00, 0xf0, 0x21, 0x00


	//----- nvinfo : EIATTR_KPARAM_INFO
	.align		4
.L_1119:
        /*0068*/ 	.byte	0x04, 0x17
        /*006a*/ 	.short	(.L_1121 - .L_1120)
.L_1120:
        /*006c*/ 	.word	0x00000000
        /*0070*/ 	.short	0x001d
        /*0072*/ 	.short	0x00e8
        /*0074*/ 	.byte	0x00, 0xf0, 0x21, 0x00


	//----- nvinfo : EIATTR_KPARAM_INFO
	.align		4
.L_1121:
        /*0078*/ 	.byte	0x04, 0x17
        /*007a*/ 	.short	(.L_1123 - .L_1122)
.L_1122:
        /*007c*/ 	.word	0x00000000
        /*0080*/ 	.short	0x001c
        /*0082*/ 	.short	0x00e0
        /*0084*/ 	.byte	0x00, 0xf0, 0x21, 0x00


	//----- nvinfo : EIATTR_KPARAM_INFO
	.align		4
.L_1123:
        /*0088*/ 	.byte	0x04, 0x17
        /*008a*/ 	.short	(.L_1125 - .L_1124)
.L_1124:
        /*008c*/ 	.word	0x00000000
        /*0090*/ 	.short	0x001b
        /*0092*/ 	.short	0x00d8
        /*0094*/ 	.byte	0x00, 0xf0, 0x21, 0x00


	//----- nvinfo : EIATTR_KPARAM_INFO
	.align		4
.L_1125:
        /*0098*/ 	.byte	0x04, 0x17
        /*009a*/ 	.short	(.L_1127 - .L_1126)
.L_1126:
        /*009c*/ 	.word	0x00000000
        /*00a0*/ 	.short	0x001a
        /*00a2*/ 	.short	0x00d0
        /*00a4*/ 	.byte	0x00, 0xf0, 0x21, 0x00


	//----- nvinfo : EIATTR_KPARAM_INFO
	.align		4
.L_1127:
        /*00a8*/ 	.byte	0x04, 0x17
        /*00aa*/ 	.short	(.L_1129 - .L_1128)
.L_1128:
        /*00ac*/ 	.word	0x00000000
        /*00b0*/ 	.short	0x0019
        /*00b2*/ 	.short	0x00c8
        /*00b4*/ 	.byte	0x00, 0xf0, 0x21, 0x00


	//----- nvinfo : EIATTR_KPARAM_INFO
	.align		4
.L_1129:
        /*00b8*/ 	.byte	0x04, 0x17
        /*00ba*/ 	.short	(.L_1131 - .L_1130)
.L_1130:
        /*00bc*/ 	.word	0x00000000
        /*00c0*/ 	.short	0x0018
        /*00c2*/ 	.short	0x00c0
        /*00c4*/ 	.byte	0x00, 0xf0, 0x21, 0x00


	//----- nvinfo : EIATTR_KPARAM_INFO
	.align		4
.L_1131:
        /*00c8*/ 	.byte	0x04, 0x17
        /*00ca*/ 	.short	(.L_1133 - .L_1132)
.L_1132:
        /*00cc*/ 	.word	0x00000000
        /*00d0*/ 	.short	0x0017
        /*00d2*/ 	.short	0x00b8
        /*00d4*/ 	.byte	0x00, 0xf0, 0x21, 0x00


	//----- nvinfo : EIATTR_KPARAM_INFO
	.align		4
.L_1133:
        /*00d8*/ 	.byte	0x04, 0x17
        /*00da*/ 	.short	(.L_1135 - .L_1134)
.L_1134:
        /*00dc*/ 	.word	0x00000000
        /*00e0*/ 	.short	0x0016
        /*00e2*/ 	.short	0x00b0
        /*00e4*/ 	.byte	0x00, 0xf0, 0x21, 0x00


	//----- nvinfo : EIATTR_KPARAM_INFO
	.align		4
.L_1135:
        /*00e8*/ 	.byte	0x04, 0x17
        /*00ea*/ 	.short	(.L_1137 - .L_1136)
.L_1136:
        /*00ec*/ 	.word	0x00000000
        /*00f0*/ 	.short	0x0015
        /*00f2*/ 	.short	0x00a8
        /*00f4*/ 	.byte	0x00, 0xf0, 0x21, 0x00


	//----- nvinfo : EIATTR_KPARAM_INFO
	.align		4
.L_1137:
        /*00f8*/ 	.byte	0x04, 0x17
        /*00fa*/ 	.short	(.L_1139 - .L_1138)
.L_1138:
        /*00fc*/ 	.word	0x00000000
        /*0100*/ 	.short	0x0014
        /*0102*/ 	.short	0x00a0
        /*0104*/ 	.byte	0x00, 0xf0, 0x21, 0x00


	//----- nvinfo : EIATTR_KPARAM_INFO
	.align		4
.L_1139:
        /*0108*/ 	.byte	0x04, 0x17
        /*010a*/ 	.short	(.L_1141 - .L_1140)
.L_1140:
        /*010c*/ 	.word	0x00000000
        /*0110*/ 	.short	0x0013
        /*0112*/ 	.short	0x0098
        /*0114*/ 	.byte	0x00, 0xf0, 0x21, 0x00


	//----- nvinfo : EIATTR_KPARAM_INFO
	.align		4
.L_1141:
        /*0118*/ 	.byte	0x04, 0x17
        /*011a*/ 	.short	(.L_1143 - .L_1142)
.L_1142:
        /*011c*/ 	.word	0x00000000
        /*0120*/ 	.short	0x0012
        /*0122*/ 	.short	0x0090
        /*0124*/ 	.byte	0x00, 0xf0, 0x21, 0x00


	//----- nvinfo : EIATTR_KPARAM_INFO
	.align		4
.L_1143:
        /*0128*/ 	.byte	0x04, 0x17
        /*012a*/ 	.short	(.L_1145 - .L_1144)
.L_1144:
        /*012c*/ 	.word	0x00000000
        /*0130*/ 	.short	0x0011
        /*0132*/ 	.short	0x0088
        /*0134*/ 	.byte	0x00, 0xf0, 0x21, 0x00


	//----- nvinfo : EIATTR_KPARAM_INFO
	.align		4
.L_1145:
        /*0138*/ 	.byte	0x04, 0x17
        /*013a*/ 	.short	(.L_1147 - .L_1146)
.L_1146:
        /*013c*/ 	.word	0x00000000
        /*0140*/ 	.short	0x0010
        /*0142*/ 	.short	0x0080
        /*0144*/ 	.byte	0x00, 0xf0, 0x21, 0x00


	//----- nvinfo : EIATTR_KPARAM_INFO
	.align		4
.L_1147:
        /*0148*/ 	.byte	0x04, 0x17
        /*014a*/ 	.short	(.L_1149 - .L_1148)
.L_1148:
        /*014c*/ 	.word	0x00000000
        /*0150*/ 	.short	0x000f
        /*0152*/ 	.short	0x0078
        /*0154*/ 	.byte	0x00, 0xf0, 0x21, 0x00


	//----- nvinfo : EIATTR_KPARAM_INFO
	.align		4
.L_1149:
        /*0158*/ 	.byte	0x04, 0x17
        /*015a*/ 	.short	(.L_1151 - .L_1150)
.L_1150:
        /*015c*/ 	.word	0x00000000
        /*0160*/ 	.short	0x000e
        /*0162*/ 	.short	0x0070
        /*0164*/ 	.byte	0x00, 0xf0, 0x21, 0x00


	//----- nvinfo : EIATTR_KPARAM_INFO
	.align		4
.L_1151:
        /*0168*/ 	.byte	0x04, 0x17
        /*016a*/ 	.short	(.L_1153 - .L_1152)
.L_1152:
        /*016c*/ 	.word	0x00000000
        /*0170*/ 	.short	0x000d
        /*0172*/ 	.short	0x0068
        /*0174*/ 	.byte	0x00, 0xf0, 0x21, 0x00


	//----- nvinfo : EIATTR_KPARAM_INFO
	.align		4
.L_1153:
        /*0178*/ 	.byte	0x04, 0x17
        /*017a*/ 	.short	(.L_1155 - .L_1154)
.L_1154:
        /*017c*/ 	.word	0x00000000
        /*0180*/ 	.short	0x000c
        /*0182*/ 	.short	0x0060
        /*0184*/ 	.byte	0x00, 0xf0, 0x21, 0x00


	//----- nvinfo : EIATTR_KPARAM_INFO
	.align		4
.L_1155:
        /*0188*/ 	.byte	0x04, 0x17
        /*018a*/ 	.short	(.L_1157 - .L_1156)
.L_1156:
        /*018c*/ 	.word	0x00000000
        /*0190*/ 	.short	0x000b
        /*0192*/ 	.short	0x0058
        /*0194*/ 	.byte	0x00, 0xf0, 0x21, 0x00


	//----- nvinfo : EIATTR_KPARAM_INFO
	.align		4
.L_1157:
        /*0198*/ 	.byte	0x04, 0x17
        /*019a*/ 	.short	(.L_1159 - .L_1158)
.L_1158:
        /*019c*/ 	.word	0x00000000
        /*01a0*/ 	.short	0x000a
        /*01a2*/ 	.short	0x0050
        /*01a4*/ 	.byte	0x00, 0xf0, 0x11, 0x00


	//----- nvinfo : EIATTR_KPARAM_INFO
	.align		4
.L_1159:
        /*01a8*/ 	.byte	0x04, 0x17
        /*01aa*/ 	.short	(.L_1161 - .L_1160)
.L_1160:
        /*01ac*/ 	.word	0x00000000
        /*01b0*/ 	.short	0x0009
        /*01b2*/ 	.short	0x0048
        /*01b4*/ 	.byte	0x00, 0xf0, 0x21, 0x00


	//----- nvinfo : EIATTR_KPARAM_INFO
	.align		4
.L_1161:
        /*01b8*/ 	.byte	0x04, 0x17
        /*01ba*/ 	.short	(.L_1163 - .L_1162)
.L_1162:
        /*01bc*/ 	.word	0x00000000
        /*01c0*/ 	.short	0x0008
        /*01c2*/ 	.short	0x0040
        /*01c4*/ 	.byte	0x00, 0xf0, 0x21, 0x00


	//----- nvinfo : EIATTR_KPARAM_INFO
	.align		4
.L_1163:
        /*01c8*/ 	.byte	0x04, 0x17
        /*01ca*/ 	.short	(.L_1165 - .L_1164)
.L_1164:
        /*01cc*/ 	.word	0x00000000
        /*01d0*/ 	.short	0x0007
        /*01d2*/ 	.short	0x0038
        /*01d4*/ 	.byte	0x00, 0xf0, 0x21, 0x00


	//----- nvinfo : EIATTR_KPARAM_INFO
	.align		4
.L_1165:
        /*01d8*/ 	.byte	0x04, 0x17
        /*01da*/ 	.short	(.L_1167 - .L_1166)
.L_1166:
        /*01dc*/ 	.word	0x00000000
        /*01e0*/ 	.short	0x0006
        /*01e2*/ 	.short	0x0030
        /*01e4*/ 	.byte	0x00, 0xf0, 0x21, 0x00


	//----- nvinfo : EIATTR_KPARAM_INFO
	.align		4
.L_1167:
        /*01e8*/ 	.byte	0x04, 0x17
        /*01ea*/ 	.short	(.L_1169 - .L_1168)
.L_1168:
        /*01ec*/ 	.word	0x00000000
        /*01f0*/ 	.short	0x0005
        /*01f2*/ 	.short	0x0028
        /*01f4*/ 	.byte	0x00, 0xf0, 0x21, 0x00


	//----- nvinfo : EIATTR_KPARAM_INFO
	.align		4
.L_1169:
        /*01f8*/ 	.byte	0x04, 0x17
        /*01fa*/ 	.short	(.L_1171 - .L_1170)
.L_1170:
        /*01fc*/ 	.word	0x00000000
        /*0200*/ 	.short	0x0004
        /*0202*/ 	.short	0x0020
        /*0204*/ 	.byte	0x00, 0xf0, 0x21, 0x00


	//----- nvinfo : EIATTR_KPARAM_INFO
	.align		4
.L_1171:
        /*0208*/ 	.byte	0x04, 0x17
        /*020a*/ 	.short	(.L_1173 - .L_1172)
.L_1172:
        /*020c*/ 	.word	0x00000000
        /*0210*/ 	.short	0x0003
        /*0212*/ 	.short	0x0018
        /*0214*/ 	.byte	0x00, 0xf0, 0x21, 0x00


	//----- nvinfo : EIATTR_KPARAM_INFO
	.align		4
.L_1173:
        /*0218*/ 	.byte	0x04, 0x17
        /*021a*/ 	.short	(.L_1175 - .L_1174)
.L_1174:
        /*021c*/ 	.word	0x00000000
        /*0220*/ 	.short	0x0002
        /*0222*/ 	.short	0x0010
        /*0224*/ 	.byte	0x00, 0xf0, 0x21, 0x00


	//----- nvinfo : EIATTR_KPARAM_INFO
	.align		4
.L_1175:
        /*0228*/ 	.byte	0x04, 0x17
        /*022a*/ 	.short	(.L_1177 - .L_1176)
.L_1176:
        /*022c*/ 	.word	0x00000000
        /*0230*/ 	.short	0x0001
        /*0232*/ 	.short	0x0008
        /*0234*/ 	.byte	0x00, 0xf0, 0x21, 0x00


	//----- nvinfo : EIATTR_KPARAM_INFO
	.align		4
.L_1177:
        /*0238*/ 	.byte	0x04, 0x17
        /*023a*/ 	.short	(.L_1179 - .L_1178)
.L_1178:
        /*023c*/ 	.word	0x00000000
        /*0240*/ 	.short	0x0000
        /*0242*/ 	.short	0x0000
        /*0244*/ 	.byte	0x00, 0xf0, 0x11, 0x00


	//----- nvinfo : EIATTR_SPARSE_MMA_MASK
	.align		4
.L_1179:
        /*0248*/ 	.byte	0x03, 0x50
        /*024a*/ 	.short	0x0000


	//----- nvinfo : EIATTR_MAXREG_COUNT
	.align		4
        /*024c*/ 	.byte	0x03, 0x1b
        /*024e*/ 	.short	0x00ff


	//----- nvinfo : EIATTR_EXIT_INSTR_OFFSETS
	.align		4
        /*0250*/ 	.byte	0x04, 0x1c
        /*0252*/ 	.short	(.L_1181 - .L_1180)


	//   ....[0]....
.L_1180:
        /*0254*/ 	.word	0x00003690


	//----- nvinfo : EIATTR_MAX_THREADS
	.align		4
.L_1181:
        /*0258*/ 	.byte	0x04, 0x05
        /*025a*/ 	.short	(.L_1183 - .L_1182)
.L_1182:
        /*025c*/ 	.word	0x00000080
        /*0260*/ 	.word	0x00000001
        /*0264*/ 	.word	0x00000001


	//----- nvinfo : EIATTR_CRS_STACK_SIZE
	.align		4
.L_1183:
        /*0268*/ 	.byte	0x04, 0x1e
        /*026a*/ 	.short	(.L_1185 - .L_1184)
.L_1184:
        /*026c*/ 	.word	0x00000000


	//----- nvinfo : EIATTR_CBANK_PARAM_SIZE
	.align		4
.L_1185:
        /*0270*/ 	.byte	0x03, 0x19
        /*0272*/ 	.short	0x0120


	//----- nvinfo : EIATTR_PARAM_CBANK
	.align		4
        /*0274*/ 	.byte	0x04, 0x0a
        /*0276*/ 	.short	(.L_1187 - .L_1186)
	.align		4
.L_1186:
        /*0278*/ 	.word	index@(.nv.constant0.nvkernel__Z5jacldi_F1L922_10)
        /*027c*/ 	.short	0x0210
        /*027e*/ 	.short	0x0120


	//----- nvinfo : EIATTR_SW_WAR
	.align		4
.L_1187:
        /*0280*/ 	.byte	0x04, 0x36
        /*0282*/ 	.short	(.L_1189 - .L_1188)
.L_1188:
        /*0284*/ 	.word	0x00000008
.L_1189:


//--------------------- .nv.info.__cuda_sm20_div_rn_f64_full --------------------------
	.section	.nv.info.__cuda_sm20_div_rn_f64_full,"",@"SHT_CUDA_INFO"
	.sectionflags	@""
	.align	4


	//----- nvinfo : EIATTR_CUDA_API_VERSION
	.align		4
        /*0000*/ 	.byte	0x04, 0x37
        /*0002*/ 	.short	(.L_1191 - .L_1190)
.L_1190:
        /*0004*/ 	.word	0x00000081


	//----- nvinfo : EIATTR_SPARSE_MMA_MASK
	.align		4
.L_1191:
        /*0008*/ 	.byte	0x03, 0x50
        /*000a*/ 	.short	0x0000


	//----- nvinfo : EIATTR_CRS_STACK_SIZE
	.align		4
        /*000c*/ 	.byte	0x04, 0x1e
        /*000e*/ 	.short	(.L_1193 - .L_1192)
.L_1192:
        /*0010*/ 	.word	0x00000000


	//----- nvinfo : EIATTR_SW_WAR
	.align		4
.L_1193:
        /*0014*/ 	.byte	0x04, 0x36
        /*0016*/ 	.short	(.L_1195 - .L_1194)
.L_1194:
        /*0018*/ 	.word	0x00000008
.L_1195:


//--------------------- .nv.info.nvkernel__Z4butsiiiiiiid_F1L323_8 --------------------------
	.section	.nv.info.nvkernel__Z4butsiiiiiiid_F1L323_8,"",@"SHT_CUDA_INFO"
	.sectionflags	@""
	.align	4


	//----- nvinfo : EIATTR_CUDA_API_VERSION
	.align		4
        /*0000*/ 	.byte	0x04, 0x37
        /*0002*/ 	.short	(.L_1197 - .L_1196)
.L_1196:
        /*0004*/ 	.word	0x00000081


	//----- nvinfo : EIATTR_KPARAM_INFO
	.align		4
.L_1197:
        /*0008*/ 	.byte	0x04, 0x17
        /*000a*/ 	.short	(.L_1199 - .L_1198)
.L_1198:
        /*000c*/ 	.word	0x00000000
        /*0010*/ 	.short	0x000a
        /*0012*/ 	.short	0x0050
        /*0014*/ 	.byte	0x00, 0xf0, 0x21, 0x00


	//----- nvinfo : EIATTR_KPARAM_INFO
	.align		4
.L_1199:
        /*0018*/ 	.byte	0x04, 0x17
        /*001a*/ 	.short	(.L_1201 - .L_1200)
.L_1200:
        /*001c*/ 	.word	0x00000000
        /*0020*/ 	.short	0x0009
        /*0022*/ 	.short	0x0048
        /*0024*/ 	.byte	0x00, 0xf0, 0x11, 0x00


	//----- nvinfo : EIATTR_KPARAM_INFO
	.align		4
.L_1201:
        /*0028*/ 	.byte	0x04, 0x17
        /*002a*/ 	.short	(.L_1203 - .L_1202)
.L_1202:
        /*002c*/ 	.word	0x00000000
        /*0030*/ 	.short	0x0008
        /*0032*/ 	.short	0x0040
        /*0034*/ 	.byte	0x00, 0xf0, 0x21, 0x00


	//----- nvinfo : EIATTR_KPARAM_INFO
	.align		4
.L_1203:
        /*0038*/ 	.byte	0x04, 0x17
        /*003a*/ 	.short	(.L_1205 - .L_1204)
.L_1204:
        /*003c*/ 	.word	0x00000000
        /*0040*/ 	.short	0x0007
        /*0042*/ 	.short	0x0038
        /*0044*/ 	.byte	0x00, 0xf0, 0x21, 0x00


	//----- nvinfo : EIATTR_KPARAM_INFO
	.align		4
.L_1205:
        /*0048*/ 	.byte	0x04, 0x17
        /*004a*/ 	.short	(.L_1207 - .L_1206)
.L_1206:
        /*004c*/ 	.word	0x00000000
        /*0050*/ 	.short	0x0006
        /*0052*/ 	.short	0x0030
        /*0054*/ 	.byte	0x00, 0xf0, 0x21, 0x00


	//----- nvinfo : EIATTR_KPARAM_INFO
	.align		4
.L_1207:
        /*0058*/ 	.byte	0x04, 0x17
        /*005a*/ 	.short	(.L_1209 - .L_1208)
.L_1208:
        /*005c*/ 	.word	0x00000000
        /*0060*/ 	.short	0x0005
        /*0062*/ 	.short	0x0028
        /*0064*/ 	.byte	0x00, 0xf0, 0x21, 0x00


	//----- nvinfo : EIATTR_KPARAM_INFO
	.align		4
.L_1209:
        /*0068*/ 	.byte	0x04, 0x17
        /*006a*/ 	.short	(.L_1211 - .L_1210)
.L_1210:
        /*006c*/ 	.word	0x00000000
        /*0070*/ 	.short	0x0004
        /*0072*/ 	.short	0x0020
        /*0074*/ 	.byte	0x00, 0xf0, 0x21, 0x00


	//----- nvinfo : EIATTR_KPARAM_INFO
	.align		4
.L_1211:
        /*0078*/ 	.byte	0x04, 0x17
        /*007a*/ 	.short	(.L_1213 - .L_1212)
.L_1212:
        /*007c*/ 	.word	0x00000000
        /*0080*/ 	.short	0x0003
        /*0082*/ 	.short	0x0018
        /*0084*/ 	.byte	0x00, 0xf0, 0x21, 0x00


	//----- nvinfo : EIATTR_KPARAM_INFO
	.align		4
.L_1213:
        /*0088*/ 	.byte	0x04, 0x17
        /*008a*/ 	.short	(.L_1215 - .L_1214)
.L_1214:
        /*008c*/ 	.word	0x00000000
        /*0090*/ 	.short	0x0002
        /*0092*/ 	.short	0x0010
        /*0094*/ 	.byte	0x00, 0xf0, 0x21, 0x00


	//----- nvinfo : EIATTR_KPARAM_INFO
	.align		4
.L_1215:
        /*0098*/ 	.byte	0x04, 0x17
        /*009a*/ 	.short	(.L_1217 - .L_1216)
.L_1216:
        /*009c*/ 	.word	0x00000000
        /*00a0*/ 	.short	0x0001
        /*00a2*/ 	.short	0x0008
        /*00a4*/ 	.byte	0x00, 0xf0, 0x21, 0x00


	//----- nvinfo : EIATTR_KPARAM_INFO
	.align		4
.L_1217:
        /*00a8*/ 	.byte	0x04, 0x17
        /*00aa*/ 	.short	(.L_1219 - .L_1218)
.L_1218:
        /*00ac*/ 	.word	0x00000000
        /*00b0*/ 	.short	0x0000
        /*00b2*/ 	.short	0x0000
        /*00b4*/ 	.byte	0x00, 0xf0, 0x11, 0x00


	//----- nvinfo : EIATTR_SPARSE_MMA_MASK
	.align		4
.L_1219:
        /*00b8*/ 	.byte	0x03, 0x50
        /*00ba*/ 	.short	0x0000


	//----- nvinfo : EIATTR_MAXREG_COUNT
	.align		4
        /*00bc*/ 	.byte	0x03, 0x1b
        /*00be*/ 	.short	0x00ff


	//----- nvinfo : EIATTR_EXIT_INSTR_OFFSETS
	.align		4
        /*00c0*/ 	.byte	0x04, 0x1c
        /*00c2*/ 	.short	(.L_1221 - .L_1220)


	//   ....[0]....
.L_1220:
        /*00c4*/ 	.word	0x000029b0


	//----- nvinfo : EIATTR_MAX_THREADS
	.align		4
.L_1221:
        /*00c8*/ 	.byte	0x04, 0x05
        /*00ca*/ 	.short	(.L_1223 - .L_1222)
.L_1222:
        /*00cc*/ 	.word	0x00000080
        /*00d0*/ 	.word	0x00000001
        /*00d4*/ 	.word	0x00000001


	//----- nvinfo : EIATTR_CRS_STACK_SIZE
	.align		4
.L_1223:
        /*00d8*/ 	.byte	0x04, 0x1e
        /*00da*/ 	.short	(.L_1225 - .L_1224)
.L_1224:
        /*00dc*/ 	.word	0x00000000


	//----- nvinfo : EIATTR_CBANK_PARAM_SIZE
	.align		4
.L_1225:
        /*00e0*/ 	.byte	0x03, 0x19
        /*00e2*/ 	.short	0x0058


	//----- nvinfo : EIATTR_PARAM_CBANK
	.align		4
        /*00e4*/ 	.byte	0x04, 0x0a
        /*00e6*/ 	.short	(.L_1227 - .L_1226)
	.align		4
.L_1226:
        /*00e8*/ 	.word	index@(.nv.constant0.nvkernel__Z4butsiiiiiiid_F1L323_8)
        /*00ec*/ 	.short	0x0210
        /*00ee*/ 	.short	0x0058


	//----- nvinfo : EIATTR_SW_WAR
	.align		4
.L_1227:
        /*00f0*/ 	.byte	0x04, 0x36
        /*00f2*/ 	.short	(.L_1229 - .L_1228)
.L_1228:
        /*00f4*/ 	.word	0x00000008
.L_1229:


//--------------------- .nv.info.nvkernel__Z4butsiiiiiiid_F1L307_6 --------------------------
	.section	.nv.info.nvkernel__Z4butsiiiiiiid_F1L307_6,"",@"SHT_CUDA_INFO"
	.sectionflags	@""
	.align	4


	//----- nvinfo : EIATTR_CUDA_API_VERSION
	.align		4
        /*0000*/ 	.byte	0x04, 0x37
        /*0002*/ 	.short	(.L_1231 - .L_1230)
.L_1230:
        /*0004*/ 	.word	0x00000081


	//----- nvinfo : EIATTR_KPARAM_INFO
	.align		4
.L_1231:
        /*0008*/ 	.byte	0x04, 0x17
        /*000a*/ 	.short	(.L_1233 - .L_1232)
.L_1232:
        /*000c*/ 	.word	0x00000000
        /*0010*/ 	.short	0x0007
        /*0012*/ 	.short	0x0038
        /*0014*/ 	.byte	0x00, 0xf0, 0x21, 0x00


	//----- nvinfo : EIATTR_KPARAM_INFO
	.align		4
.L_1233:
        /*0018*/ 	.byte	0x04, 0x17
        /*001a*/ 	.short	(.L_1235 - .L_1234)
.L_1234:
        /*001c*/ 	.word	0x00000000
        /*0020*/ 	.short	0x0006
        /*0022*/ 	.short	0x0030
        /*0024*/ 	.byte	0x00, 0xf0, 0x11, 0x00


	//----- nvinfo : EIATTR_KPARAM_INFO
	.align		4
.L_1235:
        /*0028*/ 	.byte	0x04, 0x17
        /*002a*/ 	.short	(.L_1237 - .L_1236)
.L_1236:
        /*002c*/ 	.word	0x00000000
        /*0030*/ 	.short	0x0005
        /*0032*/ 	.short	0x0028
        /*0034*/ 	.byte	0x00, 0xf0, 0x21, 0x00


	//----- nvinfo : EIATTR_KPARAM_INFO
	.align		4
.L_1237:
        /*0038*/ 	.byte	0x04, 0x17
        /*003a*/ 	.short	(.L_1239 - .L_1238)
.L_1238:
        /*003c*/ 	.word	0x00000000
        /*0040*/ 	.short	0x0004
        /*0042*/ 	.short	0x0020
        /*0044*/ 	.byte	0x00, 0xf0, 0x21, 0x00


	//----- nvinfo : EIATTR_KPARAM_INFO
	.align		4
.L_1239:
        /*0048*/ 	.byte	0x04, 0x17
        /*004a*/ 	.short	(.L_1241 - .L_1240)
.L_1240:
        /*004c*/ 	.word	0x00000000
        /*0050*/ 	.short	0x0003
        /*0052*/ 	.short	0x0018
        /*0054*/ 	.byte	0x00, 0xf0, 0x21, 0x00


	//----- nvinfo : EIATTR_KPARAM_INFO
	.align		4
.L_1241:
        /*0058*/ 	.byte	0x04, 0x17
        /*005a*/ 	.short	(.L_1243 - .L_1242)
.L_1242:
        /*005c*/ 	.word	0x00000000
        /*0060*/ 	.short	0x0002
        /*0062*/ 	.short	0x0010
        /*0064*/ 	.byte	0x00, 0xf0, 0x21, 0x00


	//----- nvinfo : EIATTR_KPARAM_INFO
	.align		4
.L_1243:
        /*0068*/ 	.byte	0x04, 0x17
        /*006a*/ 	.short	(.L_1245 - .L_1244)
.L_1244:
        /*006c*/ 	.word	0x00000000
        /*0070*/ 	.short	0x0001
        /*0072*/ 	.short	0x0008
        /*0074*/ 	.byte	0x00, 0xf0, 0x21, 0x00


	//----- nvinfo : EIATTR_KPARAM_INFO
	.align		4
.L_1245:
        /*0078*/ 	.byte	0x04, 0x17
        /*007a*/ 	.short	(.L_1247 - .L_1246)
.L_1246:
        /*007c*/ 	.word	0x00000000
        /*0080*/ 	.short	0x0000
        /*0082*/ 	.short	0x0000
        /*0084*/ 	.byte	0x00, 0xf0, 0x11, 0x00


	//----- nvinfo : EIATTR_SPARSE_MMA_MASK
	.align		4
.L_1247:
        /*0088*/ 	.byte	0x03, 0x50
        /*008a*/ 	.short	0x0000


	//----- nvinfo : EIATTR_MAXREG_COUNT
	.align		4
        /*008c*/ 	.byte	0x03, 0x1b
        /*008e*/ 	.short	0x00ff


	//----- nvinfo : EIATTR_EXIT_INSTR_OFFSETS
	.align		4
        /*0090*/ 	.byte	0x04, 0x1c
        /*0092*/ 	.short	(.L_1249 - .L_1248)


	//   ....[0]....
.L_1248:
        /*0094*/ 	.word	0x00000790


	//----- nvinfo : EIATTR_MAX_THREADS
	.align		4
.L_1249:
        /*0098*/ 	.byte	0x04, 0x05
        /*009a*/ 	.short	(.L_1251 - .L_1250)
.L_1250:
        /*009c*/ 	.word	0x00000080
        /*00a0*/ 	.word	0x00000001
        /*00a4*/ 	.word	0x00000001


	//----- nvinfo : EIATTR_CRS_STACK_SIZE
	.align		4
.L_1251:
        /*00a8*/ 	.byte	0x04, 0x1e
        /*00aa*/ 	.short	(.L_1253 - .L_1252)
.L_1252:
        /*00ac*/ 	.word	0x00000000


	//----- nvinfo : EIATTR_CBANK_PARAM_SIZE
	.align		4
.L_1253:
        /*00b0*/ 	.byte	0x03, 0x19
        /*00b2*/ 	.short	0x0040


	//----- nvinfo : EIATTR_PARAM_CBANK
	.align		4
        /*00b4*/ 	.byte	0x04, 0x0a
        /*00b6*/ 	.short	(.L_1255 - .L_1254)
	.align		4
.L_1254:
        /*00b8*/ 	.word	index@(.nv.constant0.nvkernel__Z4butsiiiiiiid_F1L307_6)
        /*00bc*/ 	.short	0x0210
        /*00be*/ 	.short	0x0040


	//----- nvinfo : EIATTR_SW_WAR
	.align		4
.L_1255:
        /*00c0*/ 	.byte	0x04, 0x36
        /*00c2*/ 	.short	(.L_1257 - .L_1256)
.L_1256:
        /*00c4*/ 	.word	0x00000008
.L_1257:


//--------------------- .nv.info.nvkernel__Z4bltsiiiiiiid_F1L179_4 --------------------------
	.section	.nv.info.nvkernel__Z4bltsiiiiiiid_F1L179_4,"",@"SHT_CUDA_INFO"
	.sectionflags	@""
	.align	4


	//----- nvinfo : EIATTR_CUDA_API_VERSION
	.align		4
        /*0000*/ 	.byte	0x04, 0x37
        /*0002*/ 	.short	(.L_1259 - .L_1258)
.L_1258:
        /*0004*/ 	.word	0x00000081


	//----- nvinfo : EIATTR_KPARAM_INFO
	.align		4
.L_1259:
        /*0008*/ 	.byte	0x04, 0x17
        /*000a*/ 	.short	(.L_1261 - .L_1260)
.L_1260:
        /*000c*/ 	.word	0x00000000
        /*0010*/ 	.short	0x000a
        /*0012*/ 	.short	0x0050
        /*0014*/ 	.byte	0x00, 0xf0, 0x21, 0x00


	//----- nvinfo : EIATTR_KPARAM_INFO
	.align		4
.L_1261:
        /*0018*/ 	.byte	0x04, 0x17
        /*001a*/ 	.short	(.L_1263 - .L_1262)
.L_1262:
        /*001c*/ 	.word	0x00000000
        /*0020*/ 	.short	0x0009
        /*0022*/ 	.short	0x0048
        /*0024*/ 	.byte	0x00, 0xf0, 0x11, 0x00


	//----- nvinfo : EIATTR_KPARAM_INFO
	.align		4
.L_1263:
        /*0028*/ 	.byte	0x04, 0x17
        /*002a*/ 	.short	(.L_1265 - .L_1264)
.L_1264:
        /*002c*/ 	.word	0x00000000
        /*0030*/ 	.short	0x0008
        /*0032*/ 	.short	0x0040
        /*0034*/ 	.byte	0x00, 0xf0, 0x21, 0x00


	//----- nvinfo : EIATTR_KPARAM_INFO
	.align		4
.L_1265:
        /*0038*/ 	.byte	0x04, 0x17
        /*003a*/ 	.short	(.L_1267 - .L_1266)
.L_1266:
        /*003c*/ 	.word	0x00000000
        /*0040*/ 	.short	0x0007
        /*0042*/ 	.short	0x0038
        /*0044*/ 	.byte	0x00, 0xf0, 0x21, 0x00


	//----- nvinfo : EIATTR_KPARAM_INFO
	.align		4
.L_1267:
        /*0048*/ 	.byte	0x04, 0x17
        /*004a*/ 	.short	(.L_1269 - .L_1268)
.L_1268:
        /*004c*/ 	.word	0x00000000
        /*0050*/ 	.short	0x0006
        /*0052*/ 	.short	0x0030
        /*0054*/ 	.byte	0x00, 0xf0, 0x21, 0x00


	//----- nvinfo : EIATTR_KPARAM_INFO
	.align		4
.L_1269:
        /*0058*/ 	.byte	0x04, 0x17
        /*005a*/ 	.short	(.L_1271 - .L_1270)
.L_1270:
        /*005c*/ 	.word	0x00000000
        /*0060*/ 	.short	0x0005
        /*0062*/ 	.short	0x0028
        /*0064*/ 	.byte	0x00, 0xf0, 0x21, 0x00


	//----- nvinfo : EIATTR_KPARAM_INFO
	.align		4
.L_1271:
        /*0068*/ 	.byte	0x04, 0x17
        /*006a*/ 	.short	(.L_1273 - .L_1272)
.L_1272:
        /*006c*/ 	.word	0x00000000
        /*0070*/ 	.short	0x0004
        /*0072*/ 	.short	0x0020
        /*0074*/ 	.byte	0x00, 0xf0, 0x21, 0x00


	//----- nvinfo : EIATTR_KPARAM_INFO
	.align		4
.L_1273:
        /*0078*/ 	.byte	0x04, 0x17
        /*007a*/ 	.short	(.L_1275 - .L_1274)
.L_1274:
        /*007c*/ 	.word	0x00000000
        /*0080*/ 	.short	0x0003
        /*0082*/ 	.short	0x0018
        /*0084*/ 	.byte	0x00, 0xf0, 0x21, 0x00


	//----- nvinfo : EIATTR_KPARAM_INFO
	.align		4
.L_1275:
        /*0088*/ 	.byte	0x04, 0x17
        /*008a*/ 	.short	(.L_1277 - .L_1276)
.L_1276:
        /*008c*/ 	.word	0x00000000
        /*0090*/ 	.short	0x0002
        /*0092*/ 	.short	0x0010
        /*0094*/ 	.byte	0x00, 0xf0, 0x21, 0x00


	//----- nvinfo : EIATTR_KPARAM_INFO
	.align		4
.L_1277:
        /*0098*/ 	.byte	0x04, 0x17
        /*009a*/ 	.short	(.L_1279 - .L_1278)
.L_1278:
        /*009c*/ 	.word	0x00000000
        /*00a0*/ 	.short	0x0001
        /*00a2*/ 	.short	0x0008
        /*00a4*/ 	.byte	0x00, 0xf0, 0x21, 0x00


	//----- nvinfo : EIATTR_KPARAM_INFO
	.align		4
.L_1279:
        /*00a8*/ 	.byte	0x04, 0x17
        /*00aa*/ 	.short	(.L_1281 - .L_1280)
.L_1280:
        /*00ac*/ 	.word	0x00000000
        /*00b0*/ 	.short	0x0000
        /*00b2*/ 	.short	0x0000
        /*00b4*/ 	.byte	0x00, 0xf0, 0x11, 0x00


	//----- nvinfo : EIATTR_SPARSE_MMA_MASK
	.align		4
.L_1281:
        /*00b8*/ 	.byte	0x03, 0x50
        /*00ba*/ 	.short	0x0000


	//----- nvinfo : EIATTR_MAXREG_COUNT
	.align		4
        /*00bc*/ 	.byte	0x03, 0x1b
        /*00be*/ 	.short	0x00ff


	//----- nvinfo : EIATTR_EXIT_INSTR_OFFSETS
	.align		4
        /*00c0*/ 	.byte	0x04, 0x1c
        /*00c2*/ 	.short	(.L_1283 - .L_1282)


	//   ....[0]....
.L_1282:
        /*00c4*/ 	.word	0x00002950


	//----- nvinfo : EIATTR_MAX_THREADS
	.align		4
.L_1283:
        /*00c8*/ 	.byte	0x04, 0x05
        /*00ca*/ 	.short	(.L_1285 - .L_1284)
.L_1284:
        /*00cc*/ 	.word	0x00000080
        /*00d0*/ 	.word	0x00000001
        /*00d4*/ 	.word	0x00000001


	//----- nvinfo : EIATTR_CRS_STACK_SIZE
	.align		4
.L_1285:
        /*00d8*/ 	.byte	0x04, 0x1e
        /*00da*/ 	.short	(.L_1287 - .L_1286)
.L_1286:
        /*00dc*/ 	.word	0x00000000


	//----- nvinfo : EIATTR_CBANK_PARAM_SIZE
	.align		4
.L_1287:
        /*00e0*/ 	.byte	0x03, 0x19
        /*00e2*/ 	.short	0x0058


	//----- nvinfo : EIATTR_PARAM_CBANK
	.align		4
        /*00e4*/ 	.byte	0x04, 0x0a
        /*00e6*/ 	.short	(.L_1289 - .L_1288)
	.align		4
.L_1288:
        /*00e8*/ 	.word	index@(.nv.constant0.nvkernel__Z4bltsiiiiiiid_F1L179_4)
        /*00ec*/ 	.short	0x0210
        /*00ee*/ 	.short	0x0058


	//----- nvinfo : EIATTR_SW_WAR
	.align		4
.L_1289:
        /*00f0*/ 	.byte	0x04, 0x36
        /*00f2*/ 	.short	(.L_1291 - .L_1290)
.L_1290:
        /*00f4*/ 	.word	0x00000008
.L_1291:


//--------------------- .nv.info.nvkernel__Z4bltsiiiiiiid_F1L163_2 --------------------------
	.section	.nv.info.nvkernel__Z4bltsiiiiiiid_F1L163_2,"",@"SHT_CUDA_INFO"
	.sectionflags	@""
	.align	4


	//----- nvinfo : EIATTR_CUDA_API_VERSION
	.align		4
        /*0000*/ 	.byte	0x04, 0x37
        /*0002*/ 	.short	(.L_1293 - .L_1292)
.L_1292:
        /*0004*/ 	.word	0x00000081


	//----- nvinfo : EIATTR_KPARAM_INFO
	.align		4
.L_1293:
        /*0008*/ 	.byte	0x04, 0x17
        /*000a*/ 	.short	(.L_1295 - .L_1294)
.L_1294:
        /*000c*/ 	.word	0x00000000
        /*0010*/ 	.short	0x0006
        /*0012*/ 	.short	0x0030
        /*0014*/ 	.byte	0x00, 0xf0, 0x21, 0x00


	//----- nvinfo : EIATTR_KPARAM_INFO
	.align		4
.L_1295:
        /*0018*/ 	.byte	0x04, 0x17
        /*001a*/ 	.short	(.L_1297 - .L_1296)
.L_1296:
        /*001c*/ 	.word	0x00000000
        /*0020*/ 	.short	0x0005
        /*0022*/ 	.short	0x0028
        /*0024*/ 	.byte	0x00, 0xf0, 0x11, 0x00


	//----- nvinfo : EIATTR_KPARAM_INFO
	.align		4
.L_1297:
        /*0028*/ 	.byte	0x04, 0x17
        /*002a*/ 	.short	(.L_1299 - .L_1298)
.L_1298:
        /*002c*/ 	.word	0x00000000
        /*0030*/ 	.short	0x0004
        /*0032*/ 	.short	0x0020
        /*0034*/ 	.byte	0x00, 0xf0, 0x21, 0x00


	//----- nvinfo : EIATTR_KPARAM_INFO
	.align		4
.L_1299:
        /*0038*/ 	.byte	0x04, 0x17
        /*003a*/ 	.short	(.L_1301 - .L_1300)
.L_1300:
        /*003c*/ 	.word	0x00000000
        /*0040*/ 	.short	0x0003
        /*0042*/ 	.short	0x0018
        /*0044*/ 	.byte	0x00, 0xf0, 0x21, 0x00


	//----- nvinfo : EIATTR_KPARAM_INFO
	.align		4
.L_1301:
        /*0048*/ 	.byte	0x04, 0x17
        /*004a*/ 	.short	(.L_1303 - .L_1302)
.L_1302:
        /*004c*/ 	.word	0x00000000
        /*0050*/ 	.short	0x0002
        /*0052*/ 	.short	0x0010
        /*0054*/ 	.byte	0x00, 0xf0, 0x21, 0x00


	//----- nvinfo : EIATTR_KPARAM_INFO
	.align		4
.L_1303:
        /*0058*/ 	.byte	0x04, 0x17
        /*005a*/ 	.short	(.L_1305 - .L_1304)
.L_1304:
        /*005c*/ 	.word	0x00000000
        /*0060*/ 	.short	0x0001
        /*0062*/ 	.short	0x0008
        /*0064*/ 	.byte	0x00, 0xf0, 0x21, 0x00


	//----- nvinfo : EIATTR_KPARAM_INFO
	.align		4
.L_1305:
        /*0068*/ 	.byte	0x04, 0x17
        /*006a*/ 	.short	(.L_1307 - .L_1306)
.L_1306:
        /*006c*/ 	.word	0x00000000
        /*0070*/ 	.short	0x0000
        /*0072*/ 	.short	0x0000
        /*0074*/ 	.byte	0x00, 0xf0, 0x11, 0x00


	//----- nvinfo : EIATTR_SPARSE_MMA_MASK
	.align		4
.L_1307:
        /*0078*/ 	.byte	0x03, 0x50
        /*007a*/ 	.short	0x0000


	//----- nvinfo : EIATTR_MAXREG_COUNT
	.align		4
        /*007c*/ 	.byte	0x03, 0x1b
        /*007e*/ 	.short	0x00ff


	//----- nvinfo : EIATTR_EXIT_INSTR_OFFSETS
	.align		4
        /*0080*/ 	.byte	0x04, 0x1c
        /*0082*/ 	.short	(.L_1309 - .L_1308)


	//   ....[0]....
.L_1308:
        /*0084*/ 	.word	0x00000760


	//----- nvinfo : EIATTR_MAX_THREADS
	.align		4
.L_1309:
        /*0088*/ 	.byte	0x04, 0x05
        /*008a*/ 	.short	(.L_1311 - .L_1310)
.L_1310:
        /*008c*/ 	.word	0x00000080
        /*0090*/ 	.word	0x00000001
        /*0094*/ 	.word	0x00000001


	//----- nvinfo : EIATTR_CRS_STACK_SIZE
	.align		4
.L_1311:
        /*0098*/ 	.byte	0x04, 0x1e
        /*009a*/ 	.short	(.L_1313 - .L_1312)
.L_1312:
        /*009c*/ 	.word	0x00000000


	//----- nvinfo : EIATTR_CBANK_PARAM_SIZE
	.align		4
.L_1313:
        /*00a0*/ 	.byte	0x03, 0x19
        /*00a2*/ 	.short	0x0038


	//----- nvinfo : EIATTR_PARAM_CBANK
	.align		4
        /*00a4*/ 	.byte	0x04, 0x0a
        /*00a6*/ 	.short	(.L_1315 - .L_1314)
	.align		4
.L_1314:
        /*00a8*/ 	.word	index@(.nv.constant0.nvkernel__Z4bltsiiiiiiid_F1L163_2)
        /*00ac*/ 	.short	0x0210
        /*00ae*/ 	.short	0x0038


	//----- nvinfo : EIATTR_SW_WAR
	.align		4
.L_1315:
        /*00b0*/ 	.byte	0x04, 0x36
        /*00b2*/ 	.short	(.L_1317 - .L_1316)
.L_1316:
        /*00b4*/ 	.word	0x00000008
.L_1317:


//--------------------- .nv.callgraph             --------------------------
	.section	.nv.callgraph,"",@"SHT_CUDA_CALLGRAPH"
	.align	4
	.sectionentsize	8
	.align		4
        /*0000*/ 	.word	0x00000000
	.align		4
        /*0004*/ 	.word	0xffffffff
	.align		4
        /*0008*/ 	.word	index@(nvkernel__Z4ssori_F1L2158_66)
	.align		4
        /*000c*/ 	.word	index@(__cuda_sm20_div_s64)
	.align		4
        /*0010*/ 	.word	index@(nvkernel__Z4ssori_F1L2126_64)
	.align		4
        /*0014*/ 	.word	index@(__cuda_sm20_div_s64)
	.align		4
        /*0018*/ 	.word	index@(nvkernel__Z3rhsv_F1L2048_60)
	.align		4
        /*001c*/ 	.word	index@(__cuda_sm20_div_s64)
	.align		4
        /*0020*/ 	.word	index@(nvkernel__Z3rhsv_F1L2032_58)
	.align		4
        /*0024*/ 	.word	index@(__cuda_sm20_div_s64)
	.align		4
        /*0028*/ 	.word	index@(nvkernel__Z3rhsv_F1L2015_56)
	.align		4
        /*002c*/ 	.word	index@(__cuda_sm20_div_s64)
	.align		4
        /*0030*/ 	.word	index@(nvkernel__Z3rhsv_F1L1983_54)
	.align		4
        /*0034*/ 	.word	index@(__cuda_sm20_div_s64)
	.align		4
        /*0038*/ 	.word	index@(nvkernel__Z3rhsv_F1L1952_52)
	.align		4
        /*003c*/ 	.word	index@(__cuda_sm20_div_s64)
	.align		4
        /*0040*/ 	.word	index@(nvkernel__Z3rhsv_F1L1940_50)
	.align		4
        /*0044*/ 	.word	index@(__cuda_sm20_div_s64)
	.align		4
        /*0048*/ 	.word	index@(nvkernel__Z3rhsv_F1L1923_48)
	.align		4
        /*004c*/ 	.word	index@(__cuda_sm20_div_s64)
	.align		4
        /*0050*/ 	.word	index@(nvkernel__Z3rhsv_F1L1910_46)
	.align		4
        /*0054*/ 	.word	index@(__cuda_sm20_div_s64)
	.align		4
        /*0058*/ 	.word	index@(nvkernel__Z3rhsv_F1L1889_44)
	.align		4
        /*005c*/ 	.word	index@(__cuda_sm20_div_s64)
	.align		4
        /*0060*/ 	.word	index@(nvkernel__Z3rhsv_F1L1873_42)
	.align		4
        /*0064*/ 	.word	index@(__cuda_sm20_div_s64)
	.align		4
        /*0068*/ 	.word	index@(nvkernel__Z3rhsv_F1L1850_40)
	.align		4
        /*006c*/ 	.word	index@(__cuda_sm20_div_s64)
	.align		4
        /*0070*/ 	.word	index@(nvkernel__Z3rhsv_F1L1810_38)
	.align		4
        /*0074*/ 	.word	index@(__cuda_sm20_div_s64)
	.align		4
        /*0078*/ 	.word	index@(nvkernel__Z3rhsv_F1L1780_36)
	.align		4
        /*007c*/ 	.word	index@(__cuda_sm20_div_s64)
	.align		4
        /*0080*/ 	.word	index@(nvkernel__Z3rhsv_F1L1768_34)
	.align		4
        /*0084*/ 	.word	index@(__cuda_sm20_div_s64)
	.align		4
        /*0088*/ 	.word	index@(nvkernel__Z3rhsv_F1L1751_32)
	.align		4
        /*008c*/ 	.word	index@(__cuda_sm20_div_s64)
	.align		4
        /*0090*/ 	.word	index@(nvkernel__Z3rhsv_F1L1726_30)
	.align		4
        /*0094*/ 	.word	index@(__cuda_sm20_div_s64)
	.align		4
        /*0098*/ 	.word	index@(nvkernel__Z3rhsv_F1L1710_28)
	.align		4
        /*009c*/ 	.word	index@(__cuda_sm20_div_s64)
	.align		4
        /*00a0*/ 	.word	index@(nvkernel__Z3rhsv_F1L1693_26)
	.align		4
        /*00a4*/ 	.word	index@(__cuda_sm20_div_s64)
	.align		4
        /*00a8*/ 	.word	index@(nvkernel__Z3rhsv_F1L1657_24)
	.align		4
        /*00ac*/ 	.word	index@(__cuda_sm20_div_s64)
	.align		4
        /*00b0*/ 	.word	index@(nvkernel__Z3rhsv_F1L1626_22)
	.align		4
        /*00b4*/ 	.word	index@(__cuda_sm20_div_s64)
	.align		4
        /*00b8*/ 	.word	index@(nvkernel__Z3rhsv_F1L1614_20)
	.align		4
        /*00bc*/ 	.word	index@(__cuda_sm20_div_s64)
	.align		4
        /*00c0*/ 	.word	index@(nvkernel__Z3rhsv_F1L1597_18)
	.align		4
        /*00c4*/ 	.word	index@(__cuda_sm20_div_s64)
	.align		4
        /*00c8*/ 	.word	index@(nvkernel__Z3rhsv_F1L1574_16)
	.align		4
        /*00cc*/ 	.word	index@(__cuda_sm20_div_s64)
	.align		4
        /*00d0*/ 	.word	index@(nvkernel__Z3rhsv_F1L1574_16)
	.align		4
        /*00d4*/ 	.word	index@(__cuda_sm20_dblrcp_rn_slowpath_v3)
	.align		4
        /*00d8*/ 	.word	index@(nvkernel__Z6l2normiiiiiiiiii_F1L1529_14)
	.align		4
        /*00dc*/ 	.word	index@(__cuda_sm20_div_s64)
	.align		4
        /*00e0*/ 	.word	index@(nvkernel__Z4butsiiiiiiid_F1L323_8)
	.align		4
        /*00e4*/ 	.word	index@(__cuda_sm20_dblrcp_rn_slowpath_v3)
	.align		4
        /*00e8*/ 	.word	index@(nvkernel__Z4butsiiiiiiid_F1L323_8)
	.align		4
        /*00ec*/ 	.word	index@(__cuda_sm20_div_rn_f64_full)
	.align		4
        /*00f0*/ 	.word	index@(nvkernel__Z4bltsiiiiiiid_F1L179_4)
	.align		4
        /*00f4*/ 	.word	index@(__cuda_sm20_dblrcp_rn_slowpath_v3)
	.align		4
        /*00f8*/ 	.word	index@(nvkernel__Z4bltsiiiiiiid_F1L179_4)
	.align		4
        /*00fc*/ 	.word	index@(__cuda_sm20_div_rn_f64_full)
	.align		4
        /*0100*/ 	.word	0x00000000
	.align		4
        /*0104*/ 	.word	0xfffffffe
	.align		4
        /*0108*/ 	.word	0x00000000
	.align		4
        /*010c*/ 	.word	0xfffffffd
	.align		4
        /*0110*/ 	.word	0x00000000
	.align		4
        /*0114*/ 	.word	0xfffffffc


//--------------------- .text.__cuda_sm20_div_s64 --------------------------
	.section	.text.__cuda_sm20_div_s64,"ax",@progbits
	.align	128
.text.__cuda_sm20_div_s64:
        .type           __cuda_sm20_div_s64,@function
        .size           __cuda_sm20_div_s64,(.L_x_437 - __cuda_sm20_div_s64)
__cuda_sm20_div_s64:
[-C--:B------:R-:W-:Y:S02]  /*0000*/  IADD3 R3, P1, RZ, -R6.reuse, RZ ;  /* 0x80000006ff037210 */ /* 0x080fe40007f3e0ff */
[----:B------:R-:W-:Y:S02]  /*0010*/  ISETP.GE.AND P0, PT, R7, RZ, PT ;  /* 0x000000ff0700720c */ /* 0x000fe40003f06270 */
[----:B------:R-:W-:Y:S01]  /*0020*/  ISETP.GE.AND P3, PT, R5, RZ, PT ;  /* 0x000000ff0500720c */ /* 0x000fe20003f66270 */
[----:B------:R-:W-:Y:S01]  /*0030*/  IMAD.X R0, RZ, RZ, ~R7, P1 ;  /* 0x000000ffff007224 */ /* 0x000fe200008e0e07 */
[----:B------:R-:W-:-:S04]  /*0040*/  SEL R8, R3, R6, !P0 ;  /* 0x0000000603087207 */ /* 0x000fc80004000000 */
[----:B------:R-:W-:-:S04]  /*0050*/  SEL R9, R0, R7, !P0 ;  /* 0x0000000700097207 */ /* 0x000fc80004000000 */
[----:B------:R-:W0:Y:S08]  /*0060*/  I2F.U64.RP R0, R8 ;  /* 0x0000000800007312 */ /* 0x000e300000309000 */
[----:B0-----:R-:W0:Y:S02]  /*0070*/  MUFU.RCP R0, R0 ;  /* 0x0000000000007308 */ /* 0x001e240000001000 */
[----:B0-----:R-:W-:-:S06]  /*0080*/  VIADD R10, R0, 0x1ffffffe ;  /* 0x1ffffffe000a7836 */ /* 0x001fcc0000000000 */
[----:B------:R-:W0:Y:S02]  /*0090*/  F2I.U64.TRUNC R10, R10 ;  /* 0x0000000a000a7311 */ /* 0x000e24000020d800 */
[----:B0-----:R-:W-:-:S04]  /*00a0*/  IMAD.WIDE.U32 R12, R10, R8, RZ ;  /* 0x000000080a0c7225 */ /* 0x001fc800078e00ff */
[C---:B------:R-:W-:Y:S01]  /*00b0*/  IMAD R3, R10.reuse, R9, R13 ;  /* 0x000000090a037224 */ /* 0x040fe200078e020d */
[----:B------:R-:W-:Y:S01]  /*00c0*/  IADD3 R15, P0, RZ, -R12, RZ ;  /* 0x8000000cff0f7210 */ /* 0x000fe20007f1e0ff */
[----:B------:R-:W-:Y:S02]  /*00d0*/  IMAD.MOV.U32 R13, RZ, RZ, R10 ;  /* 0x000000ffff0d7224 */ /* 0x000fe400078e000a */
[----:B------:R-:W-:Y:S02]  /*00e0*/  IMAD R3, R11, R8, R3 ;  /* 0x000000080b037224 */ /* 0x000fe400078e0203 */
[----:B------:R-:W-:-:S04]  /*00f0*/  IMAD.HI.U32 R12, R10, R15, RZ ;  /* 0x0000000f0a0c7227 */ /* 0x000fc800078e00ff */
[----:B------:R-:W-:-:S04]  /*0100*/  IMAD.X R3, RZ, RZ, ~R3, P0 ;  /* 0x000000ffff037224 */ /* 0x000fc800000e0e03 */
[----:B------:R-:W-:-:S04]  /*0110*/  IMAD.WIDE.U32 R12, P0, R10, R3, R12 ;  /* 0x000000030a0c7225 */ /* 0x000fc8000780000c */
[C---:B------:R-:W-:Y:S02]  /*0120*/  IMAD R25, R11.reuse, R3, RZ ;  /* 0x000000030b197224 */ /* 0x040fe400078e02ff */
[----:B------:R-:W-:-:S04]  /*0130*/  IMAD.HI.U32 R12, P1, R11, R15, R12 ;  /* 0x0000000f0b0c7227 */ /* 0x000fc8000782000c */
[----:B------:R-:W-:Y:S01]  /*0140*/  IMAD.HI.U32 R3, R11, R3, RZ ;  /* 0x000000030b037227 */ /* 0x000fe200078e00ff */
[----:B------:R-:W-:-:S03]  /*0150*/  IADD3 R13, P2, R25, R12, RZ ;  /* 0x0000000c190d7210 */ /* 0x000fc60007f5e0ff */
[----:B------:R-:W-:Y:S01]  /*0160*/  IMAD.X R0, R3, 0x1, R11, P0 ;  /* 0x0000000103007824 */ /* 0x000fe200000e060b */
[----:B------:R-:W-:Y:S01]  /*0170*/  IADD3 R3, P4, RZ, -R4, RZ ;  /* 0x80000004ff037210 */ /* 0x000fe20007f9e0ff */
[----:B------:R-:W-:-:S03]  /*0180*/  IMAD.WIDE.U32 R10, R13, R8, RZ ;  /* 0x000000080d0a7225 */ /* 0x000fc600078e00ff */
[----:B------:R-:W-:Y:S01]  /*0190*/  IADD3.X R15, RZ, RZ, R0, P2, P1 ;  /* 0x000000ffff0f7210 */ /* 0x000fe200017e2400 */
[----:B------:R-:W-:Y:S01]  /*01a0*/  IMAD R0, R13, R9, R11 ;  /* 0x000000090d007224 */ /* 0x000fe200078e020b */
[----:B------:R-:W-:Y:S02]  /*01b0*/  IADD3 R11, P0, RZ, -R10, RZ ;  /* 0x8000000aff0b7210 */ /* 0x000fe40007f1e0ff */
[----:B------:R-:W-:Y:S01]  /*01c0*/  SEL R4, R3, R4, !P3 ;  /* 0x0000000403047207 */ /* 0x000fe20005800000 */
[----:B------:R-:W-:Y:S02]  /*01d0*/  IMAD R0, R15, R8, R0 ;  /* 0x000000080f007224 */ /* 0x000fe400078e0200 */
[----:B------:R-:W-:-:S04]  /*01e0*/  IMAD.HI.U32 R12, R13, R11, RZ ;  /* 0x0000000b0d0c7227 */ /* 0x000fc800078e00ff */
[----:B------:R-:W-:-:S04]  /*01f0*/  IMAD.X R0, RZ, RZ, ~R0, P0 ;  /* 0x000000ffff007224 */ /* 0x000fc800000e0e00 */
[----:B------:R-:W-:-:S04]  /*0200*/  IMAD.WIDE.U32 R12, P0, R13, R0, R12 ;  /* 0x000000000d0c7225 */ /* 0x000fc8000780000c */
[----:B------:R-:W-:-:S04]  /*0210*/  IMAD.HI.U32 R10, R15, R0, RZ ;  /* 0x000000000f0a7227 */ /* 0x000fc800078e00ff */
[----:B------:R-:W-:-:S04]  /*0220*/  IMAD.HI.U32 R12, P1, R15, R11, R12 ;  /* 0x0000000b0f0c7227 */ /* 0x000fc8000782000c */
[----:B------:R-:W-:Y:S02]  /*0230*/  IMAD R11, R15, R0, RZ ;  /* 0x000000000f0b7224 */ /* 0x000fe400078e02ff */
[----:B------:R-:W-:Y:S02]  /*0240*/  IMAD.X R0, RZ, RZ, ~R5, P4 ;  /* 0x000000ffff007224 */ /* 0x000fe400020e0e05 */
[----:B------:R-:W-:Y:S01]  /*0250*/  IMAD.X R15, R10, 0x1, R15, P0 ;  /* 0x000000010a0f7824 */ /* 0x000fe200000e060f */
[----:B------:R-:W-:Y:S01]  /*0260*/  IADD3 R3, P2, R11, R12, RZ ;  /* 0x0000000c0b037210 */ /* 0x000fe20007f5e0ff */
[----:B------:R-:W-:Y:S01]  /*0270*/  HFMA2.MMA R11, -RZ, RZ, 0, 0 ;  /* 0x00000000ff0b7435 */ /* 0x000fe200000001ff */
[-C--:B------:R-:W-:Y:S02]  /*0280*/  SEL R12, R0, R5.reuse, !P3 ;  /* 0x00000005000c7207 */ /* 0x080fe40005800000 */
[----:B------:R-:W-:Y:S01]  /*0290*/  IADD3.X R15, RZ, RZ, R15, P2, P1 ;  /* 0x000000ffff0f7210 */ /* 0x000fe200017e240f */
[----:B------:R-:W-:Y:S01]  /*02a0*/  IMAD.HI.U32 R10, R3, R4, RZ ;  /* 0x00000004030a7227 */ /* 0x000fe200078e00ff */
[----:B------:R-:W-:-:S03]  /*02b0*/  LOP3.LUT R5, R7, R5, RZ, 0x3c, !PT ;  /* 0x0000000507057212 */ /* 0x000fc600078e3cff */
[-C--:B------:R-:W-:Y:S02]  /*02c0*/  IMAD R14, R15, R12.reuse, RZ ;  /* 0x0000000c0f0e7224 */ /* 0x080fe400078e02ff */
[----:B------:R-:W-:-:S04]  /*02d0*/  IMAD.WIDE.U32 R10, R3, R12, R10 ;  /* 0x0000000c030a7225 */ /* 0x000fc800078e000a */
[----:B------:R-:W-:-:S04]  /*02e0*/  IMAD.HI.U32 R0, R15, R12, RZ ;  /* 0x0000000c0f007227 */ /* 0x000fc800078e00ff */
[----:B------:R-:W-:-:S04]  /*02f0*/  IMAD.HI.U32 R3, P0, R15, R4, R10 ;  /* 0x000000040f037227 */ /* 0x000fc8000780000a */
[----:B------:R-:W-:Y:S01]  /*0300*/  IMAD.X R0, RZ, RZ, R0, P0 ;  /* 0x000000ffff007224 */ /* 0x000fe200000e0600 */
[----:B------:R-:W-:-:S05]  /*0310*/  IADD3 R3, P1, R14, R3, RZ ;  /* 0x000000030e037210 */ /* 0x000fca0007f3e0ff */
[----:B------:R-:W-:-:S04]  /*0320*/  IMAD.WIDE.U32 R10, R3, R8, RZ ;  /* 0x00000008030a7225 */ /* 0x000fc800078e00ff */
[----:B------:R-:W-:Y:S01]  /*0330*/  IMAD.X R13, RZ, RZ, R0, P1 ;  /* 0x000000ffff0d7224 */ /* 0x000fe200008e0600 */
[----:B------:R-:W-:Y:S01]  /*0340*/  IADD3 R25, P1, -R10, R4, RZ ;  /* 0x000000040a197210 */ /* 0x000fe20007f3e1ff */
[----:B------:R-:W-:-:S03]  /*0350*/  IMAD R0, R3, R9, R11 ;  /* 0x0000000903007224 */ /* 0x000fc600078e020b */
[-C--:B------:R-:W-:Y:S01]  /*0360*/  ISETP.GE.U32.AND P0, PT, R25, R8.reuse, PT ;  /* 0x000000081900720c */ /* 0x080fe20003f06070 */
[----:B------:R-:W-:-:S04]  /*0370*/  IMAD R0, R13, R8, R0 ;  /* 0x000000080d007224 */ /* 0x000fc800078e0200 */
[----:B------:R-:W-:Y:S01]  /*0380*/  IMAD.X R27, R12, 0x1, ~R0, P1 ;  /* 0x000000010c1b7824 */ /* 0x000fe200008e0e00 */
[----:B------:R-:W-:Y:S02]  /*0390*/  IADD3 R11, P1, R25, -R8, RZ ;  /* 0x80000008190b7210 */ /* 0x000fe40007f3e0ff */
[----:B------:R-:W-:Y:S02]  /*03a0*/  IADD3 R0, P2, R3, 0x1, RZ ;  /* 0x0000000103007810 */ /* 0x000fe40007f5e0ff */
[C---:B------:R-:W-:Y:S01]  /*03b0*/  ISETP.GE.U32.AND.EX P0, PT, R27.reuse, R9, PT, P0 ;  /* 0x000000091b00720c */ /* 0x040fe20003f06100 */
[----:B------:R-:W-:Y:S01]  /*03c0*/  IMAD.X R15, R27, 0x1, ~R9, P1 ;  /* 0x000000011b0f7824 */ /* 0x000fe200008e0e09 */
[----:B------:R-:W-:Y:S02]  /*03d0*/  IADD3.X R4, RZ, R13, RZ, P2, !PT ;  /* 0x0000000dff047210 */ /* 0x000fe400017fe4ff */
[----:B------:R-:W-:Y:S02]  /*03e0*/  SEL R11, R11, R25, P0 ;  /* 0x000000190b0b7207 */ /* 0x000fe40000000000 */
[----:B------:R-:W-:-:S02]  /*03f0*/  SEL R3, R0, R3, P0 ;  /* 0x0000000300037207 */ /* 0x000fc40000000000 */
[----:B------:R-:W-:Y:S02]  /*0400*/  SEL R15, R15, R27, P0 ;  /* 0x0000001b0f0f7207 */ /* 0x000fe40000000000 */
[----:B------:R-:W-:Y:S02]  /*0410*/  ISETP.GE.U32.AND P1, PT, R11, R8, PT ;  /* 0x000000080b00720c */ /* 0x000fe40003f26070 */
[----:B------:R-:W-:Y:S02]  /*0420*/  SEL R13, R4, R13, P0 ;  /* 0x0000000d040d7207 */ /* 0x000fe40000000000 */
[----:B------:R-:W-:Y:S02]  /*0430*/  IADD3 R4, P2, R3, 0x1, RZ ;  /* 0x0000000103047810 */ /* 0x000fe40007f5e0ff */
[----:B------:R-:W-:Y:S02]  /*0440*/  ISETP.GE.U32.AND.EX P0, PT, R15, R9, PT, P1 ;  /* 0x000000090f00720c */ /* 0x000fe40003f06110 */
[----:B------:R-:W-:Y:S01]  /*0450*/  ISETP.GE.AND P1, PT, R5, RZ, PT ;  /* 0x000000ff0500720c */ /* 0x000fe20003f26270 */
[----:B------:R-:W-:Y:S01]  /*0460*/  IMAD.X R0, RZ, RZ, R13, P2 ;  /* 0x000000ffff007224 */ /* 0x000fe200010e060d */
[----:B------:R-:W-:-:S04]  /*0470*/  SEL R4, R4, R3, P0 ;  /* 0x0000000304047207 */ /* 0x000fc80000000000 */
[----:B------:R-:W-:Y:S02]  /*0480*/  SEL R0, R0, R13, P0 ;  /* 0x0000000d00007207 */ /* 0x000fe40000000000 */
[-C--:B------:R-:W-:Y:S02]  /*0490*/  IADD3 R3, P2, RZ, -R4.reuse, RZ ;  /* 0x80000004ff037210 */ /* 0x080fe40007f5e0ff */
[----:B------:R-:W-:Y:S02]  /*04a0*/  ISETP.NE.U32.AND P0, PT, R6, RZ, PT ;  /* 0x000000ff0600720c */ /* 0x000fe40003f05070 */
[----:B------:R-:W-:Y:S01]  /*04b0*/  SEL R4, R3, R4, !P1 ;  /* 0x0000000403047207 */ /* 0x000fe20004800000 */
[----:B------:R-:W-:Y:S01]  /*04c0*/  IMAD.X R5, RZ, RZ, ~R0, P2 ;  /* 0x000000ffff057224 */ /* 0x000fe200010e0e00 */
[----:B------:R-:W-:-:S04]  /*04d0*/  ISETP.NE.AND.EX P0, PT, R7, RZ, PT, P0 ;  /* 0x000000ff0700720c */ /* 0x000fc80003f05300 */
[----:B------:R-:W-:Y:S02]  /*04e0*/  SEL R5, R5, R0, !P1 ;  /* 0x0000000005057207 */ /* 0x000fe40004800000 */
[----:B------:R-:W-:Y:S02]  /*04f0*/  SEL R4, R4, 0xffffffff, P0 ;  /* 0xffffffff04047807 */ /* 0x000fe40000000000 */
[----:B------:R-:W-:Y:S01]  /*0500*/  SEL R5, R5, 0xffffffff, P0 ;  /* 0xffffffff05057807 */ /* 0x000fe20000000000 */
[----:B------:R-:W-:Y:S06]  /*0510*/  RET.ABS.NODEC R20 0x0 ;  /* 0x0000000014007950 */ /* 0x000fec0003e00000 */
.L_x_65:
[----:B------:R-:W-:-:S00]  /*0520*/  BRA `(.L_x_65) ;  /* 0xfffffffc00fc7947 */ /* 0x000fc0000383ffff */
[----:B------:R-:W-:-:S00]  /*0530*/  NOP ;  /* 0x0000000000007918 */ /* 0x000fc00000000000 */
        /* <DEDUP_REMOVED lines=12> */
.L_x_437:


//--------------------- .text.nvkernel__Z4ssori_F1L2158_66 --------------------------
	.section	.text.nvkernel__Z4ssori_F1L2158_66,"ax",@progbits
	.align	128
        .global         nvkernel__Z4ssori_F1L2158_66
        .type           nvkernel__Z4ssori_F1L2158_66,@function
        .size           nvkernel__Z4ssori_F1L2158_66,(.L_x_440 - nvkernel__Z4ssori_F1L2158_66)
        .other          nvkernel__Z4ssori_F1L2158_66,@"STO_CUDA_ENTRY STV_DEFAULT"
nvkernel__Z4ssori_F1L2158_66:
.text.nvkernel__Z4ssori_F1L2158_66:
[----:B------:R-:W0:Y:S08]  /*0000*/  LDC R1, c[0x0][0x28] ;  /* 0x00000a00ff017b82 */ /* 0x000e300000000800 */
[----:B------:R-:W1:Y:S01]  /*0010*/  LDC.64 R4, c[0x0][0x210] ;  /* 0x00008400ff047b82 */ /* 0x000e620000000a00 */
[----:B------:R-:W-:Y:S02]  /*0020*/  ULDC UR5, c[0x0][0x218] ;  /* 0x0000860000057ab9 */ /* 0x000fe40000000800 */
[----:B------:R-:W-:Y:S01]  /*0030*/  USHF.R.S32.HI UR4, URZ, 0x1f, UR5 ;  /* 0x0000001f3f047899 */ /* 0x000fe20008011405 */
[----:B-1----:R-:W-:-:S04]  /*0040*/  IMAD.WIDE R2, R5, R4, RZ ;  /* 0x0000000405027225 */ /* 0x002fc800078e02ff */
[----:B------:R-:W-:Y:S02]  /*0050*/  IMAD R3, R3, UR5, RZ ;  /* 0x0000000503037c24 */ /* 0x000fe4000f8e02ff */
[----:B------:R-:W-:-:S04]  /*0060*/  IMAD.WIDE.U32 R16, R2, UR5, RZ ;  /* 0x0000000502107c25 */ /* 0x000fc8000f8e00ff */
[----:B------:R-:W-:Y:S01]  /*0070*/  IMAD R3, R2, UR4, R3 ;  /* 0x0000000402037c24 */ /* 0x000fe2000f8e0203 */
[----:B------:R-:W-:-:S04]  /*0080*/  ISETP.GE.U32.AND P0, PT, R16, 0x1, PT ;  /* 0x000000011000780c */ /* 0x000fc80003f06070 */
[----:B------:R-:W-:-:S04]  /*0090*/  IADD3 R22, R17, R3, RZ ;  /* 0x0000000311167210 */ /* 0x000fc80007ffe0ff */
[----:B------:R-:W-:-:S13]  /*00a0*/  ISETP.GE.AND.EX P0, PT, R22, RZ, PT, P0 ;  /* 0x000000ff1600720c */ /* 0x000fda0003f06300 */
[----:B0-----:R-:W-:Y:S05]  /*00b0*/  @!P0 EXIT ;  /* 0x000000000000894d */ /* 0x001fea0003800000 */
[----:B------:R-:W0:Y:S01]  /*00c0*/  S2R R38, SR_TID.X ;  /* 0x0000000000267919 */ /* 0x000e220000002100 */
[----:B------:R-:W-:Y:S01]  /*00d0*/  BSSY B7, `(.L_x_66) ;  /* 0x0000094000077945 */ /* 0x000fe20003800000 */
[----:B------:R-:W-:Y:S01]  /*00e0*/  SHF.R.S32.HI R23, RZ, 0x1f, R5 ;  /* 0x0000001fff177819 */ /* 0x000fe20000011405 */
[----:B------:R-:W-:Y:S01]  /*00f0*/  IMAD.MOV.U32 R30, RZ, RZ, RZ ;  /* 0x000000ffff1e7224 */ /* 0x000fe200078e00ff */
[----:B------:R-:W1:Y:S01]  /*0100*/  S2R R3, SR_CTAID.X ;  /* 0x0000000000037919 */ /* 0x000e620000002500 */
[----:B------:R-:W-:Y:S01]  /*0110*/  SHF.R.S32.HI R2, RZ, 0x1f, R4 ;  /* 0x0000001fff027819 */ /* 0x000fe20000011404 */
[----:B------:R-:W-:Y:S01]  /*0120*/  IMAD.MOV.U32 R32, RZ, RZ, RZ ;  /* 0x000000ffff207224 */ /* 0x000fe200078e00ff */
[----:B------:R-:W-:Y:S01]  /*0130*/  MOV R34, R16 ;  /* 0x0000001000227202 */ /* 0x000fe20000000f00 */
[----:B------:R-:W-:Y:S01]  /*0140*/  IMAD.MOV.U32 R35, RZ, RZ, R22 ;  /* 0x000000ffff237224 */ /* 0x000fe200078e0016 */
[----:B------:R-:W-:Y:S01]  /*0150*/  ULDC UR40, c[0x0][0xc] ;  /* 0x0000030000287ab9 */ /* 0x000fe20000000800 */
[----:B------:R-:W-:Y:S01]  /*0160*/  ULDC.64 UR38, c[0x0][0x208] ;  /* 0x0000820000267ab9 */ /* 0x000fe20000000a00 */
[----:B------:R-:W-:Y:S01]  /*0170*/  ULDC UR48, c[0x0][0x210] ;  /* 0x0000840000307ab9 */ /* 0x000fe20000000800 */
[----:B------:R-:W-:Y:S01]  /*0180*/  ULDC UR49, c[0x0][0x214] ;  /* 0x0000850000317ab9 */ /* 0x000fe20000000800 */
[----:B------:R-:W-:Y:S01]  /*0190*/  ULDC UR42, c[0x0][0x220] ;  /* 0x00008800002a7ab9 */ /* 0x000fe20000000800 */
[----:B------:R-:W-:Y:S01]  /*01a0*/  ULDC UR43, c[0x0][0x21c] ;  /* 0x00008700002b7ab9 */ /* 0x000fe20000000800 */
[----:B------:R-:W-:Y:S01]  /*01b0*/  UIMAD.WIDE UR40, UR40, 0x80, URZ ;  /* 0x00000080282878a5 */ /* 0x000fe2000f8e023f */
[----:B------:R-:W-:Y:S01]  /*01c0*/  ULDC.64 UR36, c[0x0][0x238] ;  /* 0x00008e0000247ab9 */ /* 0x000fe20000000a00 */
[----:B------:R-:W-:Y:S01]  /*01d0*/  ULDC.64 UR44, c[0x0][0x228] ;  /* 0x00008a00002c7ab9 */ /* 0x000fe20000000a00 */
[----:B------:R-:W-:Y:S01]  /*01e0*/  ULDC.64 UR46, c[0x0][0x230] ;  /* 0x00008c00002e7ab9 */ /* 0x000fe20000000a00 */
[----:B0-----:R-:W-:-:S03]  /*01f0*/  SHF.R.S32.HI R39, RZ, 0x1f, R38 ;  /* 0x0000001fff277819 */ /* 0x001fc60000011426 */
[----:B-1----:R-:W-:-:S07]  /*0200*/  IMAD.WIDE R38, R3, 0x80, R38 ;  /* 0x0000008003267825 */ /* 0x002fce00078e0226 */
.L_x_75:
[----:B------:R-:W-:Y:S01]  /*0210*/  IADD3 R31, P0, R38, R30, RZ ;  /* 0x0000001e261f7210 */ /* 0x000fe20007f1e0ff */
[----:B------:R-:W-:Y:S01]  /*0220*/  BSSY B6, `(.L_x_67) ;  /* 0x0000028000067945 */ /* 0x000fe20003800000 */
[----:B------:R-:W-:-:S03]  /*0230*/  IADD3 R34, P1, R34, -UR40, RZ ;  /* 0x8000002822227c10 */ /* 0x000fc6000ff3e0ff */
[----:B------:R-:W-:Y:S01]  /*0240*/  IMAD.X R33, R39, 0x1, R32, P0 ;  /* 0x0000000127217824 */ /* 0x000fe200000e0620 */
[----:B------:R-:W-:Y:S02]  /*0250*/  IADD3.X R35, R35, ~UR41, RZ, P1, !PT ;  /* 0x8000002923237c10 */ /* 0x000fe40008ffe4ff */
[----:B------:R-:W-:Y:S02]  /*0260*/  ISETP.GT.U32.AND P0, PT, R34, RZ, PT ;  /* 0x000000ff2200720c */ /* 0x000fe40003f04070 */
[----:B------:R-:W-:Y:S02]  /*0270*/  LOP3.LUT R0, R33, R2, RZ, 0xfc, !PT ;  /* 0x0000000221007212 */ /* 0x000fe400078efcff */
[----:B------:R-:W-:Y:S02]  /*0280*/  ISETP.GT.AND.EX P1, PT, R35, RZ, PT, P0 ;  /* 0x000000ff2300720c */ /* 0x000fe40003f24300 */
[----:B------:R-:W-:Y:S02]  /*0290*/  ISETP.NE.U32.AND P0, PT, R0, RZ, PT ;  /* 0x000000ff0000720c */ /* 0x000fe40003f05070 */
[----:B------:R-:W-:-:S11]  /*02a0*/  P2R R36, PR, RZ, 0x2 ;  /* 0x00000002ff247803 */ /* 0x000fd60000000000 */
[----:B-1----:R-:W-:Y:S05]  /*02b0*/  @!P0 BRA `(.L_x_68) ;  /* 0x00000000002c8947 */ /* 0x002fea0003800000 */
[----:B------:R-:W-:Y:S01]  /*02c0*/  ULDC UR4, c[0x0][0x210] ;  /* 0x0000840000047ab9 */ /* 0x000fe20000000800 */
[----:B------:R-:W-:Y:S01]  /*02d0*/  IMAD.MOV.U32 R4, RZ, RZ, R31 ;  /* 0x000000ffff047224 */ /* 0x000fe200078e001f */
[----:B------:R-:W-:Y:S01]  /*02e0*/  MOV R7, R2 ;  /* 0x0000000200077202 */ /* 0x000fe20000000f00 */
[----:B------:R-:W-:Y:S01]  /*02f0*/  IMAD.MOV.U32 R5, RZ, RZ, R33 ;  /* 0x000000ffff057224 */ /* 0x000fe200078e0021 */
[----:B------:R-:W-:Y:S01]  /*0300*/  MOV R20, 32@lo((nvkernel__Z4ssori_F1L2158_66 + .L_x_0@srel)) ;  /* 0x0000000000147802 */ /* 0x000fe20000000f00 */
[----:B------:R-:W-:Y:S01]  /*0310*/  IMAD.U32 R6, RZ, RZ, UR4 ;  /* 0x00000004ff067e24 */ /* 0x000fe2000f8e00ff */
[----:B------:R-:W-:-:S07]  /*0320*/  MOV R21, 32@hi((nvkernel__Z4ssori_F1L2158_66 + .L_x_0@srel)) ;  /* 0x0000000000157802 */ /* 0x000fce0000000f00 */
[----:B------:R-:W-:Y:S05]  /*0330*/  CALL.ABS.NOINC `(__cuda_sm20_div_s64) ;  /* 0x0000000000007943 */ /* 0x000fea0003c00000 */
.L_x_0:
[----:B------:R-:W-:Y:S02]  /*0340*/  MOV R18, R4 ;  /* 0x0000000400127202 */ /* 0x000fe40000000f00 */
[----:B------:R-:W-:Y:S01]  /*0350*/  MOV R19, R5 ;  /* 0x0000000500137202 */ /* 0x000fe20000000f00 */
[----:B------:R-:W-:Y:S06]  /*0360*/  BRA `(.L_x_69) ;  /* 0x00000000004c7947 */ /* 0x000fec0003800000 */
.L_x_68:
[----:B------:R-:W0:Y:S01]  /*0370*/  I2F.U32.RP R0, UR48 ;  /* 0x0000003000007d06 */ /* 0x000e220008209000 */
[----:B------:R-:W-:Y:S02]  /*0380*/  ISETP.NE.U32.AND P2, PT, RZ, UR48, PT ;  /* 0x00000030ff007c0c */ /* 0x000fe4000bf45070 */
[----:B------:R-:W-:-:S05]  /*0390*/  MOV R19, RZ ;  /* 0x000000ff00137202 */ /* 0x000fca0000000f00 */
[----:B0-----:R-:W0:Y:S02]  /*03a0*/  MUFU.RCP R0, R0 ;  /* 0x0000000000007308 */ /* 0x001e240000001000 */
[----:B0-----:R-:W-:-:S06]  /*03b0*/  VIADD R4, R0, 0xffffffe ;  /* 0x0ffffffe00047836 */ /* 0x001fcc0000000000 */
[----:B------:R0:W1:Y:S02]  /*03c0*/  F2I.FTZ.U32.TRUNC.NTZ R5, R4 ;  /* 0x0000000400057305 */ /* 0x000064000021f000 */
[----:B0-----:R-:W-:Y:S01]  /*03d0*/  HFMA2.MMA R4, -RZ, RZ, 0, 0 ;  /* 0x00000000ff047435 */ /* 0x001fe200000001ff */
[----:B-1----:R-:W-:-:S04]  /*03e0*/  IMAD.MOV R3, RZ, RZ, -R5 ;  /* 0x000000ffff037224 */ /* 0x002fc800078e0a05 */
[----:B------:R-:W-:-:S05]  /*03f0*/  IMAD R3, R3, UR48, RZ ;  /* 0x0000003003037c24 */ /* 0x000fca000f8e02ff */
[----:B------:R-:W-:-:S06]  /*0400*/  IMAD.HI.U32 R6, R5, R3, R4 ;  /* 0x0000000305067227 */ /* 0x000fcc00078e0004 */
[----:B------:R-:W-:-:S04]  /*0410*/  IMAD.HI.U32 R18, R6, R31, RZ ;  /* 0x0000001f06127227 */ /* 0x000fc800078e00ff */
[----:B------:R-:W-:-:S04]  /*0420*/  IMAD.MOV R6, RZ, RZ, -R18 ;  /* 0x000000ffff067224 */ /* 0x000fc800078e0a12 */
[----:B------:R-:W-:-:S05]  /*0430*/  IMAD R3, R6, UR48, R31 ;  /* 0x0000003006037c24 */ /* 0x000fca000f8e021f */
[----:B------:R-:W-:-:S13]  /*0440*/  ISETP.GE.U32.AND P0, PT, R3, UR48, PT ;  /* 0x0000003003007c0c */ /* 0x000fda000bf06070 */
[----:B------:R-:W-:Y:S01]  /*0450*/  @P0 IADD3 R3, R3, -UR48, RZ ;  /* 0x8000003003030c10 */ /* 0x000fe2000fffe0ff */
[----:B------:R-:W-:-:S03]  /*0460*/  @P0 VIADD R18, R18, 0x1 ;  /* 0x0000000112120836 */ /* 0x000fc60000000000 */
[----:B------:R-:W-:-:S13]  /*0470*/  ISETP.GE.U32.AND P1, PT, R3, UR48, PT ;  /* 0x0000003003007c0c */ /* 0x000fda000bf26070 */
[----:B------:R-:W-:Y:S02]  /*0480*/  @P1 IADD3 R18, R18, 0x1, RZ ;  /* 0x0000000112121810 */ /* 0x000fe40007ffe0ff */
[----:B------:R-:W-:-:S07]  /*0490*/  @!P2 LOP3.LUT R18, RZ, UR48, RZ, 0x33, !PT ;  /* 0x00000030ff12ac12 */ /* 0x000fce000f8e33ff */
.L_x_69:
[----:B------:R-:W-:Y:S05]  /*04a0*/  BSYNC B6 ;  /* 0x0000000000067941 */ /* 0x000fea0003800000 */
.L_x_67:
[----:B------:R-:W-:Y:S01]  /*04b0*/  LOP3.LUT R0, R19, R23, RZ, 0xfc, !PT ;  /* 0x0000001713007212 */ /* 0x000fe200078efcff */
[----:B------:R-:W-:Y:S03]  /*04c0*/  BSSY B6, `(.L_x_70) ;  /* 0x000001e000067945 */ /* 0x000fe60003800000 */
[----:B------:R-:W-:-:S13]  /*04d0*/  ISETP.NE.U32.AND P0, PT, R0, RZ, PT ;  /* 0x000000ff0000720c */ /* 0x000fda0003f05070 */
[----:B------:R-:W-:Y:S05]  /*04e0*/  @!P0 BRA `(.L_x_71) ;  /* 0x0000000000248947 */ /* 0x000fea0003800000 */
        /* <DEDUP_REMOVED lines=8> */
.L_x_1:
[----:B------:R-:W-:Y:S05]  /*0570*/  BRA `(.L_x_72) ;  /* 0x0000000000487947 */ /* 0x000fea0003800000 */
.L_x_71:
[----:B------:R-:W0:Y:S01]  /*0580*/  I2F.U32.RP R0, UR49 ;  /* 0x0000003100007d06 */ /* 0x000e220008209000 */
[----:B------:R-:W-:-:S07]  /*0590*/  ISETP.NE.U32.AND P2, PT, RZ, UR49, PT ;  /* 0x00000031ff007c0c */ /* 0x000fce000bf45070 */
[----:B0-----:R-:W0:Y:S02]  /*05a0*/  MUFU.RCP R0, R0 ;  /* 0x0000000000007308 */ /* 0x001e240000001000 */
[----:B0-----:R-:W-:-:S06]  /*05b0*/  IADD3 R4, R0, 0xffffffe, RZ ;  /* 0x0ffffffe00047810 */ /* 0x001fcc0007ffe0ff */
[----:B------:R0:W1:Y:S02]  /*05c0*/  F2I.FTZ.U32.TRUNC.NTZ R5, R4 ;  /* 0x0000000400057305 */ /* 0x000064000021f000 */
[----:B0-----:R-:W-:Y:S01]  /*05d0*/  IMAD.MOV.U32 R4, RZ, RZ, RZ ;  /* 0x000000ffff047224 */ /* 0x001fe200078e00ff */
[----:B-1----:R-:W-:-:S05]  /*05e0*/  IADD3 R3, RZ, -R5, RZ ;  /* 0x80000005ff037210 */ /* 0x002fca0007ffe0ff */
[----:B------:R-:W-:-:S04]  /*05f0*/  IMAD R3, R3, UR49, RZ ;  /* 0x0000003103037c24 */ /* 0x000fc8000f8e02ff */
[----:B------:R-:W-:-:S06]  /*0600*/  IMAD.HI.U32 R5, R5, R3, R4 ;  /* 0x0000000305057227 */ /* 0x000fcc00078e0004 */
[----:B------:R-:W-:-:S05]  /*0610*/  IMAD.HI.U32 R4, R5, R18, RZ ;  /* 0x0000001205047227 */ /* 0x000fca00078e00ff */
[----:B------:R-:W-:-:S05]  /*0620*/  IADD3 R3, -R4, RZ, RZ ;  /* 0x000000ff04037210 */ /* 0x000fca0007ffe1ff */
[----:B------:R-:W-:-:S05]  /*0630*/  IMAD R3, R3, UR49, R18 ;  /* 0x0000003103037c24 */ /* 0x000fca000f8e0212 */
[----:B------:R-:W-:-:S13]  /*0640*/  ISETP.GE.U32.AND P0, PT, R3, UR49, PT ;  /* 0x0000003103007c0c */ /* 0x000fda000bf06070 */
[----:B------:R-:W-:Y:S01]  /*0650*/  @P0 VIADD R3, R3, -UR49 ;  /* 0x8000003103030c36 */ /* 0x000fe20008000000 */
[----:B------:R-:W-:-:S04]  /*0660*/  @P0 IADD3 R4, R4, 0x1, RZ ;  /* 0x0000000104040810 */ /* 0x000fc80007ffe0ff */
[----:B------:R-:W-:-:S13]  /*0670*/  ISETP.GE.U32.AND P1, PT, R3, UR49, PT ;  /* 0x0000003103007c0c */ /* 0x000fda000bf26070 */
[----:B------:R-:W-:Y:S01]  /*0680*/  @P1 VIADD R4, R4, 0x1 ;  /* 0x0000000104041836 */ /* 0x000fe20000000000 */
[----:B------:R-:W-:-:S07]  /*0690*/  @!P2 LOP3.LUT R4, RZ, UR49, RZ, 0x33, !PT ;  /* 0x00000031ff04ac12 */ /* 0x000fce000f8e33ff */
.L_x_72:
[----:B------:R-:W-:Y:S05]  /*06a0*/  BSYNC B6 ;  /* 0x0000000000067941 */ /* 0x000fea0003800000 */
.L_x_70:
[----:B------:R-:W-:Y:S01]  /*06b0*/  ISETP.GE.U32.AND P0, PT, R31, R16, PT ;  /* 0x000000101f00720c */ /* 0x000fe20003f06070 */
[----:B------:R-:W-:Y:S01]  /*06c0*/  BSSY B0, `(.L_x_73) ;  /* 0x0000030000007945 */ /* 0x000fe20003800000 */
[----:B------:R-:W-:Y:S02]  /*06d0*/  IADD3 R0, -R18, RZ, RZ ;  /* 0x000000ff12007210 */ /* 0x000fe40007ffe1ff */
[----:B------:R-:W-:-:S03]  /*06e0*/  ISETP.GE.AND.EX P0, PT, R33, R22, PT, P0 ;  /* 0x000000162100720c */ /* 0x000fc60003f06300 */
[----:B------:R-:W-:-:S10]  /*06f0*/  IMAD R5, R0, UR48, R31 ;  /* 0x0000003000057c24 */ /* 0x000fd4000f8e021f */
[----:B------:R-:W-:Y:S05]  /*0700*/  @P0 BRA `(.L_x_74) ;  /* 0x0000000000ac0947 */ /* 0x000fea0003800000 */
[----:B------:R-:W-:Y:S02]  /*0710*/  VIADD R6, R4, 0x1 ;  /* 0x0000000104067836 */ /* 0x000fe40000000000 */
[----:B------:R-:W-:Y:S02]  /*0720*/  IMAD.MOV R9, RZ, RZ, -R4 ;  /* 0x000000ffff097224 */ /* 0x000fe400078e0a04 */
[----:B------:R-:W-:Y:S01]  /*0730*/  VIADD R5, R5, UR42 ;  /* 0x0000002a05057c36 */ /* 0x000fe20008000000 */
[----:B------:R-:W-:Y:S01]  /*0740*/  SHF.R.S32.HI R0, RZ, 0x1f, R6 ;  /* 0x0000001fff007819 */ /* 0x000fe20000011406 */
[----:B------:R-:W-:-:S04]  /*0750*/  IMAD.WIDE.U32 R6, R6, 0x14b88, RZ ;  /* 0x00014b8806067825 */ /* 0x000fc800078e00ff */
[----:B------:R-:W-:Y:S02]  /*0760*/  IMAD R3, R0, 0x14b88, RZ ;  /* 0x00014b8800037824 */ /* 0x000fe400078e02ff */
[----:B------:R-:W-:-:S03]  /*0770*/  IMAD R18, R9, UR49, R18 ;  /* 0x0000003109127c24 */ /* 0x000fc6000f8e0212 */
[----:B------:R-:W-:-:S03]  /*0780*/  IADD3 R7, R7, R3, RZ ;  /* 0x0000000307077210 */ /* 0x000fc60007ffe0ff */
[----:B------:R-:W-:Y:S01]  /*0790*/  IMAD.WIDE R4, R5, 0x8, R6 ;  /* 0x0000000805047825 */ /* 0x000fe200078e0206 */
[----:B------:R-:W-:-:S05]  /*07a0*/  IADD3 R7, R18, UR43, RZ ;  /* 0x0000002b12077c10 */ /* 0x000fca000fffe0ff */
[----:B------:R-:W-:-:S03]  /*07b0*/  IMAD.WIDE R6, R7, 0x338, R4 ;  /* 0x0000033807067825 */ /* 0x000fc600078e0204 */
[C---:B------:R-:W-:Y:S02]  /*07c0*/  IADD3 R4, P0, R6.reuse, UR44, RZ ;  /* 0x0000002c06047c10 */ /* 0x040fe4000ff1e0ff */
[----:B------:R-:W-:Y:S02]  /*07d0*/  IADD3 R10, P1, R6, UR46, RZ ;  /* 0x0000002e060a7c10 */ /* 0x000fe4000ff3e0ff */
[C---:B------:R-:W-:Y:S02]  /*07e0*/  IADD3.X R5, R7.reuse, UR45, RZ, P0, !PT ;  /* 0x0000002d07057c10 */ /* 0x040fe400087fe4ff */
[----:B------:R-:W-:-:S03]  /*07f0*/  IADD3.X R11, R7, UR47, RZ, P1, !PT ;  /* 0x0000002f070b7c10 */ /* 0x000fc60008ffe4ff */
[----:B------:R-:W2:Y:S04]  /*0800*/  LDG.E.64 R14, desc[UR38][R4.64] ;  /* 0x00000026040e7981 */ /* 0x000ea8000c1e1b00 */
[----:B------:R-:W2:Y:S01]  /*0810*/  LDG.E.64 R12, desc[UR38][R10.64] ;  /* 0x000000260a0c7981 */ /* 0x000ea2000c1e1b00 */
[----:B------:R-:W-:Y:S02]  /*0820*/  IADD3 R6, P0, R10, 0x1000000, RZ ;  /* 0x010000000a067810 */ /* 0x000fe40007f1e0ff */
[----:B------:R-:W-:-:S03]  /*0830*/  IADD3 R8, P1, R4, 0x1000000, RZ ;  /* 0x0100000004087810 */ /* 0x000fc60007f3e0ff */
[----:B------:R-:W-:Y:S01]  /*0840*/  IMAD.X R7, RZ, RZ, R11, P0 ;  /* 0x000000ffff077224 */ /* 0x000fe200000e060b */
[----:B------:R-:W-:Y:S01]  /*0850*/  IADD3.X R9, RZ, R5, RZ, P1, !PT ;  /* 0x00000005ff097210 */ /* 0x000fe20000ffe4ff */
[----:B--2---:R-:W-:-:S07]  /*0860*/  DFMA R18, R14, UR36, R12 ;  /* 0x000000240e127c2b */ /* 0x004fce000800000c */
[----:B------:R0:W-:Y:S04]  /*0870*/  STG.E.64 desc[UR38][R10.64], R18 ;  /* 0x000000120a007986 */ /* 0x0001e8000c101b26 */
[----:B------:R-:W2:Y:S04]  /*0880*/  LDG.E.64 R12, desc[UR38][R6.64+-0x7be7d0] ;  /* 0x84183026060c7981 */ /* 0x000ea8000c1e1b00 */
[----:B------:R-:W2:Y:S02]  /*0890*/  LDG.E.64 R14, desc[UR38][R8.64+-0x7be7d0] ;  /* 0x84183026080e7981 */ /* 0x000ea4000c1e1b00 */
[----:B--2---:R-:W-:-:S02]  /*08a0*/  DFMA R20, R14, UR36, R12 ;  /* 0x000000240e147c2b */ /* 0x004fc4000800000c */
[----:B------:R-:W2:Y:S05]  /*08b0*/  LDG.E.64 R12, desc[UR38][R6.64+0x83060] ;  /* 0x08306026060c7981 */ /* 0x000eaa000c1e1b00 */
[----:B------:R1:W-:Y:S04]  /*08c0*/  STG.E.64 desc[UR38][R6.64+-0x7be7d0], R20 ;  /* 0x8418301406007986 */ /* 0x0003e8000c101b26 */
[----:B------:R-:W2:Y:S01]  /*08d0*/  LDG.E.64 R24, desc[UR38][R8.64+0x83060] ;  /* 0x0830602608187981 */ /* 0x000ea2000c1e1b00 */
[----:B------:R-:W-:-:S02]  /*08e0*/  IADD3 R14, P0, R10, 0x2000000, RZ ;  /* 0x020000000a0e7810 */ /* 0x000fc40007f1e0ff */
[----:B------:R-:W-:-:S03]  /*08f0*/  IADD3 R4, P1, R4, 0x2000000, RZ ;  /* 0x0200000004047810 */ /* 0x000fc60007f3e0ff */
[----:B------:R-:W-:Y:S01]  /*0900*/  IMAD.X R15, RZ, RZ, R11, P0 ;  /* 0x000000ffff0f7224 */ /* 0x000fe200000e060b */
[----:B------:R-:W-:Y:S01]  /*0910*/  IADD3.X R5, RZ, R5, RZ, P1, !PT ;  /* 0x00000005ff057210 */ /* 0x000fe20000ffe4ff */
[----:B--2---:R-:W-:-:S07]  /*0920*/  DFMA R12, R24, UR36, R12 ;  /* 0x00000024180c7c2b */ /* 0x004fce000800000c */
[----:B------:R1:W-:Y:S04]  /*0930*/  STG.E.64 desc[UR38][R6.64+0x83060], R12 ;  /* 0x0830600c06007986 */ /* 0x0003e8000c101b26 */
[----:B0-----:R-:W2:Y:S04]  /*0940*/  LDG.E.64 R10, desc[UR38][R14.64+-0x73b770] ;  /* 0x8c4890260e0a7981 */ /* 0x001ea8000c1e1b00 */
[----:B------:R-:W2:Y:S02]  /*0950*/  LDG.E.64 R18, desc[UR38][R4.64+-0x73b770] ;  /* 0x8c48902604127981 */ /* 0x000ea4000c1e1b00 */
[----:B--2---:R-:W-:-:S02]  /*0960*/  DFMA R10, R18, UR36, R10 ;  /* 0x00000024120a7c2b */ /* 0x004fc4000800000a */
[----:B------:R-:W2:Y:S05]  /*0970*/  LDG.E.64 R18, desc[UR38][R14.64+0x1060c0] ;  /* 0x1060c0260e127981 */ /* 0x000eaa000c1e1b00 */
[----:B------:R1:W-:Y:S04]  /*0980*/  STG.E.64 desc[UR38][R14.64+-0x73b770], R10 ;  /* 0x8c48900a0e007986 */ /* 0x0003e8000c101b26 */
[----:B------:R-:W2:Y:S02]  /*0990*/  LDG.E.64 R8, desc[UR38][R4.64+0x1060c0] ;  /* 0x1060c02604087981 */ /* 0x000ea4000c1e1b00 */
[----:B--2---:R-:W-:-:S07]  /*09a0*/  DFMA R8, R8, UR36, R18 ;  /* 0x0000002408087c2b */ /* 0x004fce0008000012 */
[----:B------:R1:W-:Y:S04]  /*09b0*/  STG.E.64 desc[UR38][R14.64+0x1060c0], R8 ;  /* 0x1060c0080e007986 */ /* 0x0003e8000c101b26 */
.L_x_74:
[----:B------:R-:W-:Y:S05]  /*09c0*/  BSYNC B0 ;  /* 0x0000000000007941 */ /* 0x000fea0003800000 */
.L_x_73:
[----:B------:R-:W-:Y:S02]  /*09d0*/  ISETP.NE.AND P1, PT, R36, RZ, PT ;  /* 0x000000ff2400720c */ /* 0x000fe40003f25270 */
[----:B------:R-:W-:-:S04]  /*09e0*/  IADD3 R30, P0, R30, UR40, RZ ;  /* 0x000000281e1e7c10 */ /* 0x000fc8000ff1e0ff */
[----:B------:R-:W-:-:S07]  /*09f0*/  IADD3.X R32, R32, UR41, RZ, P0, !PT ;  /* 0x0000002920207c10 */ /* 0x000fce00087fe4ff */
[----:B------:R-:W-:Y:S05]  /*0a00*/  @P1 BRA `(.L_x_75) ;  /* 0xfffffff800001947 */ /* 0x000fea000383ffff */
[----:B------:R-:W-:Y:S05]  /*0a10*/  BSYNC B7 ;  /* 0x0000000000077941 */ /* 0x000fea0003800000 */
.L_x_66:
[----:B------:R-:W-:Y:S05]  /*0a20*/  EXIT ;  /* 0x000000000000794d */ /* 0x000fea0003800000 */
.L_x_76:
        /* <DEDUP_REMOVED lines=13> */
.L_x_440:


//--------------------- .text.nvkernel__Z4ssori_F1L2126_64 --------------------------
	.section	.text.nvkernel__Z4ssori_F1L2126_64,"ax",@progbits
	.align	128
        .global         nvkernel__Z4ssori_F1L2126_64
        .type           nvkernel__Z4ssori_F1L2126_64,@function
        .size           nvkernel__Z4ssori_F1L2126_64,(.L_x_441 - nvkernel__Z4ssori_F1L2126_64)
        .other          nvkernel__Z4ssori_F1L2126_64,@"STO_CUDA_ENTRY STV_DEFAULT"
nvkernel__Z4ssori_F1L2126_64:
.text.nvkernel__Z4ssori_F1L2126_64:
[----:B------:R-:W0:Y:S08]  /*0000*/  LDC R1, c[0x0][0x28] ;  /* 0x00000a00ff017b82 */ /* 0x000e300000000800 */
[----:B------:R-:W1:Y:S01]  /*0010*/  LDC R16, c[0x0][0x218] ;  /* 0x00008600ff107b82 */ /* 0x000e620000000800 */
[----:B------:R-:W-:Y:S02]  /*0020*/  ULDC.64 UR40, c[0x0][0x210] ;  /* 0x0000840000287ab9 */ /* 0x000fe40000000a00 */
[----:B------:R-:W-:Y:S01]  /*0030*/  UIMAD.WIDE UR4, UR40, UR41, URZ ;  /* 0x00000029280472a5 */ /* 0x000fe2000f8e023f */
[----:B-1----:R-:W-:-:S05]  /*0040*/  SHF.R.S32.HI R0, RZ, 0x1f, R16 ;  /* 0x0000001fff007819 */ /* 0x002fca0000011410 */
[C---:B------:R-:W-:Y:S02]  /*0050*/  IMAD R3, R16.reuse, UR5, RZ ;  /* 0x0000000510037c24 */ /* 0x040fe4000f8e02ff */
[----:B------:R-:W-:-:S04]  /*0060*/  IMAD.WIDE.U32 R16, R16, UR4, RZ ;  /* 0x0000000410107c25 */ /* 0x000fc8000f8e00ff */
[----:B------:R-:W-:-:S05]  /*0070*/  IMAD R3, R0, UR4, R3 ;  /* 0x0000000400037c24 */ /* 0x000fca000f8e0203 */
[----:B------:R-:W-:Y:S01]  /*0080*/  IADD3 R35, R17, R3, RZ ;  /* 0x0000000311237210 */ /* 0x000fe20007ffe0ff */
[----:B------:R-:W-:-:S04]  /*0090*/  IMAD.WIDE.U32 R2, R16, 0x5, RZ ;  /* 0x0000000510027825 */ /* 0x000fc800078e00ff */
[----:B------:R-:W-:Y:S01]  /*00a0*/  IMAD R5, R35, 0x5, RZ ;  /* 0x0000000523057824 */ /* 0x000fe200078e02ff */
[----:B------:R-:W-:-:S04]  /*00b0*/  ISETP.GE.U32.AND P0, PT, R2, 0x1, PT ;  /* 0x000000010200780c */ /* 0x000fc80003f06070 */
[----:B------:R-:W-:-:S04]  /*00c0*/  IADD3 R32, R3, R5, RZ ;  /* 0x0000000503207210 */ /* 0x000fc80007ffe0ff */
[----:B------:R-:W-:-:S13]  /*00d0*/  ISETP.GE.AND.EX P0, PT, R32, RZ, PT, P0 ;  /* 0x000000ff2000720c */ /* 0x000fda0003f06300 */
[----:B0-----:R-:W-:Y:S05]  /*00e0*/  @!P0 EXIT ;  /* 0x000000000000894d */ /* 0x001fea0003800000 */
[----:B------:R-:W0:Y:S01]  /*00f0*/  LDC R33, c[0x0][0x214] ;  /* 0x00008500ff217b82 */ /* 0x000e220000000800 */
[----:B------:R-:W-:Y:S02]  /*0100*/  MOV R34, R2 ;  /* 0x0000000200227202 */ /* 0x000fe40000000f00 */
[----:B------:R-:W-:Y:S01]  /*0110*/  CS2R R30, SRZ ;  /* 0x00000000001e7805 */ /* 0x000fe2000001ff00 */
[----:B------:R-:W-:Y:S01]  /*0120*/  USHF.R.S32.HI UR40, URZ, 0x1f, UR40 ;  /* 0x0000001f3f287899 */ /* 0x000fe20008011428 */
[----:B------:R-:W-:Y:S01]  /*0130*/  ULDC.64 UR38, c[0x0][0x208] ;  /* 0x0000820000267ab9 */ /* 0x000fe20000000a00 */
[----:B------:R-:W-:Y:S01]  /*0140*/  ULDC UR43, c[0x0][0x210] ;  /* 0x00008400002b7ab9 */ /* 0x000fe20000000800 */
[----:B------:R-:W-:Y:S01]  /*0150*/  ULDC UR41, c[0x0][0x220] ;  /* 0x0000880000297ab9 */ /* 0x000fe20000000800 */
[----:B------:R-:W-:Y:S01]  /*0160*/  ULDC UR42, c[0x0][0x21c] ;  /* 0x00008700002a7ab9 */ /* 0x000fe20000000800 */
[----:B------:R-:W-:Y:S01]  /*0170*/  ULDC.64 UR36, c[0x0][0x230] ;  /* 0x00008c0000247ab9 */ /* 0x000fe20000000a00 */
[----:B------:R-:W-:Y:S01]  /*0180*/  ULDC.64 UR46, c[0x0][0x210] ;  /* 0x00008400002e7ab9 */ /* 0x000fe20000000a00 */
[----:B------:R-:W-:-:S05]  /*0190*/  ULDC.64 UR44, c[0x0][0x228] ;  /* 0x00008a00002c7ab9 */ /* 0x000fca0000000a00 */
.L_x_85:
[----:B0-----:R-:W1:Y:S01]  /*01a0*/  S2R R2, SR_TID.X ;  /* 0x0000000000027919 */ /* 0x001e620000002100 */
[----:B------:R-:W-:Y:S01]  /*01b0*/  BSSY B6, `(.L_x_77) ;  /* 0x0000036000067945 */ /* 0x000fe20003800000 */
[----:B------:R-:W2:Y:S01]  /*01c0*/  S2R R5, SR_CTAID.X ;  /* 0x0000000000057919 */ /* 0x000ea20000002500 */
[----:B-1----:R-:W-:-:S03]  /*01d0*/  SHF.R.S32.HI R3, RZ, 0x1f, R2 ;  /* 0x0000001fff037819 */ /* 0x002fc60000011402 */
[----:B--2---:R-:W-:-:S03]  /*01e0*/  IMAD.WIDE R2, R5, 0x80, R2 ;  /* 0x0000008005027825 */ /* 0x004fc600078e0202 */
[----:B------:R-:W-:-:S05]  /*01f0*/  IADD3 R23, P0, R2, R31, RZ ;  /* 0x0000001f02177210 */ /* 0x000fca0007f1e0ff */
[----:B------:R-:W-:-:S04]  /*0200*/  IMAD.X R22, R3, 0x1, R30, P0 ;  /* 0x0000000103167824 */ /* 0x000fc800000e061e */
[C---:B------:R-:W-:Y:S01]  /*0210*/  IMAD.WIDE.U32 R2, R22.reuse, 0x66666667, RZ ;  /* 0x6666666716027825 */ /* 0x040fe200078e00ff */
[----:B------:R-:W-:-:S03]  /*0220*/  ISETP.LT.AND P1, PT, R22, RZ, PT ;  /* 0x000000ff1600720c */ /* 0x000fc60003f21270 */
[----:B------:R-:W-:-:S04]  /*0230*/  IMAD.WIDE.U32 R4, P0, R23, 0x66666666, R2 ;  /* 0x6666666617047825 */ /* 0x000fc80007800002 */
[----:B------:R-:W-:-:S04]  /*0240*/  IMAD.WIDE.U32 R2, R23, 0x66666667, RZ ;  /* 0x6666666717027825 */ /* 0x000fc800078e00ff */
[----:B------:R-:W-:Y:S01]  /*0250*/  IMAD.X R7, RZ, RZ, RZ, P0 ;  /* 0x000000ffff077224 */ /* 0x000fe200000e06ff */
[----:B------:R-:W-:Y:S01]  /*0260*/  IADD3 RZ, P0, R3, R4, RZ ;  /* 0x0000000403ff7210 */ /* 0x000fe20007f1e0ff */
[----:B------:R-:W-:-:S04]  /*0270*/  IMAD.MOV.U32 R6, RZ, RZ, R5 ;  /* 0x000000ffff067224 */ /* 0x000fc800078e0005 */
[----:B------:R-:W-:-:S03]  /*0280*/  IMAD.WIDE.U32.X R2, R22, 0x66666666, R6, P0 ;  /* 0x6666666616027825 */ /* 0x000fc600000e0406 */
[----:B------:R-:W-:-:S04]  /*0290*/  IADD3 R5, P0, R2, -0x66666667, RZ ;  /* 0x9999999902057810 */ /* 0x000fc80007f1e0ff */
[----:B------:R-:W-:Y:S02]  /*02a0*/  IADD3.X R7, R3, -0x66666667, RZ, P0, !PT ;  /* 0x9999999903077810 */ /* 0x000fe400007fe4ff */
[----:B------:R-:W-:Y:S02]  /*02b0*/  SEL R2, R5, R2, P1 ;  /* 0x0000000205027207 */ /* 0x000fe40000800000 */
[----:B------:R-:W-:-:S04]  /*02c0*/  SEL R3, R7, R3, P1 ;  /* 0x0000000307037207 */ /* 0x000fc80000800000 */
[--C-:B------:R-:W-:Y:S02]  /*02d0*/  SHF.R.S64 R2, R2, 0x1, R3.reuse ;  /* 0x0000000102027819 */ /* 0x100fe40000001003 */
[----:B------:R-:W-:Y:S02]  /*02e0*/  SHF.R.S32.HI R5, RZ, 0x1, R3 ;  /* 0x00000001ff057819 */ /* 0x000fe40000011403 */
[----:B------:R-:W-:-:S05]  /*02f0*/  LEA.HI R2, P0, R3, R2, RZ, 0x1 ;  /* 0x0000000203027211 */ /* 0x000fca00078108ff */
[----:B------:R-:W-:-:S05]  /*0300*/  IMAD.X R5, RZ, RZ, R5, P0 ;  /* 0x000000ffff057224 */ /* 0x000fca00000e0605 */
[----:B------:R-:W-:-:S04]  /*0310*/  LOP3.LUT R0, R5, UR40, RZ, 0xfc, !PT ;  /* 0x0000002805007c12 */ /* 0x000fc8000f8efcff */
[----:B------:R-:W-:-:S13]  /*0320*/  ISETP.NE.U32.AND P0, PT, R0, RZ, PT ;  /* 0x000000ff0000720c */ /* 0x000fda0003f05070 */
[----:B------:R-:W-:Y:S05]  /*0330*/  @!P0 BRA `(.L_x_78) ;  /* 0x0000000000288947 */ /* 0x000fea0003800000 */
[----:B------:R-:W-:Y:S01]  /*0340*/  ULDC UR4, c[0x0][0x210] ;  /* 0x0000840000047ab9 */ /* 0x000fe20000000800 */
[----:B------:R-:W-:Y:S01]  /*0350*/  IMAD.MOV.U32 R4, RZ, RZ, R2 ;  /* 0x000000ffff047224 */ /* 0x000fe200078e0002 */
[----:B------:R-:W-:Y:S01]  /*0360*/  MOV R7, UR40 ;  /* 0x0000002800077c02 */ /* 0x000fe20008000f00 */
[----:B------:R-:W-:Y:S01]  /*0370*/  IMAD.U32 R6, RZ, RZ, UR4 ;  /* 0x00000004ff067e24 */ /* 0x000fe2000f8e00ff */
[----:B------:R-:W-:Y:S02]  /*0380*/  MOV R20, 32@lo((nvkernel__Z4ssori_F1L2126_64 + .L_x_2@srel)) ;  /* 0x0000000000147802 */ /* 0x000fe40000000f00 */
[----:B------:R-:W-:-:S07]  /*0390*/  MOV R21, 32@hi((nvkernel__Z4ssori_F1L2126_64 + .L_x_2@srel)) ;  /* 0x0000000000157802 */ /* 0x000fce0000000f00 */
[----:B0-----:R-:W-:Y:S05]  /*03a0*/  CALL.ABS.NOINC `(__cuda_sm20_div_s64) ;  /* 0x0000000000007943 */ /* 0x001fea0003c00000 */
.L_x_2:
[----:B------:R-:W-:Y:S02]  /*03b0*/  MOV R18, R4 ;  /* 0x0000000400127202 */ /* 0x000fe40000000f00 */
[----:B------:R-:W-:Y:S01]  /*03c0*/  MOV R19, R5 ;  /* 0x0000000500137202 */ /* 0x000fe20000000f00 */
[----:B------:R-:W-:Y:S06]  /*03d0*/  BRA `(.L_x_79) ;  /* 0x00000000004c7947 */ /* 0x000fec0003800000 */
.L_x_78:
[----:B------:R-:W1:Y:S01]  /*03e0*/  I2F.U32.RP R0, UR43 ;  /* 0x0000002b00007d06 */ /* 0x000e620008209000 */
[----:B------:R-:W-:Y:S02]  /*03f0*/  ISETP.NE.U32.AND P2, PT, RZ, UR43, PT ;  /* 0x0000002bff007c0c */ /* 0x000fe4000bf45070 */
[----:B------:R-:W-:-:S05]  /*0400*/  MOV R19, RZ ;  /* 0x000000ff00137202 */ /* 0x000fca0000000f00 */
[----:B-1----:R-:W1:Y:S02]  /*0410*/  MUFU.RCP R0, R0 ;  /* 0x0000000000007308 */ /* 0x002e640000001000 */
[----:B-1----:R-:W-:-:S06]  /*0420*/  VIADD R4, R0, 0xffffffe ;  /* 0x0ffffffe00047836 */ /* 0x002fcc0000000000 */
[----:B------:R1:W2:Y:S02]  /*0430*/  F2I.FTZ.U32.TRUNC.NTZ R5, R4 ;  /* 0x0000000400057305 */ /* 0x0002a4000021f000 */
[----:B-1----:R-:W-:Y:S01]  /*0440*/  HFMA2.MMA R4, -RZ, RZ, 0, 0 ;  /* 0x00000000ff047435 */ /* 0x002fe200000001ff */
[----:B--2---:R-:W-:-:S04]  /*0450*/  IMAD.MOV R3, RZ, RZ, -R5 ;  /* 0x000000ffff037224 */ /* 0x004fc800078e0a05 */
        /* <DEDUP_REMOVED lines=11> */
.L_x_79:
[----:B------:R-:W-:Y:S05]  /*0510*/  BSYNC B6 ;  /* 0x0000000000067941 */ /* 0x000fea0003800000 */
.L_x_77:
[----:B0-----:R-:W-:Y:S01]  /*0520*/  SHF.R.S32.HI R7, RZ, 0x1f, R33 ;  /* 0x0000001fff077819 */ /* 0x001fe20000011421 */
[----:B------:R-:W-:Y:S03]  /*0530*/  BSSY B6, `(.L_x_80) ;  /* 0x000001e000067945 */ /* 0x000fe60003800000 */
[----:B------:R-:W-:-:S04]  /*0540*/  LOP3.LUT R0, R19, R7, RZ, 0xfc, !PT ;  /* 0x0000000713007212 */ /* 0x000fc800078efcff */
[----:B------:R-:W-:-:S13]  /*0550*/  ISETP.NE.U32.AND P0, PT, R0, RZ, PT ;  /* 0x000000ff0000720c */ /* 0x000fda0003f05070 */
[----:B------:R-:W-:Y:S05]  /*0560*/  @!P0 BRA `(.L_x_81) ;  /* 0x0000000000208947 */ /* 0x000fea0003800000 */
[----:B------:R-:W-:Y:S01]  /*0570*/  ULDC UR4, c[0x0][0x214] ;  /* 0x0000850000047ab9 */ /* 0x000fe20000000800 */
[----:B------:R-:W-:Y:S01]  /*0580*/  IMAD.MOV.U32 R4, RZ, RZ, R18 ;  /* 0x000000ffff047224 */ /* 0x000fe200078e0012 */
[----:B------:R-:W-:Y:S01]  /*0590*/  MOV R5, R19 ;  /* 0x0000001300057202 */ /* 0x000fe20000000f00 */
[----:B------:R-:W-:Y:S01]  /*05a0*/  IMAD.U32 R6, RZ, RZ, UR4 ;  /* 0x00000004ff067e24 */ /* 0x000fe2000f8e00ff */
[----:B------:R-:W-:Y:S02]  /*05b0*/  MOV R20, 32@lo((nvkernel__Z4ssori_F1L2126_64 + .L_x_3@srel)) ;  /* 0x0000000000147802 */ /* 0x000fe40000000f00 */
[----:B------:R-:W-:-:S07]  /*05c0*/  MOV R21, 32@hi((nvkernel__Z4ssori_F1L2126_64 + .L_x_3@srel)) ;  /* 0x0000000000157802 */ /* 0x000fce0000000f00 */
[----:B------:R-:W-:Y:S05]  /*05d0*/  CALL.ABS.NOINC `(__cuda_sm20_div_s64) ;  /* 0x0000000000007943 */ /* 0x000fea0003c00000 */
.L_x_3:
[----:B------:R-:W-:Y:S05]  /*05e0*/  BRA `(.L_x_82) ;  /* 0x0000000000487947 */ /* 0x000fea0003800000 */
.L_x_81:
[----:B------:R-:W0:Y:S01]  /*05f0*/  I2F.U32.RP R0, R33 ;  /* 0x0000002100007306 */ /* 0x000e220000209000 */
[----:B------:R-:W-:-:S07]  /*0600*/  ISETP.NE.U32.AND P2, PT, R33, RZ, PT ;  /* 0x000000ff2100720c */ /* 0x000fce0003f45070 */
[----:B0-----:R-:W0:Y:S02]  /*0610*/  MUFU.RCP R0, R0 ;  /* 0x0000000000007308 */ /* 0x001e240000001000 */
[----:B0-----:R-:W-:-:S06]  /*0620*/  IADD3 R4, R0, 0xffffffe, RZ ;  /* 0x0ffffffe00047810 */ /* 0x001fcc0007ffe0ff */
[----:B------:R0:W1:Y:S02]  /*0630*/  F2I.FTZ.U32.TRUNC.NTZ R5, R4 ;  /* 0x0000000400057305 */ /* 0x000064000021f000 */
[----:B0-----:R-:W-:Y:S01]  /*0640*/  IMAD.MOV.U32 R4, RZ, RZ, RZ ;  /* 0x000000ffff047224 */ /* 0x001fe200078e00ff */
[----:B-1----:R-:W-:-:S05]  /*0650*/  IADD3 R6, RZ, -R5, RZ ;  /* 0x80000005ff067210 */ /* 0x002fca0007ffe0ff */
[----:B------:R-:W-:-:S04]  /*0660*/  IMAD R3, R6, R33, RZ ;  /* 0x0000002106037224 */ /* 0x000fc800078e02ff */
[----:B------:R-:W-:-:S06]  /*0670*/  IMAD.HI.U32 R5, R5, R3, R4 ;  /* 0x0000000305057227 */ /* 0x000fcc00078e0004 */
[----:B------:R-:W-:-:S05]  /*0680*/  IMAD.HI.U32 R4, R5, R18, RZ ;  /* 0x0000001205047227 */ /* 0x000fca00078e00ff */
[----:B------:R-:W-:-:S05]  /*0690*/  IADD3 R6, -R4, RZ, RZ ;  /* 0x000000ff04067210 */ /* 0x000fca0007ffe1ff */
[----:B------:R-:W-:-:S05]  /*06a0*/  IMAD R6, R33, R6, R18 ;  /* 0x0000000621067224 */ /* 0x000fca00078e0212 */
[----:B------:R-:W-:-:S13]  /*06b0*/  ISETP.GE.U32.AND P0, PT, R6, R33, PT ;  /* 0x000000210600720c */ /* 0x000fda0003f06070 */
[----:B------:R-:W-:Y:S01]  /*06c0*/  @P0 IMAD.IADD R6, R6, 0x1, -R33 ;  /* 0x0000000106060824 */ /* 0x000fe200078e0a21 */
[----:B------:R-:W-:-:S04]  /*06d0*/  @P0 IADD3 R4, R4, 0x1, RZ ;  /* 0x0000000104040810 */ /* 0x000fc80007ffe0ff */
[----:B------:R-:W-:-:S13]  /*06e0*/  ISETP.GE.U32.AND P1, PT, R6, R33, PT ;  /* 0x000000210600720c */ /* 0x000fda0003f26070 */
[----:B------:R-:W-:Y:S01]  /*06f0*/  @P1 VIADD R4, R4, 0x1 ;  /* 0x0000000104041836 */ /* 0x000fe20000000000 */
[----:B------:R-:W-:-:S07]  /*0700*/  @!P2 LOP3.LUT R4, RZ, R33, RZ, 0x33, !PT ;  /* 0x00000021ff04a212 */ /* 0x000fce00078e33ff */
.L_x_82:
[----:B------:R-:W-:Y:S05]  /*0710*/  BSYNC B6 ;  /* 0x0000000000067941 */ /* 0x000fea0003800000 */
.L_x_80:
[----:B------:R-:W-:Y:S01]  /*0720*/  IMAD R3, R35, 0x5, RZ ;  /* 0x0000000523037824 */ /* 0x000fe200078e02ff */
[----:B------:R-:W-:Y:S01]  /*0730*/  BSSY B0, `(.L_x_83) ;  /* 0x0000020000007945 */ /* 0x000fe20003800000 */
[----:B------:R-:W-:-:S05]  /*0740*/  IMAD.WIDE.U32 R6, R16, 0x5, RZ ;  /* 0x0000000510067825 */ /* 0x000fca00078e00ff */
[----:B------:R-:W-:Y:S02]  /*0750*/  IADD3 R5, R7, R3, RZ ;  /* 0x0000000307057210 */ /* 0x000fe40007ffe0ff */
[----:B------:R-:W-:Y:S01]  /*0760*/  ISETP.GE.U32.AND P0, PT, R23, R6, PT ;  /* 0x000000061700720c */ /* 0x000fe20003f06070 */
[----:B------:R-:W-:Y:S01]  /*0770*/  IMAD R23, R2, -0x5, R23 ;  /* 0xfffffffb02177824 */ /* 0x000fe200078e0217 */
[----:B------:R-:W-:Y:S02]  /*0780*/  IADD3 R3, -R4, RZ, RZ ;  /* 0x000000ff04037210 */ /* 0x000fe40007ffe1ff */
[----:B------:R-:W-:Y:S02]  /*0790*/  ISETP.GE.AND.EX P0, PT, R22, R5, PT, P0 ;  /* 0x000000051600720c */ /* 0x000fe40003f06300 */
[----:B------:R-:W-:Y:S01]  /*07a0*/  IADD3 R5, -R18, RZ, RZ ;  /* 0x000000ff12057210 */ /* 0x000fe20007ffe1ff */
[----:B------:R-:W-:-:S04]  /*07b0*/  IMAD R18, R3, UR47, R18 ;  /* 0x0000002f03127c24 */ /* 0x000fc8000f8e0212 */
[----:B------:R-:W-:-:S06]  /*07c0*/  IMAD R6, R5, UR46, R2 ;  /* 0x0000002e05067c24 */ /* 0x000fcc000f8e0202 */
[----:B------:R-:W-:Y:S05]  /*07d0*/  @P0 BRA `(.L_x_84) ;  /* 0x0000000000540947 */ /* 0x000fea0003800000 */
[----:B------:R-:W-:Y:S01]  /*07e0*/  VIADD R2, R4, 0x1 ;  /* 0x0000000104027836 */ /* 0x000fe20000000000 */
[----:B------:R-:W-:Y:S01]  /*07f0*/  SHF.R.S32.HI R0, RZ, 0x1f, R23 ;  /* 0x0000001fff007819 */ /* 0x000fe20000011417 */
[----:B------:R-:W-:Y:S02]  /*0800*/  VIADD R4, R18, UR41 ;  /* 0x0000002912047c36 */ /* 0x000fe40008000000 */
[----:B------:R-:W-:Y:S01]  /*0810*/  VIADD R6, R6, UR42 ;  /* 0x0000002a06067c36 */ /* 0x000fe20008000000 */
[----:B------:R-:W-:Y:S01]  /*0820*/  SHF.R.S32.HI R3, RZ, 0x1f, R2 ;  /* 0x0000001fff037819 */ /* 0x000fe20000011402 */
[----:B------:R-:W-:Y:S01]  /*0830*/  IMAD R7, R0, 0x66, RZ ;  /* 0x0000006600077824 */ /* 0x000fe200078e02ff */
[----:B------:R-:W-:Y:S01]  /*0840*/  SHF.R.S32.HI R5, RZ, 0x1f, R4 ;  /* 0x0000001fff057819 */ /* 0x000fe20000011404 */
[----:B------:R-:W-:-:S05]  /*0850*/  IMAD.WIDE.U32 R2, R23, 0x66, R2 ;  /* 0x0000006617027825 */ /* 0x000fca00078e0002 */
[----:B------:R-:W-:Y:S01]  /*0860*/  IADD3 R0, R3, R7, RZ ;  /* 0x0000000703007210 */ /* 0x000fe20007ffe0ff */
[----:B------:R-:W-:Y:S01]  /*0870*/  IMAD.WIDE.U32 R2, R2, 0x67, R4 ;  /* 0x0000006702027825 */ /* 0x000fe200078e0004 */
[----:B------:R-:W-:-:S03]  /*0880*/  SHF.R.S32.HI R7, RZ, 0x1f, R6 ;  /* 0x0000001fff077819 */ /* 0x000fc60000011406 */
[----:B------:R-:W-:-:S05]  /*0890*/  IMAD R5, R0, 0x67, RZ ;  /* 0x0000006700057824 */ /* 0x000fca00078e02ff */
[----:B------:R-:W-:Y:S01]  /*08a0*/  IADD3 R0, R3, R5, RZ ;  /* 0x0000000503007210 */ /* 0x000fe20007ffe0ff */
[----:B------:R-:W-:-:S04]  /*08b0*/  IMAD.WIDE.U32 R4, R2, 0x67, R6 ;  /* 0x0000006702047825 */ /* 0x000fc800078e0006 */
[----:B------:R-:W-:Y:S01]  /*08c0*/  IMAD R3, R0, 0x67, RZ ;  /* 0x0000006700037824 */ /* 0x000fe200078e02ff */
[----:B------:R-:W-:-:S04]  /*08d0*/  LEA R2, P0, R4, UR44, 0x3 ;  /* 0x0000002c04027c11 */ /* 0x000fc8000f8018ff */
[----:B------:R-:W-:-:S04]  /*08e0*/  IADD3 R3, R5, R3, RZ ;  /* 0x0000000305037210 */ /* 0x000fc80007ffe0ff */
[----:B------:R-:W-:-:S05]  /*08f0*/  LEA.HI.X R3, R4, UR45, R3, 0x3, P0 ;  /* 0x0000002d04037c11 */ /* 0x000fca00080f1c03 */
[----:B------:R-:W2:Y:S02]  /*0900*/  LDG.E.64 R4, desc[UR38][R2.64] ;  /* 0x0000002602047981 */ /* 0x000ea4000c1e1b00 */
[----:B--2---:R-:W-:-:S07]  /*0910*/  DMUL R4, R4, UR36 ;  /* 0x0000002404047c28 */ /* 0x004fce0008000000 */
[----:B------:R0:W-:Y:S04]  /*0920*/  STG.E.64 desc[UR38][R2.64], R4 ;  /* 0x0000000402007986 */ /* 0x0001e8000c101b26 */
.L_x_84:
[----:B------:R-:W-:Y:S05]  /*0930*/  BSYNC B0 ;  /* 0x0000000000007941 */ /* 0x000fea0003800000 */
.L_x_83:
[----:B------:R-:W-:Y:S02]  /*0940*/  ULDC UR4, c[0x0][0xc] ;  /* 0x0000030000047ab9 */ /* 0x000fe40000000800 */
[----:B------:R-:W-:-:S06]  /*0950*/  UIMAD.WIDE UR4, UR4, 0x80, URZ ;  /* 0x00000080040478a5 */ /* 0x000fcc000f8e023f */
[----:B------:R-:W-:Y:S02]  /*0960*/  IADD3 R34, P0, R34, -UR4, RZ ;  /* 0x8000000422227c10 */ /* 0x000fe4000ff1e0ff */
[----:B------:R-:W-:Y:S02]  /*0970*/  IADD3 R31, P1, R31, UR4, RZ ;  /* 0x000000041f1f7c10 */ /* 0x000fe4000ff3e0ff */
[----:B------:R-:W-:Y:S02]  /*0980*/  IADD3.X R32, R32, ~UR5, RZ, P0, !PT ;  /* 0x8000000520207c10 */ /* 0x000fe400087fe4ff */
[----:B------:R-:W-:Y:S02]  /*0990*/  ISETP.GT.U32.AND P0, PT, R34, RZ, PT ;  /* 0x000000ff2200720c */ /* 0x000fe40003f04070 */
[----:B------:R-:W-:Y:S02]  /*09a0*/  IADD3.X R30, R30, UR5, RZ, P1, !PT ;  /* 0x000000051e1e7c10 */ /* 0x000fe40008ffe4ff */
[----:B------:R-:W-:-:S13]  /*09b0*/  ISETP.GT.AND.EX P0, PT, R32, RZ, PT, P0 ;  /* 0x000000ff2000720c */ /* 0x000fda0003f04300 */
[----:B------:R-:W-:Y:S05]  /*09c0*/  @P0 BRA `(.L_x_85) ;  /* 0xfffffff400f40947 */ /* 0x000fea000383ffff */
[----:B------:R-:W-:Y:S05]  /*09d0*/  EXIT ;  /* 0x000000000000794d */ /* 0x000fea0003800000 */
.L_x_86:
        /* <DEDUP_REMOVED lines=10> */
.L_x_441:


//--------------------- .text.nvkernel__Z4ssori_F1L2089_62 --------------------------
	.section	.text.nvkernel__Z4ssori_F1L2089_62,"ax",@progbits
	.align	128
        .global         nvkernel__Z4ssori_F1L2089_62
        .type           nvkernel__Z4ssori_F1L2089_62,@function
        .size           nvkernel__Z4ssori_F1L2089_62,(.L_x_442 - nvkernel__Z4ssori_F1L2089_62)
        .other          nvkernel__Z4ssori_F1L2089_62,@"STO_CUDA_ENTRY STV_DEFAULT"
nvkernel__Z4ssori_F1L2089_62:
.text.nvkernel__Z4ssori_F1L2089_62:
[----:B------:R-:W0:Y:S01]  /*0000*/  LDC R1, c[0x0][0x28] ;  /* 0x00000a00ff017b82 */ /* 0x000e220000000800 */
[----:B------:R-:W1:Y:S01]  /*0010*/  S2R R2, SR_TID.X ;  /* 0x0000000000027919 */ /* 0x000e620000002100 */
[----:B------:R-:W-:Y:S01]  /*0020*/  ULDC UR8, c[0x0][0xc] ;  /* 0x0000030000087ab9 */ /* 0x000fe20000000800 */
[----:B------:R-:W-:Y:S01]  /*0030*/  ULDC.64 UR10, c[0x0][0x208] ;  /* 0x00008200000a7ab9 */ /* 0x000fe20000000a00 */
[----:B------:R-:W-:Y:S01]  /*0040*/  UMOV UR5, URZ ;  /* 0x0000003f00057c82 */ /* 0x000fe20008000000 */
[----:B------:R-:W2:Y:S01]  /*0050*/  S2R R5, SR_CTAID.X ;  /* 0x0000000000057919 */ /* 0x000ea20000002500 */
[----:B------:R-:W-:Y:S01]  /*0060*/  UMOV UR6, URZ ;  /* 0x0000003f00067c82 */ /* 0x000fe20008000000 */
[----:B------:R-:W-:Y:S01]  /*0070*/  UMOV UR7, 0x3f804 ;  /* 0x0003f80400077882 */ /* 0x000fe20000000000 */
[----:B------:R-:W-:Y:S01]  /*0080*/  UMOV UR4, URZ ;  /* 0x0000003f00047c82 */ /* 0x000fe20008000000 */
[----:B------:R-:W-:Y:S01]  /*0090*/  UIMAD.WIDE UR8, UR8, 0x80, URZ ;  /* 0x00000080080878a5 */ /* 0x000fe2000f8e023f */
[----:B------:R-:W-:Y:S01]  /*00a0*/  ULDC.64 UR12, c[0x0][0x210] ;  /* 0x00008400000c7ab9 */ /* 0x000fe20000000a00 */
[----:B------:R-:W-:Y:S01]  /*00b0*/  ULDC.64 UR14, c[0x0][0x218] ;  /* 0x00008600000e7ab9 */ /* 0x000fe20000000a00 */
[----:B------:R-:W-:Y:S01]  /*00c0*/  ULDC.64 UR16, c[0x0][0x220] ;  /* 0x0000880000107ab9 */ /* 0x000fe20000000a00 */
[----:B------:R-:W-:Y:S01]  /*00d0*/  ULDC.64 UR18, c[0x0][0x228] ;  /* 0x00008a0000127ab9 */ /* 0x000fe20000000a00 */
[----:B-1----:R-:W-:-:S03]  /*00e0*/  SHF.R.S32.HI R3, RZ, 0x1f, R2 ;  /* 0x0000001fff037819 */ /* 0x002fc60000011402 */
[C---:B--2---:R-:W-:Y:S01]  /*00f0*/  IMAD.WIDE R16, R5.reuse, 0x80, R2 ;  /* 0x0000008005107825 */ /* 0x044fe200078e0202 */
[----:B------:R-:W-:-:S07]  /*0100*/  SHF.L.U32 R5, R5, 0x7, RZ ;  /* 0x0000000705057819 */ /* 0x000fce00000006ff */
.L_x_89:
[----:B------:R-:W-:Y:S01]  /*0110*/  IADD3 R19, P0, R16, UR5, RZ ;  /* 0x0000000510137c10 */ /* 0x000fe2000ff1e0ff */
[----:B------:R-:W-:Y:S03]  /*0120*/  BSSY B0, `(.L_x_87) ;  /* 0x000003c000007945 */ /* 0x000fe60003800000 */
[----:B------:R-:W-:Y:S01]  /*0130*/  IADD3.X R0, R17, UR6, RZ, P0, !PT ;  /* 0x0000000611007c10 */ /* 0x000fe200087fe4ff */
[----:B-1----:R-:W-:-:S04]  /*0140*/  IMAD.WIDE.U32 R10, R19, 0x70a3d70b, RZ ;  /* 0x70a3d70b130a7825 */ /* 0x002fc800078e00ff */
[----:B------:R-:W-:-:S04]  /*0150*/  IMAD.WIDE.U32 R6, R0, 0x70a3d70b, RZ ;  /* 0x70a3d70b00067825 */ /* 0x000fc800078e00ff */
[----:B------:R-:W-:-:S04]  /*0160*/  IMAD.WIDE.U32 R12, P1, R19, -0x5c28f5c3, R6 ;  /* 0xa3d70a3d130c7825 */ /* 0x000fc80007820006 */
[----:B------:R-:W-:Y:S01]  /*0170*/  IMAD.WIDE.U32 R6, R0, 0x66666667, RZ ;  /* 0x6666666700067825 */ /* 0x000fe200078e00ff */
[----:B------:R-:W-:-:S04]  /*0180*/  IADD3 R14, P2, R19, R13, RZ ;  /* 0x0000000d130e7210 */ /* 0x000fc80007f5e0ff */
[----:B------:R-:W-:Y:S01]  /*0190*/  IADD3.X R15, RZ, R0, RZ, P1, P2 ;  /* 0x00000000ff0f7210 */ /* 0x000fe20000fe44ff */
[----:B------:R-:W-:Y:S01]  /*01a0*/  IMAD.WIDE.U32 R8, P0, R19, 0x66666666, R6 ;  /* 0x6666666613087825 */ /* 0x000fe20007800006 */
[----:B------:R-:W-:Y:S02]  /*01b0*/  IADD3 RZ, P1, R11, R12, RZ ;  /* 0x0000000c0bff7210 */ /* 0x000fe40007f3e0ff */
[----:B------:R-:W-:Y:S01]  /*01c0*/  ISETP.LT.AND P2, PT, R0, RZ, PT ;  /* 0x000000ff0000720c */ /* 0x000fe20003f41270 */
[----:B------:R-:W-:-:S04]  /*01d0*/  IMAD.WIDE.U32 R6, R19, 0x66666667, RZ ;  /* 0x6666666713067825 */ /* 0x000fc800078e00ff */
[----:B------:R-:W-:Y:S01]  /*01e0*/  IMAD.X R11, RZ, RZ, RZ, P0 ;  /* 0x000000ffff0b7224 */ /* 0x000fe200000e06ff */
[----:B------:R-:W-:Y:S01]  /*01f0*/  IADD3 RZ, P0, R7, R8, RZ ;  /* 0x0000000807ff7210 */ /* 0x000fe20007f1e0ff */
[----:B------:R-:W-:-:S04]  /*0200*/  IMAD.WIDE.U32.X R12, R0, -0x5c28f5c3, R14, P1 ;  /* 0xa3d70a3d000c7825 */ /* 0x000fc800008e040e */
[----:B------:R-:W-:Y:S01]  /*0210*/  IMAD.MOV.U32 R10, RZ, RZ, R9 ;  /* 0x000000ffff0a7224 */ /* 0x000fe200078e0009 */
[----:B------:R-:W-:-:S03]  /*0220*/  IADD3 R8, P1, -R19, R12, RZ ;  /* 0x0000000c13087210 */ /* 0x000fc60007f3e1ff */
[----:B------:R-:W-:Y:S01]  /*0230*/  IMAD.WIDE.U32.X R6, R0, 0x66666666, R10, P0 ;  /* 0x6666666600067825 */ /* 0x000fe200000e040a */
[----:B------:R-:W-:-:S03]  /*0240*/  ISETP.GT.U32.AND P0, PT, R19, 0x3f803, PT ;  /* 0x0003f8031300780c */ /* 0x000fc60003f04070 */
[----:B------:R-:W-:Y:S01]  /*0250*/  IMAD.X R12, R13, 0x1, ~R0, P1 ;  /* 0x000000010d0c7824 */ /* 0x000fe200008e0e00 */
[----:B------:R-:W-:Y:S02]  /*0260*/  IADD3 R9, P3, R6, -0x66666667, RZ ;  /* 0x9999999906097810 */ /* 0x000fe40007f7e0ff */
[----:B------:R-:W-:Y:S02]  /*0270*/  IADD3 R13, P1, R8, -0x70a3d70b, RZ ;  /* 0x8f5c28f5080d7810 */ /* 0x000fe40007f3e0ff */
[----:B------:R-:W-:Y:S02]  /*0280*/  ISETP.GT.AND.EX P0, PT, R0, RZ, PT, P0 ;  /* 0x000000ff0000720c */ /* 0x000fe40003f04300 */
[----:B------:R-:W-:Y:S02]  /*0290*/  IADD3.X R11, R7, -0x66666667, RZ, P3, !PT ;  /* 0x99999999070b7810 */ /* 0x000fe40001ffe4ff */
[----:B------:R-:W-:Y:S02]  /*02a0*/  IADD3.X R15, R12, 0x5c28f5c2, RZ, P1, !PT ;  /* 0x5c28f5c20c0f7810 */ /* 0x000fe40000ffe4ff */
[----:B------:R-:W-:-:S02]  /*02b0*/  SEL R0, R9, R6, P2 ;  /* 0x0000000609007207 */ /* 0x000fc40001000000 */
[----:B------:R-:W-:Y:S02]  /*02c0*/  SEL R7, R11, R7, P2 ;  /* 0x000000070b077207 */ /* 0x000fe40001000000 */
[----:B------:R-:W-:Y:S02]  /*02d0*/  SEL R8, R13, R8, P2 ;  /* 0x000000080d087207 */ /* 0x000fe40001000000 */
[----:B------:R-:W-:Y:S02]  /*02e0*/  SEL R9, R15, R12, P2 ;  /* 0x0000000c0f097207 */ /* 0x000fe40001000000 */
[----:B------:R-:W-:Y:S02]  /*02f0*/  SHF.R.S64 R0, R0, 0x1, R7 ;  /* 0x0000000100007819 */ /* 0x000fe40000001007 */
[----:B------:R-:W-:Y:S02]  /*0300*/  SHF.R.S64 R8, R8, 0x4, R9 ;  /* 0x0000000408087819 */ /* 0x000fe40000001009 */
[----:B------:R-:W-:-:S02]  /*0310*/  LEA.HI R7, R7, R0, RZ, 0x1 ;  /* 0x0000000007077211 */ /* 0x000fc400078f08ff */
[----:B------:R-:W-:Y:S01]  /*0320*/  LEA.HI R8, R9, R8, RZ, 0x1 ;  /* 0x0000000809087211 */ /* 0x000fe200078f08ff */
[----:B------:R-:W-:Y:S06]  /*0330*/  @P0 BRA `(.L_x_88) ;  /* 0x0000000000680947 */ /* 0x000fec0003800000 */
[----:B------:R-:W-:Y:S01]  /*0340*/  IADD3 R6, R5, UR5, R2 ;  /* 0x0000000505067c10 */ /* 0x000fe2000fffe002 */
[----:B------:R-:W-:-:S04]  /*0350*/  IMAD R9, R8, -0x5, R7 ;  /* 0xfffffffb08097824 */ /* 0x000fc800078e0207 */
[----:B------:R-:W-:Y:S01]  /*0360*/  IMAD R6, R7, -0x5, R6 ;  /* 0xfffffffb07067824 */ /* 0x000fe200078e0206 */
[----:B------:R-:W-:-:S04]  /*0370*/  SHF.R.S32.HI R0, RZ, 0x1f, R9 ;  /* 0x0000001fff007819 */ /* 0x000fc80000011409 */
[--C-:B------:R-:W-:Y:S01]  /*0380*/  SHF.R.S32.HI R7, RZ, 0x1f, R6.reuse ;  /* 0x0000001fff077819 */ /* 0x100fe20000011406 */
[----:B------:R-:W-:Y:S02]  /*0390*/  IMAD R11, R0, 0x5, RZ ;  /* 0x00000005000b7824 */ /* 0x000fe400078e02ff */
[----:B------:R-:W-:Y:S01]  /*03a0*/  IMAD.WIDE.U32 R6, R9, 0x5, R6 ;  /* 0x0000000509067825 */ /* 0x000fe200078e0006 */
[----:B------:R-:W-:-:S03]  /*03b0*/  SHF.R.S32.HI R9, RZ, 0x1f, R8 ;  /* 0x0000001fff097819 */ /* 0x000fc60000011408 */
[----:B------:R-:W-:Y:S02]  /*03c0*/  IMAD.IADD R0, R7, 0x1, R11 ;  /* 0x0000000107007824 */ /* 0x000fe400078e020b */
[----:B------:R-:W-:-:S04]  /*03d0*/  IMAD.WIDE.U32 R6, R6, 0x28a4, R8 ;  /* 0x000028a406067825 */ /* 0x000fc800078e0008 */
[----:B------:R-:W-:Y:S02]  /*03e0*/  IMAD R9, R0, 0x28a4, RZ ;  /* 0x000028a400097824 */ /* 0x000fe400078e02ff */
[----:B------:R-:W-:Y:S02]  /*03f0*/  IMAD.SHL.U32 R0, R6, 0x8, RZ ;  /* 0x0000000806007824 */ /* 0x000fe400078e00ff */
[----:B------:R-:W-:-:S03]  /*0400*/  IMAD.IADD R7, R7, 0x1, R9 ;  /* 0x0000000107077824 */ /* 0x000fc600078e0209 */
[----:B------:R-:W-:Y:S02]  /*0410*/  IADD3 R8, P0, R0, UR12, RZ ;  /* 0x0000000c00087c10 */ /* 0x000fe4000ff1e0ff */
[----:B------:R-:W-:Y:S02]  /*0420*/  SHF.L.U64.HI R7, R6, 0x3, R7 ;  /* 0x0000000306077819 */ /* 0x000fe40000010207 */
[C---:B------:R-:W-:Y:S02]  /*0430*/  IADD3 R10, P1, R0.reuse, UR14, RZ ;  /* 0x0000000e000a7c10 */ /* 0x040fe4000ff3e0ff */
[C---:B------:R-:W-:Y:S02]  /*0440*/  IADD3 R12, P2, R0.reuse, UR16, RZ ;  /* 0x00000010000c7c10 */ /* 0x040fe4000ff5e0ff */
[----:B------:R-:W-:Y:S02]  /*0450*/  IADD3 R6, P3, R0, UR18, RZ ;  /* 0x0000001200067c10 */ /* 0x000fe4000ff7e0ff */
[----:B------:R-:W-:-:S02]  /*0460*/  IADD3.X R9, R7, UR13, RZ, P0, !PT ;  /* 0x0000000d07097c10 */ /* 0x000fc400087fe4ff */
[C---:B------:R-:W-:Y:S02]  /*0470*/  IADD3.X R11, R7.reuse, UR15, RZ, P1, !PT ;  /* 0x0000000f070b7c10 */ /* 0x040fe40008ffe4ff */
[C---:B------:R-:W-:Y:S01]  /*0480*/  IADD3.X R13, R7.reuse, UR17, RZ, P2, !PT ;  /* 0x00000011070d7c10 */ /* 0x040fe200097fe4ff */
[----:B------:R1:W-:Y:S01]  /*0490*/  STG.E.64 desc[UR10][R8.64], RZ ;  /* 0x000000ff08007986 */ /* 0x0003e2000c101b0a */
[----:B------:R-:W-:-:S03]  /*04a0*/  IADD3.X R7, R7, UR19, RZ, P3, !PT ;  /* 0x0000001307077c10 */ /* 0x000fc60009ffe4ff */
[----:B------:R1:W-:Y:S04]  /*04b0*/  STG.E.64 desc[UR10][R10.64], RZ ;  /* 0x000000ff0a007986 */ /* 0x0003e8000c101b0a */
[----:B------:R1:W-:Y:S04]  /*04c0*/  STG.E.64 desc[UR10][R12.64], RZ ;  /* 0x000000ff0c007986 */ /* 0x0003e8000c101b0a */
[----:B------:R1:W-:Y:S02]  /*04d0*/  STG.E.64 desc[UR10][R6.64], RZ ;  /* 0x000000ff06007986 */ /* 0x0003e4000c101b0a */
.L_x_88:
[----:B------:R-:W-:Y:S05]  /*04e0*/  BSYNC B0 ;  /* 0x0000000000007941 */ /* 0x000fea0003800000 */
.L_x_87:
[----:B------:R-:W-:-:S04]  /*04f0*/  UIADD3 UR7, UP0, -UR8, UR7, URZ ;  /* 0x0000000708077290 */ /* 0x000fc8000ff1e13f */
[----:B------:R-:W-:Y:S02]  /*0500*/  UIADD3.X UR4, ~UR9, UR4, URZ, UP0, !UPT ;  /* 0x0000000409047290 */ /* 0x000fe400087fe53f */
[----:B------:R-:W-:Y:S01]  /*0510*/  ISETP.LT.U32.AND P0, PT, RZ, UR7, PT ;  /* 0x00000007ff007c0c */ /* 0x000fe2000bf01070 */
[----:B------:R-:W-:-:S03]  /*0520*/  UIADD3 UR5, UP0, UR8, UR5, URZ ;  /* 0x0000000508057290 */ /* 0x000fc6000ff1e03f */
[----:B------:R-:W-:Y:S01]  /*0530*/  IMAD.U32 R0, RZ, RZ, UR4 ;  /* 0x00000004ff007e24 */ /* 0x000fe2000f8e00ff */
[----:B------:R-:W-:-:S04]  /*0540*/  UIADD3.X UR6, UR9, UR6, URZ, UP0, !UPT ;  /* 0x0000000609067290 */ /* 0x000fc800087fe43f */
[----:B------:R-:W-:-:S13]  /*0550*/  ISETP.GT.AND.EX P0, PT, R0, RZ, PT, P0 ;  /* 0x000000ff0000720c */ /* 0x000fda0003f04300 */
[----:B------:R-:W-:Y:S05]  /*0560*/  @P0 BRA `(.L_x_89) ;  /* 0xfffffff800e80947 */ /* 0x000fea000383ffff */
[----:B------:R-:W-:Y:S05]  /*0570*/  EXIT ;  /* 0x000000000000794d */ /* 0x000fea0003800000 */
.L_x_90:
        /* <DEDUP_REMOVED lines=16> */
.L_x_442:


//--------------------- .text.nvkernel__Z3rhsv_F1L2048_60 --------------------------
	.section	.text.nvkernel__Z3rhsv_F1L2048_60,"ax",@progbits
	.align	128
        .global         nvkernel__Z3rhsv_F1L2048_60
        .type           nvkernel__Z3rhsv_F1L2048_60,@function
        .size           nvkernel__Z3rhsv_F1L2048_60,(.L_x_443 - nvkernel__Z3rhsv_F1L2048_60)
        .other          nvkernel__Z3rhsv_F1L2048_60,@"STO_CUDA_ENTRY STV_DEFAULT"
nvkernel__Z3rhsv_F1L2048_60:
.text.nvkernel__Z3rhsv_F1L2048_60:
[----:B------:R-:W0:Y:S08]  /*0000*/  LDC R1, c[0x0][0x28] ;  /* 0x00000a00ff017b82 */ /* 0x000e300000000800 */
[----:B------:R-:W1:Y:S02]  /*0010*/  LDC.64 R2, c[0x0][0x210] ;  /* 0x00008400ff027b82 */ /* 0x000e640000000a00 */
[----:B-1----:R-:W-:-:S04]  /*0020*/  IMAD.WIDE R16, R2, R3, RZ ;  /* 0x0000000302107225 */ /* 0x002fc800078e02ff */
[----:B------:R-:W-:Y:S02]  /*0030*/  IMAD R33, R17, 0x5, RZ ;  /* 0x0000000511217824 */ /* 0x000fe400078e02ff */
[----:B------:R-:W-:-:S05]  /*0040*/  IMAD.WIDE.U32 R16, R16, 0x5, RZ ;  /* 0x0000000510107825 */ /* 0x000fca00078e00ff */
[----:B------:R-:W-:Y:S02]  /*0050*/  IADD3 R33, R17, R33, RZ ;  /* 0x0000002111217210 */ /* 0x000fe40007ffe0ff */
[----:B------:R-:W-:-:S04]  /*0060*/  ISETP.GE.U32.AND P0, PT, R16, 0x1, PT ;  /* 0x000000011000780c */ /* 0x000fc80003f06070 */
[----:B------:R-:W-:-:S13]  /*0070*/  ISETP.GE.AND.EX P0, PT, R33, RZ, PT, P0 ;  /* 0x000000ff2100720c */ /* 0x000fda0003f06300 */
[----:B0-----:R-:W-:Y:S05]  /*0080*/  @!P0 EXIT ;  /* 0x000000000000894d */ /* 0x001fea0003800000 */
[----:B------:R-:W0:Y:S01]  /*0090*/  S2R R30, SR_TID.X ;  /* 0x00000000001e7919 */ /* 0x000e220000002100 */
[----:B------:R-:W1:Y:S01]  /*00a0*/  LDC R18, c[0x0][0x238] ;  /* 0x00008e00ff127b82 */ /* 0x000e620000000800 */
[----:B------:R-:W-:Y:S01]  /*00b0*/  HFMA2.MMA R35, -RZ, RZ, 0, 0 ;  /* 0x00000000ff237435 */ /* 0x000fe200000001ff */
[----:B------:R-:W-:Y:S01]  /*00c0*/  BSSY B7, `(.L_x_91) ;  /* 0x0000079000077945 */ /* 0x000fe20003800000 */
[----:B------:R-:W2:Y:S01]  /*00d0*/  S2R R3, SR_CTAID.X ;  /* 0x0000000000037919 */ /* 0x000ea20000002500 */
[----:B------:R-:W-:Y:S01]  /*00e0*/  SHF.R.S32.HI R2, RZ, 0x1f, R2 ;  /* 0x0000001fff027819 */ /* 0x000fe20000011402 */
[----:B------:R-:W-:Y:S01]  /*00f0*/  ULDC UR40, c[0x0][0xc] ;  /* 0x0000030000287ab9 */ /* 0x000fe20000000800 */
[----:B------:R-:W-:Y:S01]  /*0100*/  MOV R37, RZ ;  /* 0x000000ff00257202 */ /* 0x000fe20000000f00 */
[----:B------:R-:W-:Y:S01]  /*0110*/  ULDC.64 UR38, c[0x0][0x208] ;  /* 0x0000820000267ab9 */ /* 0x000fe20000000a00 */
[----:B------:R-:W-:Y:S01]  /*0120*/  MOV R34, R16 ;  /* 0x0000001000227202 */ /* 0x000fe20000000f00 */
[----:B------:R-:W-:Y:S01]  /*0130*/  ULDC UR50, c[0x0][0x210] ;  /* 0x0000840000327ab9 */ /* 0x000fe20000000800 */
[----:B------:R-:W-:Y:S01]  /*0140*/  MOV R36, R33 ;  /* 0x0000002100247202 */ /* 0x000fe20000000f00 */
[----:B------:R-:W-:Y:S01]  /*0150*/  ULDC.64 UR36, c[0x0][0x240] ;  /* 0x0000900000247ab9 */ /* 0x000fe20000000a00 */
[----:B------:R-:W-:Y:S01]  /*0160*/  UIMAD.WIDE UR40, UR40, 0x80, URZ ;  /* 0x00000080282878a5 */ /* 0x000fe2000f8e023f */
[----:B------:R-:W-:Y:S01]  /*0170*/  ULDC.64 UR42, c[0x0][0x218] ;  /* 0x00008600002a7ab9 */ /* 0x000fe20000000a00 */
[----:B------:R-:W-:Y:S01]  /*0180*/  ULDC.64 UR44, c[0x0][0x220] ;  /* 0x00008800002c7ab9 */ /* 0x000fe20000000a00 */
[----:B------:R-:W-:Y:S01]  /*0190*/  ULDC.64 UR46, c[0x0][0x228] ;  /* 0x00008a00002e7ab9 */ /* 0x000fe20000000a00 */
[----:B------:R-:W-:Y:S01]  /*01a0*/  ULDC.64 UR48, c[0x0][0x230] ;  /* 0x00008c0000307ab9 */ /* 0x000fe20000000a00 */
[----:B-1----:R-:W-:-:S04]  /*01b0*/  IMAD.WIDE R22, R18, 0x8, RZ ;  /* 0x0000000812167825 */ /* 0x002fc800078e02ff */
[----:B------:R-:W-:Y:S01]  /*01c0*/  IMAD.WIDE R18, R18, 0x14b88, RZ ;  /* 0x00014b8812127825 */ /* 0x000fe200078e02ff */
[----:B0-----:R-:W-:-:S03]  /*01d0*/  SHF.R.S32.HI R31, RZ, 0x1f, R30 ;  /* 0x0000001fff1f7819 */ /* 0x001fc6000001141e */
[----:B--2---:R-:W-:-:S07]  /*01e0*/  IMAD.WIDE R30, R3, 0x80, R30 ;  /* 0x00000080031e7825 */ /* 0x004fce00078e021e */
.L_x_97:
[----:B------:R-:W-:Y:S01]  /*01f0*/  IADD3 R39, P0, R30, R35, RZ ;  /* 0x000000231e277210 */ /* 0x000fe20007f1e0ff */
[----:B------:R-:W-:Y:S04]  /*0200*/  BSSY B6, `(.L_x_92) ;  /* 0x0000034000067945 */ /* 0x000fe80003800000 */
[----:B------:R-:W-:-:S04]  /*0210*/  IMAD.X R40, R31, 0x1, R37, P0 ;  /* 0x000000011f287824 */ /* 0x000fc800000e0625 */
[C---:B------:R-:W-:Y:S01]  /*0220*/  IMAD.WIDE.U32 R4, R40.reuse, 0x66666667, RZ ;  /* 0x6666666728047825 */ /* 0x040fe200078e00ff */
[----:B------:R-:W-:-:S03]  /*0230*/  ISETP.LT.AND P1, PT, R40, RZ, PT ;  /* 0x000000ff2800720c */ /* 0x000fc60003f21270 */
[----:B------:R-:W-:-:S04]  /*0240*/  IMAD.WIDE.U32 R6, P0, R39, 0x66666666, R4 ;  /* 0x6666666627067825 */ /* 0x000fc80007800004 */
[----:B------:R-:W-:-:S04]  /*0250*/  IMAD.WIDE.U32 R4, R39, 0x66666667, RZ ;  /* 0x6666666727047825 */ /* 0x000fc800078e00ff */
[----:B0-----:R-:W-:Y:S01]  /*0260*/  IMAD.X R9, RZ, RZ, RZ, P0 ;  /* 0x000000ffff097224 */ /* 0x001fe200000e06ff */
[----:B------:R-:W-:Y:S01]  /*0270*/  IADD3 RZ, P0, R5, R6, RZ ;  /* 0x0000000605ff7210 */ /* 0x000fe20007f1e0ff */
[----:B------:R-:W-:-:S04]  /*0280*/  IMAD.MOV.U32 R8, RZ, RZ, R7 ;  /* 0x000000ffff087224 */ /* 0x000fc800078e0007 */
[----:B------:R-:W-:-:S03]  /*0290*/  IMAD.WIDE.U32.X R4, R40, 0x66666666, R8, P0 ;  /* 0x6666666628047825 */ /* 0x000fc600000e0408 */
[----:B------:R-:W-:-:S04]  /*02a0*/  IADD3 R3, P0, R4, -0x66666667, RZ ;  /* 0x9999999904037810 */ /* 0x000fc80007f1e0ff */
[----:B------:R-:W-:Y:S02]  /*02b0*/  IADD3.X R7, R5, -0x66666667, RZ, P0, !PT ;  /* 0x9999999905077810 */ /* 0x000fe400007fe4ff */
[----:B------:R-:W-:Y:S02]  /*02c0*/  SEL R32, R3, R4, P1 ;  /* 0x0000000403207207 */ /* 0x000fe40000800000 */
[----:B------:R-:W-:Y:S02]  /*02d0*/  SEL R3, R7, R5, P1 ;  /* 0x0000000507037207 */ /* 0x000fe40000800000 */
[----:B------:R-:W-:Y:S02]  /*02e0*/  IADD3 R34, P1, R34, -UR40, RZ ;  /* 0x8000002822227c10 */ /* 0x000fe4000ff3e0ff */
[--C-:B------:R-:W-:Y:S02]  /*02f0*/  SHF.R.S64 R32, R32, 0x1, R3.reuse ;  /* 0x0000000120207819 */ /* 0x100fe40000001003 */
[----:B------:R-:W-:-:S02]  /*0300*/  SHF.R.S32.HI R5, RZ, 0x1, R3 ;  /* 0x00000001ff057819 */ /* 0x000fc40000011403 */
[----:B------:R-:W-:Y:S02]  /*0310*/  LEA.HI R32, P0, R3, R32, RZ, 0x1 ;  /* 0x0000002003207211 */ /* 0x000fe400078108ff */
[----:B------:R-:W-:-:S03]  /*0320*/  IADD3.X R36, R36, ~UR41, RZ, P1, !PT ;  /* 0x8000002924247c10 */ /* 0x000fc60008ffe4ff */
[----:B------:R-:W-:Y:S01]  /*0330*/  IMAD.X R5, RZ, RZ, R5, P0 ;  /* 0x000000ffff057224 */ /* 0x000fe200000e0605 */
[----:B------:R-:W-:-:S04]  /*0340*/  ISETP.GT.U32.AND P0, PT, R34, RZ, PT ;  /* 0x000000ff2200720c */ /* 0x000fc80003f04070 */
[----:B------:R-:W-:Y:S02]  /*0350*/  LOP3.LUT R0, R5, R2, RZ, 0xfc, !PT ;  /* 0x0000000205007212 */ /* 0x000fe400078efcff */
[----:B------:R-:W-:Y:S02]  /*0360*/  ISETP.GT.AND.EX P1, PT, R36, RZ, PT, P0 ;  /* 0x000000ff2400720c */ /* 0x000fe40003f24300 */
[----:B------:R-:W-:Y:S02]  /*0370*/  ISETP.NE.U32.AND P0, PT, R0, RZ, PT ;  /* 0x000000ff0000720c */ /* 0x000fe40003f05070 */
[----:B------:R-:W-:-:S11]  /*0380*/  P2R R38, PR, RZ, 0x2 ;  /* 0x00000002ff267803 */ /* 0x000fd60000000000 */
[----:B------:R-:W-:Y:S05]  /*0390*/  @!P0 BRA `(.L_x_93) ;  /* 0x0000000000208947 */ /* 0x000fea0003800000 */
[----:B------:R-:W-:Y:S01]  /*03a0*/  ULDC UR4, c[0x0][0x210] ;  /* 0x0000840000047ab9 */ /* 0x000fe20000000800 */
[----:B------:R-:W-:Y:S01]  /*03b0*/  IMAD.MOV.U32 R4, RZ, RZ, R32 ;  /* 0x000000ffff047224 */ /* 0x000fe200078e0020 */
[----:B------:R-:W-:Y:S01]  /*03c0*/  MOV R7, R2 ;  /* 0x0000000200077202 */ /* 0x000fe20000000f00 */
[----:B------:R-:W-:Y:S01]  /*03d0*/  IMAD.U32 R6, RZ, RZ, UR4 ;  /* 0x00000004ff067e24 */ /* 0x000fe2000f8e00ff */
[----:B------:R-:W-:Y:S02]  /*03e0*/  MOV R20, 32@lo((nvkernel__Z3rhsv_F1L2048_60 + .L_x_4@srel)) ;  /* 0x0000000000147802 */ /* 0x000fe40000000f00 */
[----:B------:R-:W-:-:S07]  /*03f0*/  MOV R21, 32@hi((nvkernel__Z3rhsv_F1L2048_60 + .L_x_4@srel)) ;  /* 0x0000000000157802 */ /* 0x000fce0000000f00 */
[----:B------:R-:W-:Y:S05]  /*0400*/  CALL.ABS.NOINC `(__cuda_sm20_div_s64) ;  /* 0x0000000000007943 */ /* 0x000fea0003c00000 */
.L_x_4:
[----:B------:R-:W-:Y:S05]  /*0410*/  BRA `(.L_x_94) ;  /* 0x0000000000487947 */ /* 0x000fea0003800000 */
.L_x_93:
        /* <DEDUP_REMOVED lines=18> */
.L_x_94:
[----:B------:R-:W-:Y:S05]  /*0540*/  BSYNC B6 ;  /* 0x0000000000067941 */ /* 0x000fea0003800000 */
.L_x_92:
[----:B------:R-:W-:Y:S01]  /*0550*/  ISETP.GE.U32.AND P0, PT, R39, R16, PT ;  /* 0x000000102700720c */ /* 0x000fe20003f06070 */
[----:B------:R-:W-:Y:S03]  /*0560*/  BSSY B0, `(.L_x_95) ;  /* 0x000002a000007945 */ /* 0x000fe60003800000 */
[----:B------:R-:W-:-:S13]  /*0570*/  ISETP.GE.AND.EX P0, PT, R40, R33, PT, P0 ;  /* 0x000000212800720c */ /* 0x000fda0003f06300 */
[----:B------:R-:W-:Y:S05]  /*0580*/  @P0 BRA `(.L_x_96) ;  /* 0x00000000009c0947 */ /* 0x000fea0003800000 */
[C---:B------:R-:W-:Y:S02]  /*0590*/  IADD3 R3, -R4.reuse, RZ, RZ ;  /* 0x000000ff04037210 */ /* 0x040fe40007ffe1ff */
[----:B------:R-:W-:-:S03]  /*05a0*/  IADD3 R25, R4, UR42, RZ ;  /* 0x0000002a04197c10 */ /* 0x000fc6000fffe0ff */
[----:B------:R-:W-:Y:S02]  /*05b0*/  IMAD R3, R3, UR50, R32 ;  /* 0x0000003203037c24 */ /* 0x000fe4000f8e0220 */
[----:B------:R-:W-:-:S03]  /*05c0*/  IMAD.WIDE R4, R25, 0x14520, R22 ;  /* 0x0001452019047825 */ /* 0x000fc600078e0216 */
[----:B------:R-:W-:Y:S01]  /*05d0*/  IADD3 R3, R3, UR43, RZ ;  /* 0x0000002b03037c10 */ /* 0x000fe2000fffe0ff */
[----:B------:R-:W-:-:S04]  /*05e0*/  IMAD R32, R32, -0x5, R39 ;  /* 0xfffffffb20207824 */ /* 0x000fc800078e0227 */
[----:B------:R-:W-:Y:S01]  /*05f0*/  IMAD.WIDE R4, R3, 0x330, R4 ;  /* 0x0000033003047825 */ /* 0x000fe200078e0204 */
[----:B------:R-:W-:-:S05]  /*0600*/  SHF.R.S32.HI R0, RZ, 0x1f, R32 ;  /* 0x0000001fff007819 */ /* 0x000fca0000011420 */
[----:B------:R-:W-:Y:S02]  /*0610*/  IMAD R9, R0, 0x818ac0, RZ ;  /* 0x00818ac000097824 */ /* 0x000fe400078e02ff */
[----:B------:R-:W-:-:S05]  /*0620*/  IMAD.WIDE.U32 R6, R32, 0x818ac0, R4 ;  /* 0x00818ac020067825 */ /* 0x000fca00078e0004 */
[----:B------:R-:W-:Y:S02]  /*0630*/  IADD3 R7, R7, R9, RZ ;  /* 0x0000000907077210 */ /* 0x000fe40007ffe0ff */
[----:B------:R-:W-:-:S04]  /*0640*/  IADD3 R4, P0, R6, UR46, RZ ;  /* 0x0000002e06047c10 */ /* 0x000fc8000ff1e0ff */
[----:B------:R-:W-:-:S05]  /*0650*/  IADD3.X R5, R7, UR47, RZ, P0, !PT ;  /* 0x0000002f07057c10 */ /* 0x000fca00087fe4ff */
[----:B------:R-:W2:Y:S04]  /*0660*/  LDG.E.64 R14, desc[UR38][R4.64+-0x20] ;  /* 0xffffe026040e7981 */ /* 0x000ea8000c1e1b00 */
[----:B------:R-:W2:Y:S04]  /*0670*/  LDG.E.64 R20, desc[UR38][R4.64+-0x28] ;  /* 0xffffd82604147981 */ /* 0x000ea8000c1e1b00 */
[----:B------:R-:W3:Y:S01]  /*0680*/  LDG.E.64 R12, desc[UR38][R4.64+-0x18] ;  /* 0xffffe826040c7981 */ /* 0x000ee2000c1e1b00 */
[----:B------:R-:W-:-:S03]  /*0690*/  IADD3 R6, P0, R6, UR44, RZ ;  /* 0x0000002c06067c10 */ /* 0x000fc6000ff1e0ff */
[----:B------:R-:W4:Y:S01]  /*06a0*/  LDG.E.64 R10, desc[UR38][R4.64+-0x10] ;  /* 0xfffff026040a7981 */ /* 0x000f22000c1e1b00 */
[----:B------:R-:W-:-:S05]  /*06b0*/  IADD3.X R7, R7, UR45, RZ, P0, !PT ;  /* 0x0000002d07077c10 */ /* 0x000fca00087fe4ff */
[----:B------:R-:W5:Y:S01]  /*06c0*/  LDG.E.64 R8, desc[UR38][R6.64+-0x18] ;  /* 0xffffe82606087981 */ /* 0x000f62000c1e1b00 */
[----:B--2---:R-:W-:Y:S01]  /*06d0*/  DFMA R14, R14, -4, R20 ;  /* 0xc01000000e0e782b */ /* 0x004fe20000000014 */
[----:B------:R-:W-:-:S07]  /*06e0*/  IMAD.WIDE R20, R25, 0x338, R18 ;  /* 0x0000033819147825 */ /* 0x000fce00078e0212 */
[----:B---3--:R-:W-:Y:S01]  /*06f0*/  DFMA R12, R12, 6, R14 ;  /* 0x401800000c0c782b */ /* 0x008fe2000000000e */
[----:B------:R-:W-:-:S04]  /*0700*/  IMAD.WIDE R20, R3, 0x8, R20 ;  /* 0x0000000803147825 */ /* 0x000fc800078e0214 */
[----:B------:R-:W-:Y:S02]  /*0710*/  IMAD R3, R0, 0x841830, RZ ;  /* 0x0084183000037824 */ /* 0x000fe400078e02ff */
[----:B------:R-:W-:Y:S01]  /*0720*/  IMAD.WIDE.U32 R20, R32, 0x841830, R20 ;  /* 0x0084183020147825 */ /* 0x000fe200078e0014 */
[----:B----4-:R-:W-:Y:S02]  /*0730*/  DFMA R12, R10, -4, R12 ;  /* 0xc01000000a0c782b */ /* 0x010fe4000000000c */
[----:B------:R-:W-:-:S06]  /*0740*/  IADD3 R10, P0, R20, UR48, RZ ;  /* 0x00000030140a7c10 */ /* 0x000fcc000ff1e0ff */
[----:B-----5:R-:W-:Y:S01]  /*0750*/  DFMA R8, -R12, UR36, R8 ;  /* 0x000000240c087c2b */ /* 0x020fe20008000108 */
[----:B------:R-:W-:-:S06]  /*0760*/  IADD3.X R11, R21, UR49, R3, P0, !PT ;  /* 0x00000031150b7c10 */ /* 0x000fcc00087fe403 */
[----:B------:R0:W-:Y:S04]  /*0770*/  STG.E.64 desc[UR38][R10.64+-0x3e298], R8 ;  /* 0xfc1d68080a007986 */ /* 0x0001e8000c101b26 */
[----:B------:R-:W2:Y:S04]  /*0780*/  LDG.E.64 R12, desc[UR38][R4.64+-0x18] ;  /* 0xffffe826040c7981 */ /* 0x000ea8000c1e1b00 */
[----:B------:R-:W2:Y:S04]  /*0790*/  LDG.E.64 R14, desc[UR38][R4.64+-0x20] ;  /* 0xffffe026040e7981 */ /* 0x000ea8000c1e1b00 */
[----:B------:R-:W3:Y:S04]  /*07a0*/  LDG.E.64 R20, desc[UR38][R4.64+-0x10] ;  /* 0xfffff02604147981 */ /* 0x000ee8000c1e1b00 */
[----:B------:R-:W4:Y:S01]  /*07b0*/  LDG.E.64 R6, desc[UR38][R6.64+-0x10] ;  /* 0xfffff02606067981 */ /* 0x000f22000c1e1b00 */
[----:B--2---:R-:W-:-:S08]  /*07c0*/  DFMA R12, R12, -4, R14 ;  /* 0xc01000000c0c782b */ /* 0x004fd0000000000e */
[----:B---3--:R-:W-:-:S08]  /*07d0*/  DFMA R12, R20, 5, R12 ;  /* 0x40140000140c782b */ /* 0x008fd0000000000c */
[----:B----4-:R-:W-:-:S07]  /*07e0*/  DFMA R12, -R12, UR36, R6 ;  /* 0x000000240c0c7c2b */ /* 0x010fce0008000106 */
[----:B------:R0:W-:Y:S04]  /*07f0*/  STG.E.64 desc[UR38][R10.64+-0x29710], R12 ;  /* 0xfd68f00c0a007986 */ /* 0x0001e8000c101b26 */
.L_x_96:
[----:B------:R-:W-:Y:S05]  /*0800*/  BSYNC B0 ;  /* 0x0000000000007941 */ /* 0x000fea0003800000 */
.L_x_95:
[----:B------:R-:W-:Y:S02]  /*0810*/  ISETP.NE.AND P1, PT, R38, RZ, PT ;  /* 0x000000ff2600720c */ /* 0x000fe40003f25270 */
[----:B------:R-:W-:-:S04]  /*0820*/  IADD3 R35, P0, R35, UR40, RZ ;  /* 0x0000002823237c10 */ /* 0x000fc8000ff1e0ff */
[----:B------:R-:W-:-:S07]  /*0830*/  IADD3.X R37, R37, UR41, RZ, P0, !PT ;  /* 0x0000002925257c10 */ /* 0x000fce00087fe4ff */
[----:B------:R-:W-:Y:S05]  /*0840*/  @P1 BRA `(.L_x_97) ;  /* 0xfffffff800681947 */ /* 0x000fea000383ffff */
[----:B------:R-:W-:Y:S05]  /*0850*/  BSYNC B7 ;  /* 0x0000000000077941 */ /* 0x000fea0003800000 */
.L_x_91:
[----:B------:R-:W-:Y:S05]  /*0860*/  EXIT ;  /* 0x000000000000794d */ /* 0x000fea0003800000 */
.L_x_98:
        /* <DEDUP_REMOVED lines=9> */
.L_x_443:


//--------------------- .text.nvkernel__Z3rhsv_F1L2032_58 --------------------------
	.section	.text.nvkernel__Z3rhsv_F1L2032_58,"ax",@progbits
	.align	128
        .global         nvkernel__Z3rhsv_F1L2032_58
        .type           nvkernel__Z3rhsv_F1L2032_58,@function
        .size           nvkernel__Z3rhsv_F1L2032_58,(.L_x_444 - nvkernel__Z3rhsv_F1L2032_58)
        .other          nvkernel__Z3rhsv_F1L2032_58,@"STO_CUDA_ENTRY STV_DEFAULT"
nvkernel__Z3rhsv_F1L2032_58:
.text.nvkernel__Z3rhsv_F1L2032_58:
[----:B------:R-:W0:Y:S08]  /*0000*/  LDC R1, c[0x0][0x28] ;  /* 0x00000a00ff017b82 */ /* 0x000e300000000800 */
[----:B------:R-:W1:Y:S01]  /*0010*/  LDC.64 R2, c[0x0][0x210] ;  /* 0x00008400ff027b82 */ /* 0x000e620000000a00 */
[----:B------:R-:W-:Y:S02]  /*0020*/  ULDC UR5, c[0x0][0x218] ;  /* 0x0000860000057ab9 */ /* 0x000fe40000000800 */
[----:B------:R-:W-:Y:S01]  /*0030*/  USHF.R.S32.HI UR4, URZ, 0x1f, UR5 ;  /* 0x0000001f3f047899 */ /* 0x000fe20008011405 */
[----:B-1----:R-:W-:-:S04]  /*0040*/  IMAD.WIDE R2, R2, R3, RZ ;  /* 0x0000000302027225 */ /* 0x002fc800078e02ff */
[----:B------:R-:W-:Y:S02]  /*0050*/  IMAD R3, R3, UR5, RZ ;  /* 0x0000000503037c24 */ /* 0x000fe4000f8e02ff */
        /* <DEDUP_REMOVED lines=9> */
[----:B------:R-:W0:Y:S01]  /*00f0*/  S2R R38, SR_TID.X ;  /* 0x0000000000267919 */ /* 0x000e220000002100 */
[----:B------:R-:W1:Y:S01]  /*0100*/  LDC R31, c[0x0][0x210] ;  /* 0x00008400ff1f7b82 */ /* 0x000e620000000800 */
[----:B------:R-:W-:Y:S01]  /*0110*/  BSSY B7, `(.L_x_99) ;  /* 0x00000a3000077945 */ /* 0x000fe20003800000 */
[----:B------:R-:W-:Y:S01]  /*0120*/  IMAD.MOV.U32 R30, RZ, RZ, RZ ;  /* 0x000000ffff1e7224 */ /* 0x000fe200078e00ff */
[----:B------:R-:W2:Y:S01]  /*0130*/  S2R R3, SR_CTAID.X ;  /* 0x0000000000037919 */ /* 0x000ea20000002500 */
[----:B------:R-:W-:Y:S01]  /*0140*/  IMAD.MOV.U32 R32, RZ, RZ, RZ ;  /* 0x000000ffff207224 */ /* 0x000fe200078e00ff */
[----:B------:R-:W-:Y:S01]  /*0150*/  MOV R33, R16 ;  /* 0x0000001000217202 */ /* 0x000fe20000000f00 */
[----:B------:R-:W-:Y:S01]  /*0160*/  ULDC.64 UR38, c[0x0][0x208] ;  /* 0x0000820000267ab9 */ /* 0x000fe20000000a00 */
[----:B------:R-:W-:Y:S01]  /*0170*/  MOV R34, R22 ;  /* 0x0000001600227202 */ /* 0x000fe20000000f00 */
[----:B------:R-:W3:Y:S01]  /*0180*/  LDC R23, c[0x0][0x214] ;  /* 0x00008500ff177b82 */ /* 0x000ee20000000800 */
[----:B------:R-:W-:Y:S01]  /*0190*/  ULDC UR48, c[0x0][0x210] ;  /* 0x0000840000307ab9 */ /* 0x000fe20000000800 */
[----:B------:R-:W-:Y:S01]  /*01a0*/  ULDC UR49, c[0x0][0x214] ;  /* 0x0000850000317ab9 */ /* 0x000fe20000000800 */
[----:B------:R-:W-:Y:S01]  /*01b0*/  ULDC UR40, c[0x0][0x220] ;  /* 0x0000880000287ab9 */ /* 0x000fe20000000800 */
[----:B------:R-:W-:Y:S01]  /*01c0*/  ULDC UR41, c[0x0][0x21c] ;  /* 0x0000870000297ab9 */ /* 0x000fe20000000800 */
[----:B------:R-:W-:Y:S01]  /*01d0*/  ULDC.64 UR36, c[0x0][0x240] ;  /* 0x0000900000247ab9 */ /* 0x000fe20000000a00 */
[----:B------:R-:W-:Y:S01]  /*01e0*/  ULDC.64 UR42, c[0x0][0x228] ;  /* 0x00008a00002a7ab9 */ /* 0x000fe20000000a00 */
[----:B------:R-:W-:Y:S01]  /*01f0*/  ULDC.64 UR44, c[0x0][0x230] ;  /* 0x00008c00002c7ab9 */ /* 0x000fe20000000a00 */
[----:B------:R-:W-:Y:S01]  /*0200*/  ULDC.64 UR46, c[0x0][0x238] ;  /* 0x00008e00002e7ab9 */ /* 0x000fe20000000a00 */
[----:B0-----:R-:W-:-:S03]  /*0210*/  SHF.R.S32.HI R39, RZ, 0x1f, R38 ;  /* 0x0000001fff277819 */ /* 0x001fc60000011426 */
[----:B--2---:R-:W-:-:S07]  /*0220*/  IMAD.WIDE R38, R3, 0x80, R38 ;  /* 0x0000008003267825 */ /* 0x004fce00078e0226 */
.L_x_108:
[----:B------:R-:W-:Y:S01]  /*0230*/  IADD3 R35, P0, R38, R30, RZ ;  /* 0x0000001e26237210 */ /* 0x000fe20007f1e0ff */
[----:B------:R-:W-:Y:S04]  /*0240*/  BSSY B6, `(.L_x_100) ;  /* 0x0000032000067945 */ /* 0x000fe80003800000 */
[----:B------:R-:W-:-:S04]  /*0250*/  IMAD.X R37, R39, 0x1, R32, P0 ;  /* 0x0000000127257824 */ /* 0x000fc800000e0620 */
[C---:B------:R-:W-:Y:S01]  /*0260*/  IMAD.WIDE.U32 R2, R37.reuse, 0x66666667, RZ ;  /* 0x6666666725027825 */ /* 0x040fe200078e00ff */
[----:B------:R-:W-:-:S03]  /*0270*/  ISETP.LT.AND P1, PT, R37, RZ, PT ;  /* 0x000000ff2500720c */ /* 0x000fc60003f21270 */
[----:B0-----:R-:W-:-:S04]  /*0280*/  IMAD.WIDE.U32 R4, P0, R35, 0x66666666, R2 ;  /* 0x6666666623047825 */ /* 0x001fc80007800002 */
        /* <DEDUP_REMOVED lines=8> */
[----:B------:R-:W-:Y:S02]  /*0310*/  SEL R3, R7, R3, P1 ;  /* 0x0000000307037207 */ /* 0x000fe40000800000 */
[----:B-1----:R-:W-:Y:S02]  /*0320*/  SHF.R.S32.HI R7, RZ, 0x1f, R31 ;  /* 0x0000001fff077819 */ /* 0x002fe4000001141f */
[--C-:B------:R-:W-:Y:S02]  /*0330*/  SHF.R.S64 R2, R2, 0x1, R3.reuse ;  /* 0x0000000102027819 */ /* 0x100fe40000001003 */
[----:B------:R-:W-:-:S02]  /*0340*/  SHF.R.S32.HI R5, RZ, 0x1, R3 ;  /* 0x00000001ff057819 */ /* 0x000fc40000011403 */
[----:B------:R-:W-:-:S05]  /*0350*/  LEA.HI R2, P0, R3, R2, RZ, 0x1 ;  /* 0x0000000203027211 */ /* 0x000fca00078108ff */
[----:B------:R-:W-:-:S05]  /*0360*/  IMAD.X R5, RZ, RZ, R5, P0 ;  /* 0x000000ffff057224 */ /* 0x000fca00000e0605 */
[----:B------:R-:W-:-:S04]  /*0370*/  LOP3.LUT R0, R5, R7, RZ, 0xfc, !PT ;  /* 0x0000000705007212 */ /* 0x000fc800078efcff */
[----:B------:R-:W-:-:S13]  /*0380*/  ISETP.NE.U32.AND P0, PT, R0, RZ, PT ;  /* 0x000000ff0000720c */ /* 0x000fda0003f05070 */
[----:B------:R-:W-:Y:S05]  /*0390*/  @!P0 BRA `(.L_x_101) ;  /* 0x0000000000248947 */ /* 0x000fea0003800000 */
[----:B------:R-:W-:Y:S01]  /*03a0*/  ULDC UR4, c[0x0][0x210] ;  /* 0x0000840000047ab9 */ /* 0x000fe20000000800 */
[----:B------:R-:W-:Y:S01]  /*03b0*/  IMAD.MOV.U32 R4, RZ, RZ, R2 ;  /* 0x000000ffff047224 */ /* 0x000fe200078e0002 */
[----:B------:R-:W-:Y:S01]  /*03c0*/  MOV R20, 32@lo((nvkernel__Z3rhsv_F1L2032_58 + .L_x_5@srel)) ;  /* 0x0000000000147802 */ /* 0x000fe20000000f00 */
[----:B------:R-:W-:Y:S01]  /*03d0*/  IMAD.U32 R6, RZ, RZ, UR4 ;  /* 0x00000004ff067e24 */ /* 0x000fe2000f8e00ff */
[----:B------:R-:W-:-:S07]  /*03e0*/  MOV R21, 32@hi((nvkernel__Z3rhsv_F1L2032_58 + .L_x_5@srel)) ;  /* 0x0000000000157802 */ /* 0x000fce0000000f00 */
[----:B---3--:R-:W-:Y:S05]  /*03f0*/  CALL.ABS.NOINC `(__cuda_sm20_div_s64) ;  /* 0x0000000000007943 */ /* 0x008fea0003c00000 */
.L_x_5:
[----:B------:R-:W-:Y:S02]  /*0400*/  MOV R18, R4 ;  /* 0x0000000400127202 */ /* 0x000fe40000000f00 */
[----:B------:R-:W-:Y:S01]  /*0410*/  MOV R19, R5 ;  /* 0x0000000500137202 */ /* 0x000fe20000000f00 */
[----:B------:R-:W-:Y:S06]  /*0420*/  BRA `(.L_x_102) ;  /* 0x00000000004c7947 */ /* 0x000fec0003800000 */
.L_x_101:
[----:B------:R-:W0:Y:S01]  /*0430*/  I2F.U32.RP R0, R31 ;  /* 0x0000001f00007306 */ /* 0x000e220000209000 */
[----:B------:R-:W-:Y:S02]  /*0440*/  ISETP.NE.U32.AND P2, PT, R31, RZ, PT ;  /* 0x000000ff1f00720c */ /* 0x000fe40003f45070 */
[----:B------:R-:W-:-:S05]  /*0450*/  MOV R19, RZ ;  /* 0x000000ff00137202 */ /* 0x000fca0000000f00 */
[----:B0-----:R-:W0:Y:S02]  /*0460*/  MUFU.RCP R0, R0 ;  /* 0x0000000000007308 */ /* 0x001e240000001000 */
[----:B0-----:R-:W-:-:S06]  /*0470*/  VIADD R4, R0, 0xffffffe ;  /* 0x0ffffffe00047836 */ /* 0x001fcc0000000000 */
[----:B------:R0:W1:Y:S02]  /*0480*/  F2I.FTZ.U32.TRUNC.NTZ R5, R4 ;  /* 0x0000000400057305 */ /* 0x000064000021f000 */
[----:B0-----:R-:W-:Y:S01]  /*0490*/  HFMA2.MMA R4, -RZ, RZ, 0, 0 ;  /* 0x00000000ff047435 */ /* 0x001fe200000001ff */
[----:B-1----:R-:W-:-:S04]  /*04a0*/  IMAD.MOV R6, RZ, RZ, -R5 ;  /* 0x000000ffff067224 */ /* 0x002fc800078e0a05 */
[----:B------:R-:W-:-:S05]  /*04b0*/  IMAD R3, R6, R31, RZ ;  /* 0x0000001f06037224 */ /* 0x000fca00078e02ff */
[----:B------:R-:W-:-:S06]  /*04c0*/  IMAD.HI.U32 R5, R5, R3, R4 ;  /* 0x0000000305057227 */ /* 0x000fcc00078e0004 */
[----:B------:R-:W-:-:S04]  /*04d0*/  IMAD.HI.U32 R18, R5, R2, RZ ;  /* 0x0000000205127227 */ /* 0x000fc800078e00ff */
[----:B------:R-:W-:-:S04]  /*04e0*/  IMAD.MOV R6, RZ, RZ, -R18 ;  /* 0x000000ffff067224 */ /* 0x000fc800078e0a12 */
[----:B------:R-:W-:-:S05]  /*04f0*/  IMAD R6, R31, R6, R2 ;  /* 0x000000061f067224 */ /* 0x000fca00078e0202 */
[----:B------:R-:W-:-:S13]  /*0500*/  ISETP.GE.U32.AND P0, PT, R6, R31, PT ;  /* 0x0000001f0600720c */ /* 0x000fda0003f06070 */
[----:B------:R-:W-:Y:S01]  /*0510*/  @P0 IADD3 R6, R6, -R31, RZ ;  /* 0x8000001f06060210 */ /* 0x000fe20007ffe0ff */
[----:B------:R-:W-:-:S03]  /*0520*/  @P0 VIADD R18, R18, 0x1 ;  /* 0x0000000112120836 */ /* 0x000fc60000000000 */
[----:B------:R-:W-:-:S13]  /*0530*/  ISETP.GE.U32.AND P1, PT, R6, R31, PT ;  /* 0x0000001f0600720c */ /* 0x000fda0003f26070 */
[----:B------:R-:W-:Y:S02]  /*0540*/  @P1 IADD3 R18, R18, 0x1, RZ ;  /* 0x0000000112121810 */ /* 0x000fe40007ffe0ff */
[----:B------:R-:W-:-:S07]  /*0550*/  @!P2 LOP3.LUT R18, RZ, R31, RZ, 0x33, !PT ;  /* 0x0000001fff12a212 */ /* 0x000fce00078e33ff */
.L_x_102:
[----:B------:R-:W-:Y:S05]  /*0560*/  BSYNC B6 ;  /* 0x0000000000067941 */ /* 0x000fea0003800000 */
.L_x_100:
[----:B---3--:R-:W-:Y:S01]  /*0570*/  SHF.R.S32.HI R7, RZ, 0x1f, R23 ;  /* 0x0000001fff077819 */ /* 0x008fe20000011417 */
        /* <DEDUP_REMOVED lines=8> */
[----:B------:R-:W-:Y:S02]  /*0600*/  MOV R20, 32@lo((nvkernel__Z3rhsv_F1L2032_58 + .L_x_6@srel)) ;  /* 0x0000000000147802 */ /* 0x000fe40000000f00 */
[----:B------:R-:W-:-:S07]  /*0610*/  MOV R21, 32@hi((nvkernel__Z3rhsv_F1L2032_58 + .L_x_6@srel)) ;  /* 0x0000000000157802 */ /* 0x000fce0000000f00 */
[----:B------:R-:W-:Y:S05]  /*0620*/  CALL.ABS.NOINC `(__cuda_sm20_div_s64) ;  /* 0x0000000000007943 */ /* 0x000fea0003c00000 */
.L_x_6:
[----:B------:R-:W-:Y:S05]  /*0630*/  BRA `(.L_x_105) ;  /* 0x0000000000487947 */ /* 0x000fea0003800000 */
.L_x_104:
        /* <DEDUP_REMOVED lines=18> */
.L_x_105:
[----:B------:R-:W-:Y:S05]  /*0760*/  BSYNC B6 ;  /* 0x0000000000067941 */ /* 0x000fea0003800000 */
.L_x_103:
[----:B------:R-:W-:Y:S01]  /*0770*/  ISETP.GE.U32.AND P0, PT, R35, R16, PT ;  /* 0x000000102300720c */ /* 0x000fe20003f06070 */
[----:B------:R-:W-:Y:S03]  /*0780*/  BSSY B0, `(.L_x_106) ;  /* 0x0000032000007945 */ /* 0x000fe60003800000 */
[----:B------:R-:W-:-:S13]  /*0790*/  ISETP.GE.AND.EX P0, PT, R37, R22, PT, P0 ;  /* 0x000000162500720c */ /* 0x000fda0003f06300 */
[----:B------:R-:W-:Y:S05]  /*07a0*/  @P0 BRA `(.L_x_107) ;  /* 0x0000000000bc0947 */ /* 0x000fea0003800000 */
[----:B------:R-:W-:Y:S01]  /*07b0*/  IMAD.MOV R3, RZ, RZ, -R18 ;  /* 0x000000ffff037224 */ /* 0x000fe200078e0a12 */
[----:B------:R-:W-:Y:S01]  /*07c0*/  IADD3 R9, P0, RZ, RZ, RZ ;  /* 0x000000ffff097210 */ /* 0x000fe20007f1e0ff */
[----:B------:R-:W-:Y:S02]  /*07d0*/  IMAD R35, R2, -0x5, R35 ;  /* 0xfffffffb02237824 */ /* 0x000fe400078e0223 */
[----:B------:R-:W-:-:S03]  /*07e0*/  IMAD R3, R3, UR48, R2 ;  /* 0x0000003003037c24 */ /* 0x000fc6000f8e0202 */
[----:B------:R-:W-:Y:S02]  /*07f0*/  SHF.R.S32.HI R0, RZ, 0x1f, R35 ;  /* 0x0000001fff007819 */ /* 0x000fe40000011423 */
[----:B------:R-:W-:Y:S01]  /*0800*/  IADD3.X R6, R3, 0x3, RZ, P0, !PT ;  /* 0x0000000303067810 */ /* 0x000fe200007fe4ff */
[----:B------:R-:W-:Y:S01]  /*0810*/  IMAD.MOV R3, RZ, RZ, -R4 ;  /* 0x000000ffff037224 */ /* 0x000fe200078e0a04 */
[----:B------:R-:W-:Y:S02]  /*0820*/  IADD3 R4, R4, UR41, RZ ;  /* 0x0000002904047c10 */ /* 0x000fe4000fffe0ff */
[----:B------:R-:W-:Y:S01]  /*0830*/  SHF.R.S64 R8, R9, 0x1d, R6 ;  /* 0x0000001d09087819 */ /* 0x000fe20000001006 */
[----:B------:R-:W-:Y:S01]  /*0840*/  IMAD R3, R3, UR49, R18 ;  /* 0x0000003103037c24 */ /* 0x000fe2000f8e0212 */
[----:B------:R-:W-:-:S03]  /*0850*/  SHF.R.S32.HI R9, RZ, 0x1d, R6 ;  /* 0x0000001dff097819 */ /* 0x000fc60000011406 */
[----:B------:R-:W-:Y:S02]  /*0860*/  VIADD R2, R3, UR40 ;  /* 0x0000002803027c36 */ /* 0x000fe40008000000 */
[----:B------:R-:W-:-:S04]  /*0870*/  IMAD.WIDE R8, R4, 0x14520, R8 ;  /* 0x0001452004087825 */ /* 0x000fc800078e0208 */
[----:B------:R-:W-:Y:S02]  /*0880*/  IMAD R3, R0, 0x818ac0, RZ ;  /* 0x00818ac000037824 */ /* 0x000fe400078e02ff */
[----:B------:R-:W-:-:S04]  /*0890*/  IMAD.WIDE R8, R2, 0x330, R8 ;  /* 0x0000033002087825 */ /* 0x000fc800078e0208 */
[----:B------:R-:W-:-:S05]  /*08a0*/  IMAD.WIDE.U32 R8, R35, 0x818ac0, R8 ;  /* 0x00818ac023087825 */ /* 0x000fca00078e0008 */
[----:B------:R-:W-:Y:S02]  /*08b0*/  IADD3 R3, R9, R3, RZ ;  /* 0x0000000309037210 */ /* 0x000fe40007ffe0ff */
[----:B------:R-:W-:-:S04]  /*08c0*/  IADD3 R20, P0, R8, UR44, RZ ;  /* 0x0000002c08147c10 */ /* 0x000fc8000ff1e0ff */
[----:B------:R-:W-:-:S05]  /*08d0*/  IADD3.X R21, R3, UR45, RZ, P0, !PT ;  /* 0x0000002d03157c10 */ /* 0x000fca00087fe4ff */
[----:B------:R-:W2:Y:S04]  /*08e0*/  LDG.E.64 R18, desc[UR38][R20.64+-0x8] ;  /* 0xfffff82614127981 */ /* 0x000ea8000c1e1b00 */
[----:B------:R-:W2:Y:S04]  /*08f0*/  LDG.E.64 R10, desc[UR38][R20.64+-0x10] ;  /* 0xfffff026140a7981 */ /* 0x000ea8000c1e1b00 */
[----:B------:R-:W3:Y:S04]  /*0900*/  LDG.E.64 R14, desc[UR38][R20.64] ;  /* 0x00000026140e7981 */ /* 0x000ee8000c1e1b00 */
[----:B------:R-:W4:Y:S01]  /*0910*/  LDG.E.64 R12, desc[UR38][R20.64+0x8] ;  /* 0x00000826140c7981 */ /* 0x000f22000c1e1b00 */
[----:B------:R-:W-:-:S03]  /*0920*/  IADD3 R8, P0, R8, UR42, RZ ;  /* 0x0000002a08087c10 */ /* 0x000fc6000ff1e0ff */
[----:B------:R-:W5:Y:S01]  /*0930*/  LDG.E.64 R24, desc[UR38][R20.64+0x10] ;  /* 0x0000102614187981 */ /* 0x000f62000c1e1b00 */
[----:B------:R-:W-:-:S06]  /*0940*/  IADD3.X R9, R3, UR43, RZ, P0, !PT ;  /* 0x0000002b03097c10 */ /* 0x000fcc00087fe4ff */
[----:B------:R-:W5:Y:S01]  /*0950*/  LDG.E.64 R8, desc[UR38][R8.64] ;  /* 0x0000002608087981 */ /* 0x000f62000c1e1b00 */
[----:B------:R-:W-:Y:S01]  /*0960*/  SHF.R.S32.HI R7, RZ, 0x1f, R6 ;  /* 0x0000001fff077819 */ /* 0x000fe20000011406 */
[----:B------:R-:W-:Y:S01]  /*0970*/  IMAD R3, R0, 0x66, RZ ;  /* 0x0000006600037824 */ /* 0x000fe200078e02ff */
[----:B------:R-:W-:Y:S01]  /*0980*/  SHF.R.S32.HI R5, RZ, 0x1f, R4 ;  /* 0x0000001fff057819 */ /* 0x000fe20000011404 */
[----:B------:R-:W-:-:S04]  /*0990*/  IMAD.WIDE.U32 R6, R35, 0x66, R6 ;  /* 0x0000006623067825 */ /* 0x000fc800078e0006 */
[----:B------:R-:W-:Y:S01]  /*09a0*/  IMAD.IADD R0, R7, 0x1, R3 ;  /* 0x0000000107007824 */ /* 0x000fe200078e0203 */
[----:B------:R-:W-:Y:S01]  /*09b0*/  SHF.R.S32.HI R3, RZ, 0x1f, R2 ;  /* 0x0000001fff037819 */ /* 0x000fe20000011402 */
[----:B------:R-:W-:-:S04]  /*09c0*/  IMAD.WIDE.U32 R4, R6, 0x67, R4 ;  /* 0x0000006706047825 */ /* 0x000fc800078e0004 */
[----:B------:R-:W-:Y:S02]  /*09d0*/  IMAD R7, R0, 0x67, RZ ;  /* 0x0000006700077824 */ /* 0x000fe400078e02ff */
[----:B------:R-:W-:-:S03]  /*09e0*/  IMAD.WIDE.U32 R2, R4, 0x67, R2 ;  /* 0x0000006704027825 */ /* 0x000fc600078e0002 */
[----:B------:R-:W-:Y:S02]  /*09f0*/  IADD3 R0, R5, R7, RZ ;  /* 0x0000000705007210 */ /* 0x000fe40007ffe0ff */
[----:B------:R-:W-:-:S03]  /*0a00*/  LEA R4, P0, R2, UR46, 0x3 ;  /* 0x0000002e02047c11 */ /* 0x000fc6000f8018ff */
[----:B------:R-:W-:-:S05]  /*0a10*/  IMAD R5, R0, 0x67, RZ ;  /* 0x0000006700057824 */ /* 0x000fca00078e02ff */
[----:B------:R-:W-:-:S04]  /*0a20*/  IADD3 R3, R3, R5, RZ ;  /* 0x0000000503037210 */ /* 0x000fc80007ffe0ff */
[----:B------:R-:W-:Y:S01]  /*0a30*/  LEA.HI.X R5, R2, UR47, R3, 0x3, P0 ;  /* 0x0000002f02057c11 */ /* 0x000fe200080f1c03 */
[----:B--2---:R-:W-:-:S08]  /*0a40*/  DFMA R10, R18, -4, R10 ;  /* 0xc0100000120a782b */ /* 0x004fd0000000000a */
[----:B---3--:R-:W-:-:S08]  /*0a50*/  DFMA R10, R14, 6, R10 ;  /* 0x401800000e0a782b */ /* 0x008fd0000000000a */
[----:B----4-:R-:W-:-:S08]  /*0a60*/  DFMA R10, R12, -4, R10 ;  /* 0xc01000000c0a782b */ /* 0x010fd0000000000a */
[----:B-----5:R-:W-:-:S08]  /*0a70*/  DADD R10, R10, R24 ;  /* 0x000000000a0a7229 */ /* 0x020fd00000000018 */
[----:B------:R-:W-:-:S07]  /*0a80*/  DFMA R8, -R10, UR36, R8 ;  /* 0x000000240a087c2b */ /* 0x000fce0008000108 */
[----:B------:R0:W-:Y:S04]  /*0a90*/  STG.E.64 desc[UR38][R4.64], R8 ;  /* 0x0000000804007986 */ /* 0x0001e8000c101b26 */
.L_x_107:
[----:B------:R-:W-:Y:S05]  /*0aa0*/  BSYNC B0 ;  /* 0x0000000000007941 */ /* 0x000fea0003800000 */
.L_x_106:
        /* <DEDUP_REMOVED lines=9> */
[----:B------:R-:W-:Y:S05]  /*0b40*/  BSYNC B7 ;  /* 0x0000000000077941 */ /* 0x000fea0003800000 */
.L_x_99:
[----:B------:R-:W-:Y:S05]  /*0b50*/  EXIT ;  /* 0x000000000000794d */ /* 0x000fea0003800000 */
.L_x_109:
        /* <DEDUP_REMOVED lines=10> */
.L_x_444:


//--------------------- .text.nvkernel__Z3rhsv_F1L2015_56 --------------------------
	.section	.text.nvkernel__Z3rhsv_F1L2015_56,"ax",@progbits
	.align	128
        .global         nvkernel__Z3rhsv_F1L2015_56
        .type           nvkernel__Z3rhsv_F1L2015_56,@function
        .size           nvkernel__Z3rhsv_F1L2015_56,(.L_x_445 - nvkernel__Z3rhsv_F1L2015_56)
        .other          nvkernel__Z3rhsv_F1L2015_56,@"STO_CUDA_ENTRY STV_DEFAULT"
nvkernel__Z3rhsv_F1L2015_56:
.text.nvkernel__Z3rhsv_F1L2015_56:
        /* <DEDUP_REMOVED lines=10> */
[----:B------:R-:W-:Y:S01]  /*00a0*/  BSSY B7, `(.L_x_110) ;  /* 0x0000079000077945 */ /* 0x000fe20003800000 */
[----:B------:R-:W-:Y:S01]  /*00b0*/  SHF.R.S32.HI R22, RZ, 0x1f, R22 ;  /* 0x0000001fff167819 */ /* 0x000fe20000011416 */
[----:B------:R-:W-:Y:S01]  /*00c0*/  IMAD.MOV.U32 R35, RZ, RZ, RZ ;  /* 0x000000ffff237224 */ /* 0x000fe200078e00ff */
[----:B------:R-:W1:Y:S01]  /*00d0*/  S2R R3, SR_CTAID.X ;  /* 0x0000000000037919 */ /* 0x000e620000002500 */
[----:B------:R-:W-:Y:S01]  /*00e0*/  IMAD.MOV.U32 R33, RZ, RZ, RZ ;  /* 0x000000ffff217224 */ /* 0x000fe200078e00ff */
[----:B------:R-:W-:Y:S01]  /*00f0*/  MOV R32, R16 ;  /* 0x0000001000207202 */ /* 0x000fe20000000f00 */
[----:B------:R-:W-:Y:S01]  /*0100*/  ULDC UR40, c[0x0][0xc] ;  /* 0x0000030000287ab9 */ /* 0x000fe20000000800 */
[----:B------:R-:W-:Y:S01]  /*0110*/  MOV R30, R34 ;  /* 0x00000022001e7202 */ /* 0x000fe20000000f00 */
[----:B------:R-:W-:Y:S01]  /*0120*/  ULDC.64 UR38, c[0x0][0x208] ;  /* 0x0000820000267ab9 */ /* 0x000fe20000000a00 */
[----:B------:R-:W-:Y:S01]  /*0130*/  ULDC UR50, c[0x0][0x210] ;  /* 0x0000840000327ab9 */ /* 0x000fe20000000800 */
[----:B------:R-:W-:Y:S01]  /*0140*/  ULDC.64 UR36, c[0x0][0x238] ;  /* 0x00008e0000247ab9 */ /* 0x000fe20000000a00 */
[----:B------:R-:W-:Y:S01]  /*0150*/  UIMAD.WIDE UR40, UR40, 0x80, URZ ;  /* 0x00000080282878a5 */ /* 0x000fe2000f8e023f */
[----:B------:R-:W-:Y:S01]  /*0160*/  ULDC.64 UR42, c[0x0][0x218] ;  /* 0x00008600002a7ab9 */ /* 0x000fe20000000a00 */
[----:B------:R-:W-:Y:S01]  /*0170*/  ULDC.64 UR44, c[0x0][0x220] ;  /* 0x00008800002c7ab9 */ /* 0x000fe20000000a00 */
[----:B------:R-:W-:Y:S01]  /*0180*/  ULDC.64 UR46, c[0x0][0x228] ;  /* 0x00008a00002e7ab9 */ /* 0x000fe20000000a00 */
[----:B------:R-:W-:Y:S01]  /*0190*/  ULDC.64 UR48, c[0x0][0x230] ;  /* 0x00008c0000307ab9 */ /* 0x000fe20000000a00 */
[----:B0-----:R-:W-:-:S03]  /*01a0*/  SHF.R.S32.HI R19, RZ, 0x1f, R18 ;  /* 0x0000001fff137819 */ /* 0x001fc60000011412 */
[----:B-1----:R-:W-:-:S07]  /*01b0*/  IMAD.WIDE R18, R3, 0x80, R18 ;  /* 0x0000008003127825 */ /* 0x002fce00078e0212 */
.L_x_116:
        /* <DEDUP_REMOVED lines=31> */
[----:B------:R-:W-:Y:S02]  /*03b0*/  MOV R20, 32@lo((nvkernel__Z3rhsv_F1L2015_56 + .L_x_7@srel)) ;  /* 0x0000000000147802 */ /* 0x000fe40000000f00 */
[----:B------:R-:W-:-:S07]  /*03c0*/  MOV R21, 32@hi((nvkernel__Z3rhsv_F1L2015_56 + .L_x_7@srel)) ;  /* 0x0000000000157802 */ /* 0x000fce0000000f00 */
[----:B------:R-:W-:Y:S05]  /*03d0*/  CALL.ABS.NOINC `(__cuda_sm20_div_s64) ;  /* 0x0000000000007943 */ /* 0x000fea0003c00000 */
.L_x_7:
[----:B------:R-:W-:Y:S05]  /*03e0*/  BRA `(.L_x_113) ;  /* 0x0000000000487947 */ /* 0x000fea0003800000 */
.L_x_112:
        /* <DEDUP_REMOVED lines=18> */
.L_x_113:
[----:B------:R-:W-:Y:S05]  /*0510*/  BSYNC B6 ;  /* 0x0000000000067941 */ /* 0x000fea0003800000 */
.L_x_111:
[----:B------:R-:W-:Y:S01]  /*0520*/  ISETP.GE.U32.AND P0, PT, R31, R16, PT ;  /* 0x000000101f00720c */ /* 0x000fe20003f06070 */
[----:B------:R-:W-:Y:S03]  /*0530*/  BSSY B0, `(.L_x_114) ;  /* 0x000002b000007945 */ /* 0x000fe60003800000 */
[----:B------:R-:W-:-:S13]  /*0540*/  ISETP.GE.AND.EX P0, PT, R23, R34, PT, P0 ;  /* 0x000000221700720c */ /* 0x000fda0003f06300 */
[----:B------:R-:W-:Y:S05]  /*0550*/  @P0 BRA `(.L_x_115) ;  /* 0x0000000000a00947 */ /* 0x000fea0003800000 */
[----:B------:R-:W-:Y:S01]  /*0560*/  IADD3 R21, -R4, RZ, RZ ;  /* 0x000000ff04157210 */ /* 0x000fe20007ffe1ff */
[----:B------:R-:W-:Y:S01]  /*0570*/  IMAD R31, R2, -0x5, R31 ;  /* 0xfffffffb021f7824 */ /* 0x000fe200078e021f */
[----:B------:R-:W-:-:S03]  /*0580*/  IADD3 R12, R4, UR42, RZ ;  /* 0x0000002a040c7c10 */ /* 0x000fc6000fffe0ff */
[----:B------:R-:W-:Y:S01]  /*0590*/  IMAD R21, R21, UR50, R2 ;  /* 0x0000003215157c24 */ /* 0x000fe2000f8e0202 */
[----:B------:R-:W-:Y:S01]  /*05a0*/  SHF.R.S32.HI R0, RZ, 0x1f, R31 ;  /* 0x0000001fff007819 */ /* 0x000fe2000001141f */
[----:B------:R-:W-:-:S03]  /*05b0*/  IMAD.WIDE R2, R12, 0x14520, RZ ;  /* 0x000145200c027825 */ /* 0x000fc600078e02ff */
[----:B------:R-:W-:Y:S01]  /*05c0*/  IADD3 R21, R21, UR43, RZ ;  /* 0x0000002b15157c10 */ /* 0x000fe2000fffe0ff */
[----:B------:R-:W-:-:S04]  /*05d0*/  IMAD R7, R0, 0x818ac0, RZ ;  /* 0x00818ac000077824 */ /* 0x000fc800078e02ff */
[----:B------:R-:W-:-:S04]  /*05e0*/  IMAD.WIDE R2, R21, 0x330, R2 ;  /* 0x0000033015027825 */ /* 0x000fc800078e0202 */
[----:B------:R-:W-:-:S05]  /*05f0*/  IMAD.WIDE.U32 R4, R31, 0x818ac0, R2 ;  /* 0x00818ac01f047825 */ /* 0x000fca00078e0002 */
[----:B------:R-:W-:Y:S02]  /*0600*/  IADD3 R5, R5, R7, RZ ;  /* 0x0000000705057210 */ /* 0x000fe40007ffe0ff */
[----:B------:R-:W-:-:S04]  /*0610*/  IADD3 R2, P0, R4, UR46, RZ ;  /* 0x0000002e04027c10 */ /* 0x000fc8000ff1e0ff */
[----:B------:R-:W-:-:S05]  /*0620*/  IADD3.X R3, R5, UR47, RZ, P0, !PT ;  /* 0x0000002f05037c10 */ /* 0x000fca00087fe4ff */
[----:B------:R-:W2:Y:S04]  /*0630*/  LDG.E.64 R14, desc[UR38][R2.64+0x10] ;  /* 0x00001026020e7981 */ /* 0x000ea8000c1e1b00 */
[----:B------:R-:W3:Y:S01]  /*0640*/  LDG.E.64 R10, desc[UR38][R2.64+0x8] ;  /* 0x00000826020a7981 */ /* 0x000ee2000c1e1b00 */
[----:B------:R-:W-:-:S03]  /*0650*/  IADD3 R4, P0, R4, UR44, RZ ;  /* 0x0000002c04047c10 */ /* 0x000fc6000ff1e0ff */
[----:B------:R-:W4:Y:S01]  /*0660*/  LDG.E.64 R6, desc[UR38][R2.64+0x18] ;  /* 0x0000182602067981 */ /* 0x000f22000c1e1b00 */
[----:B------:R-:W-:-:S05]  /*0670*/  IADD3.X R5, R5, UR45, RZ, P0, !PT ;  /* 0x0000002d05057c10 */ /* 0x000fca00087fe4ff */
[----:B------:R-:W5:Y:S01]  /*0680*/  LDG.E.64 R8, desc[UR38][R4.64+0x8] ;  /* 0x0000082604087981 */ /* 0x000f62000c1e1b00 */
[----:B------:R-:W-:-:S04]  /*0690*/  IMAD.WIDE R12, R12, 0x338, RZ ;  /* 0x000003380c0c7825 */ /* 0x000fc800078e02ff */
[----:B------:R-:W-:-:S04]  /*06a0*/  IMAD.WIDE R12, R21, 0x8, R12 ;  /* 0x00000008150c7825 */ /* 0x000fc800078e020c */
[----:B------:R-:W-:Y:S01]  /*06b0*/  IMAD.WIDE.U32 R12, R31, 0x841830, R12 ;  /* 0x008418301f0c7825 */ /* 0x000fe200078e000c */
[----:B--2---:R-:W-:-:S08]  /*06c0*/  DMUL R14, R14, -4 ;  /* 0xc01000000e0e7828 */ /* 0x004fd00000000000 */
[----:B---3--:R-:W-:-:S08]  /*06d0*/  DFMA R10, R10, 5, R14 ;  /* 0x401400000a0a782b */ /* 0x008fd0000000000e */
[----:B----4-:R-:W-:Y:S01]  /*06e0*/  DADD R10, R10, R6 ;  /* 0x000000000a0a7229 */ /* 0x010fe20000000006 */
[----:B------:R-:W-:Y:S01]  /*06f0*/  IMAD R7, R0, 0x841830, RZ ;  /* 0x0084183000077824 */ /* 0x000fe200078e02ff */
[----:B------:R-:W-:-:S04]  /*0700*/  IADD3 R6, P0, R12, UR48, RZ ;  /* 0x000000300c067c10 */ /* 0x000fc8000ff1e0ff */
[----:B------:R-:W-:Y:S02]  /*0710*/  IADD3.X R7, R13, UR49, R7, P0, !PT ;  /* 0x000000310d077c10 */ /* 0x000fe400087fe407 */
[----:B-----5:R-:W-:-:S07]  /*0720*/  DFMA R8, -R10, UR36, R8 ;  /* 0x000000240a087c2b */ /* 0x020fce0008000108 */
[----:B------:R0:W-:Y:S04]  /*0730*/  STG.E.64 desc[UR38][R6.64+0x14b88], R8 ;  /* 0x014b880806007986 */ /* 0x0001e8000c101b26 */
[----:B------:R-:W2:Y:S04]  /*0740*/  LDG.E.64 R10, desc[UR38][R2.64+0x8] ;  /* 0x00000826020a7981 */ /* 0x000ea8000c1e1b00 */
[----:B------:R-:W2:Y:S04]  /*0750*/  LDG.E.64 R12, desc[UR38][R2.64+0x20] ;  /* 0x00002026020c7981 */ /* 0x000ea8000c1e1b00 */
[----:B------:R-:W3:Y:S04]  /*0760*/  LDG.E.64 R14, desc[UR38][R2.64+0x10] ;  /* 0x00001026020e7981 */ /* 0x000ee8000c1e1b00 */
[----:B------:R-:W4:Y:S04]  /*0770*/  LDG.E.64 R20, desc[UR38][R2.64+0x18] ;  /* 0x0000182602147981 */ /* 0x000f28000c1e1b00 */
[----:B------:R-:W5:Y:S01]  /*0780*/  LDG.E.64 R4, desc[UR38][R4.64+0x10] ;  /* 0x0000102604047981 */ /* 0x000f62000c1e1b00 */
[----:B--2---:R-:W-:-:S08]  /*0790*/  DFMA R10, R10, -4, R12 ;  /* 0xc01000000a0a782b */ /* 0x004fd0000000000c */
[----:B---3--:R-:W-:-:S08]  /*07a0*/  DFMA R10, R14, 6, R10 ;  /* 0x401800000e0a782b */ /* 0x008fd0000000000a */
[----:B----4-:R-:W-:-:S08]  /*07b0*/  DFMA R10, R20, -4, R10 ;  /* 0xc0100000140a782b */ /* 0x010fd0000000000a */
[----:B-----5:R-:W-:-:S07]  /*07c0*/  DFMA R10, -R10, UR36, R4 ;  /* 0x000000240a0a7c2b */ /* 0x020fce0008000104 */
[----:B------:R0:W-:Y:S04]  /*07d0*/  STG.E.64 desc[UR38][R6.64+0x29710], R10 ;  /* 0x0297100a06007986 */ /* 0x0001e8000c101b26 */
.L_x_115:
[----:B------:R-:W-:Y:S05]  /*07e0*/  BSYNC B0 ;  /* 0x0000000000007941 */ /* 0x000fea0003800000 */
.L_x_114:
[----:B------:R-:W-:Y:S02]  /*07f0*/  ISETP.NE.AND P1, PT, R36, RZ, PT ;  /* 0x000000ff2400720c */ /* 0x000fe40003f25270 */
[----:B------:R-:W-:-:S04]  /*0800*/  IADD3 R35, P0, R35, UR40, RZ ;  /* 0x0000002823237c10 */ /* 0x000fc8000ff1e0ff */
[----:B------:R-:W-:-:S07]  /*0810*/  IADD3.X R33, R33, UR41, RZ, P0, !PT ;  /* 0x0000002921217c10 */ /* 0x000fce00087fe4ff */
[----:B------:R-:W-:Y:S05]  /*0820*/  @P1 BRA `(.L_x_116) ;  /* 0xfffffff800641947 */ /* 0x000fea000383ffff */
[----:B------:R-:W-:Y:S05]  /*0830*/  BSYNC B7 ;  /* 0x0000000000077941 */ /* 0x000fea0003800000 */
.L_x_110:
[----:B------:R-:W-:Y:S05]  /*0840*/  EXIT ;  /* 0x000000000000794d */ /* 0x000fea0003800000 */
.L_x_117:
        /* <DEDUP_REMOVED lines=11> */
.L_x_445:


//--------------------- .text.nvkernel__Z3rhsv_F1L1983_54 --------------------------
	.section	.text.nvkernel__Z3rhsv_F1L1983_54,"ax",@progbits
	.align	128
        .global         nvkernel__Z3rhsv_F1L1983_54
        .type           nvkernel__Z3rhsv_F1L1983_54,@function
        .size           nvkernel__Z3rhsv_F1L1983_54,(.L_x_446 - nvkernel__Z3rhsv_F1L1983_54)
        .other          nvkernel__Z3rhsv_F1L1983_54,@"STO_CUDA_ENTRY STV_DEFAULT"
nvkernel__Z3rhsv_F1L1983_54:
.text.nvkernel__Z3rhsv_F1L1983_54:
        /* <DEDUP_REMOVED lines=13> */
[----:B------:R-:W1:Y:S01]  /*00d0*/  LDC.64 R38, c[0x0][0x248] ;  /* 0x00009200ff267b82 */ /* 0x000e620000000a00 */
[----:B------:R-:W-:Y:S01]  /*00e0*/  IMAD.MOV.U32 R34, RZ, RZ, -0x66666666 ;  /* 0x9999999aff227424 */ /* 0x000fe200078e00ff */
[----:B------:R-:W-:Y:S01]  /*00f0*/  ULDC.64 UR4, c[0x0][0x240] ;  /* 0x0000900000047ab9 */ /* 0x000fe20000000a00 */
[----:B------:R-:W2:Y:S01]  /*0100*/  S2R R3, SR_CTAID.X ;  /* 0x0000000000037919 */ /* 0x000ea20000002500 */
[----:B------:R-:W-:Y:S01]  /*0110*/  IMAD.MOV.U32 R35, RZ, RZ, 0x3fb99999 ;  /* 0x3fb99999ff237424 */ /* 0x000fe200078e00ff */
[----:B------:R-:W-:Y:S01]  /*0120*/  ULDC.64 UR6, c[0x0][0x258] ;  /* 0x0000960000067ab9 */ /* 0x000fe20000000a00 */
[----:B------:R-:W-:Y:S01]  /*0130*/  BSSY B7, `(.L_x_118) ;  /* 0x00000c9000077945 */ /* 0x000fe20003800000 */
[----:B------:R-:W-:Y:S01]  /*0140*/  SHF.R.S32.HI R43, RZ, 0x1f, R5 ;  /* 0x0000001fff2b7819 */ /* 0x000fe20000011405 */
[----:B------:R-:W3:Y:S01]  /*0150*/  LDC.64 R36, c[0x0][0x250] ;  /* 0x00009400ff247b82 */ /* 0x000ee20000000a00 */
[----:B------:R-:W-:Y:S01]  /*0160*/  SHF.R.S32.HI R2, RZ, 0x1f, R4 ;  /* 0x0000001fff027819 */ /* 0x000fe20000011404 */
[----:B------:R-:W-:Y:S01]  /*0170*/  DMUL R34, R34, UR6 ;  /* 0x0000000622227c28 */ /* 0x000fe20008000000 */
[----:B------:R-:W-:Y:S01]  /*0180*/  MOV R45, RZ ;  /* 0x000000ff002d7202 */ /* 0x000fe20000000f00 */
[----:B------:R-:W-:Y:S01]  /*0190*/  IMAD.MOV.U32 R47, RZ, RZ, RZ ;  /* 0x000000ffff2f7224 */ /* 0x000fe200078e00ff */
[----:B------:R-:W-:Y:S01]  /*01a0*/  MOV R44, R18 ;  /* 0x00000012002c7202 */ /* 0x000fe20000000f00 */
[----:B------:R-:W-:Y:S01]  /*01b0*/  IMAD.MOV.U32 R46, RZ, RZ, R42 ;  /* 0x000000ffff2e7224 */ /* 0x000fe200078e002a */
[----:B------:R-:W-:Y:S01]  /*01c0*/  ULDC UR38, c[0x0][0xc] ;  /* 0x0000030000267ab9 */ /* 0x000fe20000000800 */
[----:B------:R-:W4:Y:S01]  /*01d0*/  LDC.64 R32, c[0x0][0x260] ;  /* 0x00009800ff207b82 */ /* 0x000f220000000a00 */
[----:B------:R-:W-:Y:S01]  /*01e0*/  ULDC.64 UR36, c[0x0][0x208] ;  /* 0x0000820000247ab9 */ /* 0x000fe20000000a00 */
[----:B------:R-:W-:Y:S01]  /*01f0*/  ULDC UR48, c[0x0][0x210] ;  /* 0x0000840000307ab9 */ /* 0x000fe20000000800 */
[----:B------:R-:W-:Y:S01]  /*0200*/  ULDC UR49, c[0x0][0x214] ;  /* 0x0000850000317ab9 */ /* 0x000fe20000000800 */
[----:B------:R-:W-:Y:S01]  /*0210*/  ULDC UR40, c[0x0][0x220] ;  /* 0x0000880000287ab9 */ /* 0x000fe20000000800 */
[----:B------:R-:W-:Y:S01]  /*0220*/  ULDC UR41, c[0x0][0x21c] ;  /* 0x0000870000297ab9 */ /* 0x000fe20000000800 */
[----:B------:R-:W-:-:S02]  /*0230*/  UIMAD.WIDE UR38, UR38, 0x80, URZ ;  /* 0x00000080262678a5 */ /* 0x000fc4000f8e023f */
[----:B------:R-:W5:Y:S01]  /*0240*/  LDC.64 R22, c[0x0][0x268] ;  /* 0x00009a00ff167b82 */ /* 0x000f620000000a00 */
[----:B-1----:R-:W-:Y:S01]  /*0250*/  DMUL R38, R38, UR4 ;  /* 0x0000000426267c28 */ /* 0x002fe20008000000 */
[----:B------:R-:W-:Y:S01]  /*0260*/  ULDC.64 UR42, c[0x0][0x228] ;  /* 0x00008a00002a7ab9 */ /* 0x000fe20000000a00 */
[----:B------:R-:W-:Y:S01]  /*0270*/  ULDC.64 UR44, c[0x0][0x230] ;  /* 0x00008c00002c7ab9 */ /* 0x000fe20000000a00 */
[----:B------:R-:W-:Y:S01]  /*0280*/  ULDC.64 UR46, c[0x0][0x238] ;  /* 0x00008e00002e7ab9 */ /* 0x000fe20000000a00 */
[----:B0-----:R-:W-:-:S03]  /*0290*/  SHF.R.S32.HI R41, RZ, 0x1f, R40 ;  /* 0x0000001fff297819 */ /* 0x001fc60000011428 */
[----:B------:R-:W0:Y:S01]  /*02a0*/  LDC.64 R30, c[0x0][0x270] ;  /* 0x00009c00ff1e7b82 */ /* 0x000e220000000a00 */
[----:B---3--:R-:W-:Y:S01]  /*02b0*/  DMUL R36, R36, UR4 ;  /* 0x0000000424247c28 */ /* 0x008fe20008000000 */
[----:B--2---:R-:W-:Y:S01]  /*02c0*/  IMAD.WIDE R40, R3, 0x80, R40 ;  /* 0x0000008003287825 */ /* 0x004fe200078e0228 */
[----:B----4-:R-:W-:Y:S02]  /*02d0*/  DMUL R32, R32, UR4 ;  /* 0x0000000420207c28 */ /* 0x010fe40008000000 */
[----:B-----5:R-:W-:Y:S02]  /*02e0*/  DMUL R22, R22, UR4 ;  /* 0x0000000416167c28 */ /* 0x020fe40008000000 */
[----:B0-----:R-:W-:-:S11]  /*02f0*/  DMUL R30, R30, UR4 ;  /* 0x000000041e1e7c28 */ /* 0x001fd60008000000 */
.L_x_127:
        /* <DEDUP_REMOVED lines=10> */
[----:B0-----:R-:W-:Y:S05]  /*03a0*/  @!P0 BRA `(.L_x_120) ;  /* 0x00000000002c8947 */ /* 0x001fea0003800000 */
[----:B------:R-:W-:Y:S01]  /*03b0*/  ULDC UR4, c[0x0][0x210] ;  /* 0x0000840000047ab9 */ /* 0x000fe20000000800 */
[----:B------:R-:W-:Y:S01]  /*03c0*/  IMAD.MOV.U32 R4, RZ, RZ, R49 ;  /* 0x000000ffff047224 */ /* 0x000fe200078e0031 */
[----:B------:R-:W-:Y:S01]  /*03d0*/  MOV R7, R2 ;  /* 0x0000000200077202 */ /* 0x000fe20000000f00 */
[----:B------:R-:W-:Y:S01]  /*03e0*/  IMAD.MOV.U32 R5, RZ, RZ, R51 ;  /* 0x000000ffff057224 */ /* 0x000fe200078e0033 */
[----:B------:R-:W-:Y:S01]  /*03f0*/  MOV R20, 32@lo((nvkernel__Z3rhsv_F1L1983_54 + .L_x_8@srel)) ;  /* 0x0000000000147802 */ /* 0x000fe20000000f00 */
[----:B------:R-:W-:Y:S01]  /*0400*/  IMAD.U32 R6, RZ, RZ, UR4 ;  /* 0x00000004ff067e24 */ /* 0x000fe2000f8e00ff */
[----:B------:R-:W-:-:S07]  /*0410*/  MOV R21, 32@hi((nvkernel__Z3rhsv_F1L1983_54 + .L_x_8@srel)) ;  /* 0x0000000000157802 */ /* 0x000fce0000000f00 */
[----:B------:R-:W-:Y:S05]  /*0420*/  CALL.ABS.NOINC `(__cuda_sm20_div_s64) ;  /* 0x0000000000007943 */ /* 0x000fea0003c00000 */
.L_x_8:
[----:B------:R-:W-:Y:S02]  /*0430*/  MOV R16, R4 ;  /* 0x0000000400107202 */ /* 0x000fe40000000f00 */
[----:B------:R-:W-:Y:S01]  /*0440*/  MOV R17, R5 ;  /* 0x0000000500117202 */ /* 0x000fe20000000f00 */
[----:B------:R-:W-:Y:S06]  /*0450*/  BRA `(.L_x_121) ;  /* 0x00000000004c7947 */ /* 0x000fec0003800000 */
.L_x_120:
        /* <DEDUP_REMOVED lines=19> */
.L_x_121:
[----:B------:R-:W-:Y:S05]  /*0590*/  BSYNC B6 ;  /* 0x0000000000067941 */ /* 0x000fea0003800000 */
.L_x_119:
        /* <DEDUP_REMOVED lines=12> */
.L_x_9:
[----:B------:R-:W-:Y:S05]  /*0660*/  BRA `(.L_x_124) ;  /* 0x0000000000487947 */ /* 0x000fea0003800000 */
.L_x_123:
        /* <DEDUP_REMOVED lines=18> */
.L_x_124:
[----:B------:R-:W-:Y:S05]  /*0790*/  BSYNC B6 ;  /* 0x0000000000067941 */ /* 0x000fea0003800000 */
.L_x_122:
[----:B------:R-:W-:Y:S01]  /*07a0*/  ISETP.GE.U32.AND P0, PT, R49, R18, PT ;  /* 0x000000123100720c */ /* 0x000fe20003f06070 */
[----:B------:R-:W-:Y:S01]  /*07b0*/  BSSY B0, `(.L_x_125) ;  /* 0x000005c000007945 */ /* 0x000fe20003800000 */
[----:B------:R-:W-:Y:S02]  /*07c0*/  IADD3 R0, -R16, RZ, RZ ;  /* 0x000000ff10007210 */ /* 0x000fe40007ffe1ff */
[----:B------:R-:W-:-:S03]  /*07d0*/  ISETP.GE.AND.EX P0, PT, R51, R42, PT, P0 ;  /* 0x0000002a3300720c */ /* 0x000fc60003f06300 */
[----:B------:R-:W-:-:S10]  /*07e0*/  IMAD R0, R0, UR48, R49 ;  /* 0x0000003000007c24 */ /* 0x000fd4000f8e0231 */
[----:B------:R-:W-:Y:S05]  /*07f0*/  @P0 BRA `(.L_x_126) ;  /* 0x00000004005c0947 */ /* 0x000fea0003800000 */
[----:B------:R-:W-:Y:S02]  /*0800*/  IMAD.MOV R3, RZ, RZ, -R4 ;  /* 0x000000ffff037224 */ /* 0x000fe400078e0a04 */
[----:B------:R-:W-:Y:S02]  /*0810*/  VIADD R8, R0, 0x1 ;  /* 0x0000000100087836 */ /* 0x000fe40000000000 */
[----:B------:R-:W-:Y:S02]  /*0820*/  IMAD R6, R3, UR49, R16 ;  /* 0x0000003103067c24 */ /* 0x000fe4000f8e0210 */
[----:B------:R-:W-:Y:S01]  /*0830*/  VIADD R3, R4, UR41 ;  /* 0x0000002904037c36 */ /* 0x000fe20008000000 */
[----:B------:R-:W-:Y:S01]  /*0840*/  SHF.R.S32.HI R9, RZ, 0x1f, R8 ;  /* 0x0000001fff097819 */ /* 0x000fe20000011408 */
[----:B------:R-:W-:-:S05]  /*0850*/  VIADD R6, R6, UR40 ;  /* 0x0000002806067c36 */ /* 0x000fca0008000000 */
[----:B------:R-:W-:-:S03]  /*0860*/  SHF.R.S32.HI R7, RZ, 0x1f, R6 ;  /* 0x0000001fff077819 */ /* 0x000fc60000011406 */
[----:B------:R-:W-:-:S04]  /*0870*/  IMAD.WIDE R6, R3, 0x66, R6 ;  /* 0x0000006603067825 */ /* 0x000fc800078e0206 */
[----:B------:R-:W-:Y:S02]  /*0880*/  IMAD R3, R7, 0x66, RZ ;  /* 0x0000006607037824 */ /* 0x000fe400078e02ff */
[----:B------:R-:W-:-:S04]  /*0890*/  IMAD.WIDE.U32 R4, R6, 0x66, R8 ;  /* 0x0000006606047825 */ /* 0x000fc800078e0008 */
[----:B------:R-:W-:Y:S02]  /*08a0*/  IMAD.IADD R3, R5, 0x1, R3 ;  /* 0x0000000105037824 */ /* 0x000fe400078e0203 */
[----:B------:R-:W-:-:S03]  /*08b0*/  IMAD.SHL.U32 R0, R4, 0x8, RZ ;  /* 0x0000000804007824 */ /* 0x000fc600078e00ff */
[----:B------:R-:W-:Y:S02]  /*08c0*/  SHF.L.U64.HI R3, R4, 0x3, R3 ;  /* 0x0000000304037819 */ /* 0x000fe40000010203 */
[----:B------:R-:W-:-:S04]  /*08d0*/  IADD3 R28, P0, R0, UR42, RZ ;  /* 0x0000002a001c7c10 */ /* 0x000fc8000ff1e0ff */
[----:B------:R-:W-:-:S05]  /*08e0*/  IADD3.X R29, R3, UR43, RZ, P0, !PT ;  /* 0x0000002b031d7c10 */ /* 0x000fca00087fe4ff */
[----:B------:R-:W2:Y:S04]  /*08f0*/  LDG.E.64 R6, desc[UR36][R28.64] ;  /* 0x000000241c067981 */ /* 0x000ea8000c1e1b00 */
[----:B------:R-:W2:Y:S01]  /*0900*/  LDG.E.64 R10, desc[UR36][R28.64+-0x8] ;  /* 0xfffff8241c0a7981 */ /* 0x000ea2000c1e1b00 */
[----:B------:R-:W-:-:S03]  /*0910*/  IADD3 R4, P0, R0, UR44, RZ ;  /* 0x0000002c00047c10 */ /* 0x000fc6000ff1e0ff */
[----:B------:R-:W3:Y:S01]  /*0920*/  LDG.E.64 R12, desc[UR36][R28.64+0x8] ;  /* 0x000008241c0c7981 */ /* 0x000ee2000c1e1b00 */
[----:B------:R-:W-:-:S05]  /*0930*/  IADD3.X R5, R3, UR45, RZ, P0, !PT ;  /* 0x0000002d03057c10 */ /* 0x000fca00087fe4ff */
[----:B------:R-:W4:Y:S01]  /*0940*/  LDG.E.64 R8, desc[UR36][R4.64] ;  /* 0x0000002404087981 */ /* 0x000f22000c1e1b00 */
[----:B------:R-:W-:-:S04]  /*0950*/  IADD3 R0, P0, R0, UR46, RZ ;  /* 0x0000002e00007c10 */ /* 0x000fc8000ff1e0ff */
[----:B------:R-:W-:Y:S01]  /*0960*/  IADD3.X R3, R3, UR47, RZ, P0, !PT ;  /* 0x0000002f03037c10 */ /* 0x000fe200087fe4ff */
[----:B--2---:R-:W-:-:S08]  /*0970*/  DFMA R6, R6, -2, R10 ;  /* 0xc00000000606782b */ /* 0x004fd0000000000a */
[----:B---3--:R-:W-:Y:S01]  /*0980*/  DADD R12, R6, R12 ;  /* 0x00000000060c7229 */ /* 0x008fe2000000000c */
[----:B------:R-:W-:-:S04]  /*0990*/  IADD3 R6, P1, R0, 0x1000000, RZ ;  /* 0x0100000000067810 */ /* 0x000fc80007f3e0ff */
[----:B------:R-:W-:-:S03]  /*09a0*/  IADD3.X R7, RZ, R3, RZ, P1, !PT ;  /* 0x00000003ff077210 */ /* 0x000fc60000ffe4ff */
[----:B----4-:R-:W-:Y:S01]  /*09b0*/  DFMA R50, R38, R12, R8 ;  /* 0x0000000c2632722b */ /* 0x010fe20000000008 */
[----:B------:R-:W-:-:S05]  /*09c0*/  IADD3 R8, P0, R28, 0x1000000, RZ ;  /* 0x010000001c087810 */ /* 0x000fca0007f1e0ff */
[----:B------:R-:W-:Y:S01]  /*09d0*/  IMAD.X R9, RZ, RZ, R29, P0 ;  /* 0x000000ffff097224 */ /* 0x000fe200000e061d */
[----:B------:R-:W-:Y:S01]  /*09e0*/  IADD3 R10, P0, R4, 0x1000000, RZ ;  /* 0x01000000040a7810 */ /* 0x000fe20007f1e0ff */
[----:B------:R0:W-:Y:S04]  /*09f0*/  STG.E.64 desc[UR36][R4.64], R50 ;  /* 0x0000003204007986 */ /* 0x0001e8000c101b24 */
[----:B------:R-:W2:Y:S01]  /*0a00*/  LDG.E.64 R12, desc[UR36][R6.64+-0x7e7540] ;  /* 0x818ac024060c7981 */ /* 0x000ea2000c1e1b00 */
[----:B------:R-:W-:-:S03]  /*0a10*/  IMAD.X R11, RZ, RZ, R5, P0 ;  /* 0x000000ffff0b7224 */ /* 0x000fc600000e0605 */
[----:B------:R-:W2:Y:S04]  /*0a20*/  LDG.E.64 R14, desc[UR36][R6.64+-0x7e7538] ;  /* 0x818ac824060e7981 */ /* 0x000ea8000c1e1b00 */
[----:B------:R-:W3:Y:S04]  /*0a30*/  LDG.E.64 R16, desc[UR36][R8.64+-0x7e7540] ;  /* 0x818ac02408107981 */ /* 0x000ee8000c1e1b00 */
[----:B------:R-:W3:Y:S04]  /*0a40*/  LDG.E.64 R20, desc[UR36][R8.64+-0x7e7548] ;  /* 0x818ab82408147981 */ /* 0x000ee8000c1e1b00 */
[----:B------:R-:W4:Y:S04]  /*0a50*/  LDG.E.64 R24, desc[UR36][R10.64+-0x7e7540] ;  /* 0x818ac0240a187981 */ /* 0x000f28000c1e1b00 */
[----:B------:R-:W5:Y:S01]  /*0a60*/  LDG.E.64 R26, desc[UR36][R8.64+-0x7e7538] ;  /* 0x818ac824081a7981 */ /* 0x000f62000c1e1b00 */
[----:B--2---:R-:W-:-:S02]  /*0a70*/  DADD R12, -R12, R14 ;  /* 0x000000000c0c7229 */ /* 0x004fc4000000010e */
[----:B---3--:R-:W-:-:S06]  /*0a80*/  DFMA R16, R16, -2, R20 ;  /* 0xc00000001010782b */ /* 0x008fcc0000000014 */
[----:B----4-:R-:W-:Y:S01]  /*0a90*/  DFMA R12, R34, R12, R24 ;  /* 0x0000000c220c722b */ /* 0x010fe20000000018 */
[----:B------:R-:W2:Y:S01]  /*0aa0*/  LDG.E.64 R24, desc[UR36][R10.64+0x31580] ;  /* 0x031580240a187981 */ /* 0x000ea2000c1e1b00 */
[----:B-----5:R-:W-:-:S08]  /*0ab0*/  DADD R16, R16, R26 ;  /* 0x0000000010107229 */ /* 0x020fd0000000001a */
[----:B0-----:R-:W-:-:S07]  /*0ac0*/  DFMA R50, R36, R16, R12 ;  /* 0x000000102432722b */ /* 0x001fce000000000c */
[----:B------:R-:W-:Y:S04]  /*0ad0*/  STG.E.64 desc[UR36][R10.64+-0x7e7540], R50 ;  /* 0x818ac0320a007986 */ /* 0x000fe8000c101b24 */
[----:B------:R-:W3:Y:S04]  /*0ae0*/  LDG.E.64 R14, desc[UR36][R8.64+0x31580] ;  /* 0x03158024080e7981 */ /* 0x000ee8000c1e1b00 */
[----:B------:R-:W3:Y:S04]  /*0af0*/  LDG.E.64 R12, desc[UR36][R8.64+0x31578] ;  /* 0x03157824080c7981 */ /* 0x000ee8000c1e1b00 */
[----:B------:R-:W4:Y:S04]  /*0b00*/  LDG.E.64 R16, desc[UR36][R6.64+0x31580] ;  /* 0x0315802406107981 */ /* 0x000f28000c1e1b00 */
[----:B------:R-:W4:Y:S04]  /*0b10*/  LDG.E.64 R20, desc[UR36][R6.64+0x31588] ;  /* 0x0315882406147981 */ /* 0x000f28000c1e1b00 */
[----:B------:R-:W5:Y:S01]  /*0b20*/  LDG.E.64 R26, desc[UR36][R8.64+0x31588] ;  /* 0x03158824081a7981 */ /* 0x000f62000c1e1b00 */
[----:B---3--:R-:W-:-:S02]  /*0b30*/  DFMA R12, R14, -2, R12 ;  /* 0xc00000000e0c782b */ /* 0x008fc4000000000c */
[----:B----4-:R-:W-:-:S06]  /*0b40*/  DADD R16, -R16, R20 ;  /* 0x0000000010107229 */ /* 0x010fcc0000000114 */
[----:B-----5:R-:W-:Y:S02]  /*0b50*/  DADD R26, R12, R26 ;  /* 0x000000000c1a7229 */ /* 0x020fe4000000001a */
[----:B--2---:R-:W-:Y:S01]  /*0b60*/  DFMA R16, R34, R16, R24 ;  /* 0x000000102210722b */ /* 0x004fe20000000018 */
[----:B------:R-:W-:Y:S02]  /*0b70*/  IADD3 R12, P0, R28, 0x2000000, RZ ;  /* 0x020000001c0c7810 */ /* 0x000fe40007f1e0ff */
[----:B------:R-:W-:-:S05]  /*0b80*/  IADD3 R14, P1, R0, 0x2000000, RZ ;  /* 0x02000000000e7810 */ /* 0x000fca0007f3e0ff */
[----:B------:R-:W-:Y:S01]  /*0b90*/  DFMA R26, R32, R26, R16 ;  /* 0x0000001a201a722b */ /* 0x000fe20000000010 */
[----:B------:R-:W-:Y:S01]  /*0ba0*/  IMAD.X R13, RZ, RZ, R29, P0 ;  /* 0x000000ffff0d7224 */ /* 0x000fe200000e061d */
[----:B------:R-:W-:Y:S02]  /*0bb0*/  IADD3.X R15, RZ, R3, RZ, P1, !PT ;  /* 0x00000003ff0f7210 */ /* 0x000fe40000ffe4ff */
[----:B------:R-:W-:-:S03]  /*0bc0*/  IADD3 R4, P0, R4, 0x2000000, RZ ;  /* 0x0200000004047810 */ /* 0x000fc60007f1e0ff */
[----:B------:R0:W-:Y:S04]  /*0bd0*/  STG.E.64 desc[UR36][R10.64+0x31580], R26 ;  /* 0x0315801a0a007986 */ /* 0x0001e8000c101b24 */
[----:B------:R-:W2:Y:S01]  /*0be0*/  LDG.E.64 R24, desc[UR36][R12.64+-0x7b5fc0] ;  /* 0x84a040240c187981 */ /* 0x000ea2000c1e1b00 */
[----:B------:R-:W-:-:S03]  /*0bf0*/  IMAD.X R5, RZ, RZ, R5, P0 ;  /* 0x000000ffff057224 */ /* 0x000fc600000e0605 */
[----:B------:R-:W2:Y:S04]  /*0c00*/  LDG.E.64 R28, desc[UR36][R12.64+-0x7b5fc8] ;  /* 0x84a038240c1c7981 */ /* 0x000ea8000c1e1b00 */
[----:B------:R-:W3:Y:S04]  /*0c10*/  LDG.E.64 R6, desc[UR36][R14.64+-0x7b5fc0] ;  /* 0x84a040240e067981 */ /* 0x000ee8000c1e1b00 */
[----:B------:R-:W3:Y:S04]  /*0c20*/  LDG.E.64 R8, desc[UR36][R14.64+-0x7b5fb8] ;  /* 0x84a048240e087981 */ /* 0x000ee8000c1e1b00 */
[----:B------:R-:W4:Y:S04]  /*0c30*/  LDG.E.64 R20, desc[UR36][R12.64+-0x7b5fb8] ;  /* 0x84a048240c147981 */ /* 0x000f28000c1e1b00 */
[----:B------:R-:W5:Y:S04]  /*0c40*/  LDG.E.64 R16, desc[UR36][R4.64+-0x7b5fc0] ;  /* 0x84a0402404107981 */ /* 0x000f68000c1e1b00 */
[----:B0-----:R-:W5:Y:S01]  /*0c50*/  LDG.E.64 R26, desc[UR36][R4.64+0x62b00] ;  /* 0x062b0024041a7981 */ /* 0x001f62000c1e1b00 */
[----:B--2---:R-:W-:-:S02]  /*0c60*/  DFMA R24, R24, -2, R28 ;  /* 0xc00000001818782b */ /* 0x004fc4000000001c */
[----:B---3--:R-:W-:-:S06]  /*0c70*/  DADD R6, -R6, R8 ;  /* 0x0000000006067229 */ /* 0x008fcc0000000108 */
[----:B----4-:R-:W-:Y:S02]  /*0c80*/  DADD R20, R24, R20 ;  /* 0x0000000018147229 */ /* 0x010fe40000000014 */
[----:B-----5:R-:W-:-:S08]  /*0c90*/  DFMA R6, R34, R6, R16 ;  /* 0x000000062206722b */ /* 0x020fd00000000010 */
[----:B------:R-:W-:-:S07]  /*0ca0*/  DFMA R6, R22, R20, R6 ;  /* 0x000000141606722b */ /* 0x000fce0000000006 */
[----:B------:R0:W-:Y:S04]  /*0cb0*/  STG.E.64 desc[UR36][R4.64+-0x7b5fc0], R6 ;  /* 0x84a0400604007986 */ /* 0x0001e8000c101b24 */
[----:B------:R-:W2:Y:S04]  /*0cc0*/  LDG.E.64 R8, desc[UR36][R12.64+0x62b00] ;  /* 0x062b00240c087981 */ /* 0x000ea8000c1e1b00 */
[----:B------:R-:W2:Y:S04]  /*0cd0*/  LDG.E.64 R10, desc[UR36][R12.64+0x62af8] ;  /* 0x062af8240c0a7981 */ /* 0x000ea8000c1e1b00 */
[----:B------:R-:W3:Y:S04]  /*0ce0*/  LDG.E.64 R20, desc[UR36][R14.64+0x62b00] ;  /* 0x062b00240e147981 */ /* 0x000ee8000c1e1b00 */
[----:B------:R-:W3:Y:S04]  /*0cf0*/  LDG.E.64 R24, desc[UR36][R14.64+0x62b08] ;  /* 0x062b08240e187981 */ /* 0x000ee8000c1e1b00 */
[----:B------:R-:W4:Y:S01]  /*0d00*/  LDG.E.64 R16, desc[UR36][R12.64+0x62b08] ;  /* 0x062b08240c107981 */ /* 0x000f22000c1e1b00 */
[----:B--2---:R-:W-:-:S02]  /*0d10*/  DFMA R8, R8, -2, R10 ;  /* 0xc00000000808782b */ /* 0x004fc4000000000a */
[----:B---3--:R-:W-:-:S06]  /*0d20*/  DADD R20, -R20, R24 ;  /* 0x0000000014147229 */ /* 0x008fcc0000000118 */
[----:B----4-:R-:W-:Y:S02]  /*0d30*/  DADD R8, R8, R16 ;  /* 0x0000000008087229 */ /* 0x010fe40000000010 */
[----:B------:R-:W-:-:S08]  /*0d40*/  DFMA R20, R34, R20, R26 ;  /* 0x000000142214722b */ /* 0x000fd0000000001a */
[----:B------:R-:W-:-:S07]  /*0d50*/  DFMA R8, R30, R8, R20 ;  /* 0x000000081e08722b */ /* 0x000fce0000000014 */
[----:B------:R0:W-:Y:S04]  /*0d60*/  STG.E.64 desc[UR36][R4.64+0x62b00], R8 ;  /* 0x062b000804007986 */ /* 0x0001e8000c101b24 */
.L_x_126:
[----:B------:R-:W-:Y:S05]  /*0d70*/  BSYNC B0 ;  /* 0x0000000000007941 */ /* 0x000fea0003800000 */
.L_x_125:
[----:B------:R-:W-:Y:S02]  /*0d80*/  ISETP.NE.AND P1, PT, R48, RZ, PT ;  /* 0x000000ff3000720c */ /* 0x000fe40003f25270 */
[----:B------:R-:W-:-:S04]  /*0d90*/  IADD3 R45, P0, R45, UR38, RZ ;  /* 0x000000262d2d7c10 */ /* 0x000fc8000ff1e0ff */
[----:B------:R-:W-:-:S07]  /*0da0*/  IADD3.X R47, R47, UR39, RZ, P0, !PT ;  /* 0x000000272f2f7c10 */ /* 0x000fce00087fe4ff */
[----:B------:R-:W-:Y:S05]  /*0db0*/  @P1 BRA `(.L_x_127) ;  /* 0xfffffff400501947 */ /* 0x000fea000383ffff */
[----:B------:R-:W-:Y:S05]  /*0dc0*/  BSYNC B7 ;  /* 0x0000000000077941 */ /* 0x000fea0003800000 */
.L_x_118:
[----:B------:R-:W-:Y:S05]  /*0dd0*/  EXIT ;  /* 0x000000000000794d */ /* 0x000fea0003800000 */
.L_x_128:
        /* <DEDUP_REMOVED lines=10> */
.L_x_446:


//--------------------- .text.nvkernel__Z3rhsv_F1L1952_52 --------------------------
	.section	.text.nvkernel__Z3rhsv_F1L1952_52,"ax",@progbits
	.align	128
        .global         nvkernel__Z3rhsv_F1L1952_52
        .type           nvkernel__Z3rhsv_F1L1952_52,@function
        .size           nvkernel__Z3rhsv_F1L1952_52,(.L_x_447 - nvkernel__Z3rhsv_F1L1952_52)
        .other          nvkernel__Z3rhsv_F1L1952_52,@"STO_CUDA_ENTRY STV_DEFAULT"
nvkernel__Z3rhsv_F1L1952_52:
.text.nvkernel__Z3rhsv_F1L1952_52:
        /* <DEDUP_REMOVED lines=13> */
[----:B------:R-:W-:Y:S01]  /*00d0*/  HFMA2.MMA R32, -RZ, RZ, -23584, -0.0004489421844482421875 ;  /* 0xf5c28f5bff207435 */ /* 0x000fe200000001ff */
[----:B------:R-:W-:Y:S01]  /*00e0*/  IMAD.MOV.U32 R34, RZ, RZ, 0x55555555 ;  /* 0x55555555ff227424 */ /* 0x000fe200078e00ff */
[----:B------:R-:W-:Y:S01]  /*00f0*/  HFMA2.MMA R30, -RZ, RZ, -3850, 0.00655364990234375 ;  /* 0xeb851eb6ff1e7435 */ /* 0x000fe200000001ff */
[----:B------:R-:W1:Y:S01]  /*0100*/  S2R R3, SR_CTAID.X ;  /* 0x0000000000037919 */ /* 0x000e620000002500 */
[----:B------:R-:W-:Y:S01]  /*0110*/  IMAD.MOV.U32 R35, RZ, RZ, 0x3ff55555 ;  /* 0x3ff55555ff237424 */ /* 0x000fe200078e00ff */
[----:B------:R-:W-:Y:S01]  /*0120*/  MOV R22, 0x55555555 ;  /* 0x5555555500167802 */ /* 0x000fe20000000f00 */
[----:B------:R-:W-:Y:S01]  /*0130*/  IMAD.MOV.U32 R33, RZ, RZ, 0x3fff5c28 ;  /* 0x3fff5c28ff217424 */ /* 0x000fe200078e00ff */
[----:B------:R-:W-:Y:S01]  /*0140*/  ULDC.64 UR4, c[0x0][0x238] ;  /* 0x00008e0000047ab9 */ /* 0x000fe20000000a00 */
[----:B------:R-:W-:Y:S01]  /*0150*/  IMAD.MOV.U32 R23, RZ, RZ, 0x3fc55555 ;  /* 0x3fc55555ff177424 */ /* 0x000fe200078e00ff */
[----:B------:R-:W-:Y:S01]  /*0160*/  BSSY B7, `(.L_x_129) ;  /* 0x00000b0000077945 */ /* 0x000fe20003800000 */
[----:B------:R-:W-:Y:S01]  /*0170*/  IMAD.MOV.U32 R31, RZ, RZ, 0x3fdeb851 ;  /* 0x3fdeb851ff1f7424 */ /* 0x000fe200078e00ff */
[----:B------:R-:W-:Y:S01]  /*0180*/  DMUL R34, R34, UR4 ;  /* 0x0000000422227c28 */ /* 0x000fe20008000000 */
[----:B------:R-:W-:Y:S01]  /*0190*/  SHF.R.S32.HI R2, RZ, 0x1f, R4 ;  /* 0x0000001fff027819 */ /* 0x000fe20000011404 */
[----:B------:R-:W-:Y:S01]  /*01a0*/  DMUL R32, R32, UR4 ;  /* 0x0000000420207c28 */ /* 0x000fe20008000000 */
[----:B------:R-:W-:Y:S01]  /*01b0*/  SHF.R.S32.HI R39, RZ, 0x1f, R5 ;  /* 0x0000001fff277819 */ /* 0x000fe20000011405 */
[----:B------:R-:W-:Y:S01]  /*01c0*/  DMUL R22, R22, UR4 ;  /* 0x0000000416167c28 */ /* 0x000fe20008000000 */
[----:B------:R-:W-:Y:S01]  /*01d0*/  MOV R41, RZ ;  /* 0x000000ff00297202 */ /* 0x000fe20000000f00 */
[----:B------:R-:W-:Y:S01]  /*01e0*/  DMUL R30, R30, -UR4 ;  /* 0x800000041e1e7c28 */ /* 0x000fe20008000000 */
[----:B------:R-:W-:Y:S01]  /*01f0*/  IMAD.MOV.U32 R43, RZ, RZ, RZ ;  /* 0x000000ffff2b7224 */ /* 0x000fe200078e00ff */
[----:B------:R-:W-:Y:S01]  /*0200*/  MOV R40, R18 ;  /* 0x0000001200287202 */ /* 0x000fe20000000f00 */
[----:B------:R-:W-:Y:S01]  /*0210*/  IMAD.MOV.U32 R42, RZ, RZ, R38 ;  /* 0x000000ffff2a7224 */ /* 0x000fe200078e0026 */
[----:B------:R-:W-:Y:S01]  /*0220*/  ULDC UR40, c[0x0][0xc] ;  /* 0x0000030000287ab9 */ /* 0x000fe20000000800 */
[----:B------:R-:W-:Y:S01]  /*0230*/  ULDC.64 UR38, c[0x0][0x208] ;  /* 0x0000820000267ab9 */ /* 0x000fe20000000a00 */
[----:B------:R-:W-:Y:S01]  /*0240*/  ULDC UR48, c[0x0][0x210] ;  /* 0x0000840000307ab9 */ /* 0x000fe20000000800 */
[----:B------:R-:W-:Y:S01]  /*0250*/  ULDC UR49, c[0x0][0x214] ;  /* 0x0000850000317ab9 */ /* 0x000fe20000000800 */
[----:B------:R-:W-:Y:S01]  /*0260*/  ULDC.64 UR36, c[0x0][0x238] ;  /* 0x00008e0000247ab9 */ /* 0x000fe20000000a00 */
[----:B------:R-:W-:Y:S01]  /*0270*/  ULDC UR42, c[0x0][0x220] ;  /* 0x00008800002a7ab9 */ /* 0x000fe20000000800 */
[----:B------:R-:W-:Y:S01]  /*0280*/  ULDC UR43, c[0x0][0x21c] ;  /* 0x00008700002b7ab9 */ /* 0x000fe20000000800 */
[----:B------:R-:W-:Y:S01]  /*0290*/  UIMAD.WIDE UR40, UR40, 0x80, URZ ;  /* 0x00000080282878a5 */ /* 0x000fe2000f8e023f */
[----:B------:R-:W-:Y:S01]  /*02a0*/  ULDC.64 UR44, c[0x0][0x228] ;  /* 0x00008a00002c7ab9 */ /* 0x000fe20000000a00 */
[----:B0-----:R-:W-:Y:S01]  /*02b0*/  SHF.R.S32.HI R37, RZ, 0x1f, R36 ;  /* 0x0000001fff257819 */ /* 0x001fe20000011424 */
[----:B------:R-:W-:-:S02]  /*02c0*/  ULDC.64 UR46, c[0x0][0x230] ;  /* 0x00008c00002e7ab9 */ /* 0x000fc40000000a00 */
[----:B-1----:R-:W-:-:S07]  /*02d0*/  IMAD.WIDE R36, R3, 0x80, R36 ;  /* 0x0000008003247825 */ /* 0x002fce00078e0224 */
.L_x_138:
        /* <DEDUP_REMOVED lines=15> */
[----:B------:R-:W-:Y:S01]  /*03d0*/  MOV R20, 32@lo((nvkernel__Z3rhsv_F1L1952_52 + .L_x_10@srel)) ;  /* 0x0000000000147802 */ /* 0x000fe20000000f00 */
[----:B------:R-:W-:Y:S01]  /*03e0*/  IMAD.U32 R6, RZ, RZ, UR4 ;  /* 0x00000004ff067e24 */ /* 0x000fe2000f8e00ff */
[----:B------:R-:W-:-:S07]  /*03f0*/  MOV R21, 32@hi((nvkernel__Z3rhsv_F1L1952_52 + .L_x_10@srel)) ;  /* 0x0000000000157802 */ /* 0x000fce0000000f00 */
[----:B------:R-:W-:Y:S05]  /*0400*/  CALL.ABS.NOINC `(__cuda_sm20_div_s64) ;  /* 0x0000000000007943 */ /* 0x000fea0003c00000 */
.L_x_10:
[----:B------:R-:W-:Y:S02]  /*0410*/  MOV R16, R4 ;  /* 0x0000000400107202 */ /* 0x000fe40000000f00 */
[----:B------:R-:W-:Y:S01]  /*0420*/  MOV R17, R5 ;  /* 0x0000000500117202 */ /* 0x000fe20000000f00 */
[----:B------:R-:W-:Y:S06]  /*0430*/  BRA `(.L_x_132) ;  /* 0x00000000004c7947 */ /* 0x000fec0003800000 */
.L_x_131:
        /* <DEDUP_REMOVED lines=19> */
.L_x_132:
[----:B------:R-:W-:Y:S05]  /*0570*/  BSYNC B6 ;  /* 0x0000000000067941 */ /* 0x000fea0003800000 */
.L_x_130:
        /* <DEDUP_REMOVED lines=12> */
.L_x_11:
[----:B------:R-:W-:Y:S05]  /*0640*/  BRA `(.L_x_135) ;  /* 0x0000000000487947 */ /* 0x000fea0003800000 */
.L_x_134:
        /* <DEDUP_REMOVED lines=18> */
.L_x_135:
[----:B------:R-:W-:Y:S05]  /*0770*/  BSYNC B6 ;  /* 0x0000000000067941 */ /* 0x000fea0003800000 */
.L_x_133:
        /* <DEDUP_REMOVED lines=8> */
[----:B------:R-:W-:Y:S01]  /*0800*/  IMAD R6, R3, UR49, R16 ;  /* 0x0000003103067c24 */ /* 0x000fe2000f8e0210 */
[----:B------:R-:W-:Y:S02]  /*0810*/  IADD3 R3, R4, UR43, RZ ;  /* 0x0000002b04037c10 */ /* 0x000fe4000fffe0ff */
        /* <DEDUP_REMOVED lines=10> */
[----:B------:R-:W-:Y:S02]  /*08c0*/  IADD3.X R6, R3, UR45, RZ, P0, !PT ;  /* 0x0000002d03067c10 */ /* 0x000fe400087fe4ff */
[C---:B------:R-:W-:Y:S02]  /*08d0*/  IADD3 R26, P1, R46.reuse, 0x3000000, RZ ;  /* 0x030000002e1a7810 */ /* 0x040fe40007f3e0ff */
[----:B------:R-:W-:-:S03]  /*08e0*/  IADD3 R28, P0, R46, 0x1000000, RZ ;  /* 0x010000002e1c7810 */ /* 0x000fc60007f1e0ff */
[----:B------:R-:W-:Y:S01]  /*08f0*/  IMAD.X R27, RZ, RZ, R6, P1 ;  /* 0x000000ffff1b7224 */ /* 0x000fe200008e0606 */
[----:B------:R-:W-:-:S04]  /*0900*/  IADD3.X R29, RZ, R6, RZ, P0, !PT ;  /* 0x00000006ff1d7210 */ /* 0x000fc800007fe4ff */
[----:B------:R-:W2:Y:S04]  /*0910*/  LDG.E.64 R48, desc[UR38][R26.64+-0x784a40] ;  /* 0x87b5c0261a307981 */ /* 0x000ea8000c1e1b00 */
[----:B------:R-:W3:Y:S04]  /*0920*/  LDG.E.64 R4, desc[UR38][R26.64+-0x784a48] ;  /* 0x87b5b8261a047981 */ /* 0x000ee8000c1e1b00 */
[----:B------:R-:W2:Y:S04]  /*0930*/  LDG.E.64 R10, desc[UR38][R28.64+-0x7e7540] ;  /* 0x818ac0261c0a7981 */ /* 0x000ea8000c1e1b00 */
[----:B------:R-:W3:Y:S01]  /*0940*/  LDG.E.64 R12, desc[UR38][R28.64+-0x7e7548] ;  /* 0x818ab8261c0c7981 */ /* 0x000ee2000c1e1b00 */
[----:B------:R-:W-:-:S03]  /*0950*/  IADD3 R46, P0, R46, 0x2000000, RZ ;  /* 0x020000002e2e7810 */ /* 0x000fc60007f1e0ff */
[----:B------:R-:W4:Y:S04]  /*0960*/  LDG.E.64 R14, desc[UR38][R28.64+0x31580] ;  /* 0x031580261c0e7981 */ /* 0x000f28000c1e1b00 */
[----:B------:R-:W5:Y:S01]  /*0970*/  LDG.E.64 R16, desc[UR38][R28.64+0x31578] ;  /* 0x031578261c107981 */ /* 0x000f62000c1e1b00 */
[----:B------:R-:W-:-:S05]  /*0980*/  IMAD.X R47, RZ, RZ, R6, P0 ;  /* 0x000000ffff2f7224 */ /* 0x000fca00000e0606 */
[----:B------:R-:W5:Y:S04]  /*0990*/  LDG.E.64 R20, desc[UR38][R46.64+-0x7b5fc0] ;  /* 0x84a040262e147981 */ /* 0x000f68000c1e1b00 */
[----:B------:R-:W5:Y:S04]  /*09a0*/  LDG.E.64 R24, desc[UR38][R46.64+-0x7b5fc8] ;  /* 0x84a038262e187981 */ /* 0x000f68000c1e1b00 */
[----:B------:R-:W5:Y:S04]  /*09b0*/  LDG.E.64 R6, desc[UR38][R46.64+0x62af8] ;  /* 0x062af8262e067981 */ /* 0x000f68000c1e1b00 */
[----:B------:R0:W5:Y:S01]  /*09c0*/  LDG.E.64 R8, desc[UR38][R46.64+0x62b00] ;  /* 0x062b00262e087981 */ /* 0x000162000c1e1b00 */
[----:B------:R-:W-:-:S04]  /*09d0*/  IADD3 R0, P0, R0, UR46, RZ ;  /* 0x0000002e00007c10 */ /* 0x000fc8000ff1e0ff */
[----:B------:R-:W-:Y:S01]  /*09e0*/  IADD3.X R3, R3, UR47, RZ, P0, !PT ;  /* 0x0000002f03037c10 */ /* 0x000fe200087fe4ff */
[----:B--2---:R-:W-:Y:S02]  /*09f0*/  DMUL R10, R10, R48 ;  /* 0x000000300a0a7228 */ /* 0x004fe40000000000 */
[----:B---3--:R-:W-:Y:S02]  /*0a00*/  DMUL R12, R12, R4 ;  /* 0x000000040c0c7228 */ /* 0x008fe40000000000 */
[----:B----4-:R-:W-:-:S04]  /*0a10*/  DMUL R14, R48, R14 ;  /* 0x0000000e300e7228 */ /* 0x010fc80000000000 */
[----:B------:R-:W-:Y:S02]  /*0a20*/  DMUL R26, R10, R10 ;  /* 0x0000000a0a1a7228 */ /* 0x000fe40000000000 */
[----:B-----5:R-:W-:Y:S02]  /*0a30*/  DMUL R16, R4, R16 ;  /* 0x0000001004107228 */ /* 0x020fe40000000000 */
[----:B------:R-:W-:Y:S02]  /*0a40*/  DMUL R28, R12, R12 ;  /* 0x0000000c0c1c7228 */ /* 0x000fe40000000000 */
[----:B------:R-:W-:Y:S02]  /*0a50*/  DADD R10, R10, -R12 ;  /* 0x000000000a0a7229 */ /* 0x000fe4000000080c */
[----:B------:R-:W-:Y:S02]  /*0a60*/  DMUL R20, R48, R20 ;  /* 0x0000001430147228 */ /* 0x000fe40000000000 */
[----:B------:R-:W-:-:S02]  /*0a70*/  DFMA R26, R14, R14, R26 ;  /* 0x0000000e0e1a722b */ /* 0x000fc4000000001a */
[----:B------:R-:W-:Y:S02]  /*0a80*/  DMUL R24, R4, R24 ;  /* 0x0000001804187228 */ /* 0x000fe40000000000 */
[----:B------:R-:W-:Y:S02]  /*0a90*/  DFMA R28, R16, R16, R28 ;  /* 0x00000010101c722b */ /* 0x000fe4000000001c */
[----:B------:R-:W-:Y:S02]  /*0aa0*/  DMUL R6, R4, R6 ;  /* 0x0000000604067228 */ /* 0x000fe40000000000 */
[----:B------:R-:W-:Y:S01]  /*0ab0*/  DFMA R26, R20, R20, R26 ;  /* 0x00000014141a722b */ /* 0x000fe2000000001a */
[----:B------:R-:W-:Y:S01]  /*0ac0*/  IADD3 R4, P0, R0, 0x1000000, RZ ;  /* 0x0100000000047810 */ /* 0x000fe20007f1e0ff */
[CC--:B0-----:R-:W-:Y:S02]  /*0ad0*/  DMUL R46, R24.reuse, R24.reuse ;  /* 0x00000018182e7228 */ /* 0x0c1fe40000000000 */
[----:B------:R-:W-:Y:S01]  /*0ae0*/  DFMA R28, R24, R24, R28 ;  /* 0x00000018181c722b */ /* 0x000fe2000000001c */
[----:B------:R-:W-:Y:S01]  /*0af0*/  IADD3.X R5, RZ, R3, RZ, P0, !PT ;  /* 0x00000003ff057210 */ /* 0x000fe200007fe4ff */
[----:B------:R-:W-:-:S02]  /*0b00*/  DADD R14, R14, -R16 ;  /* 0x000000000e0e7229 */ /* 0x000fc40000000810 */
[----:B------:R-:W-:Y:S02]  /*0b10*/  DFMA R6, R48, R8, -R6 ;  /* 0x000000083006722b */ /* 0x000fe40000000806 */
[----:B------:R-:W-:Y:S01]  /*0b20*/  DFMA R46, R20, R20, -R46 ;  /* 0x00000014142e722b */ /* 0x000fe2000000082e */
[----:B------:R-:W-:Y:S01]  /*0b30*/  IADD3 R8, P1, R0, 0x2000000, RZ ;  /* 0x0200000000087810 */ /* 0x000fe20007f3e0ff */
[----:B------:R-:W-:Y:S02]  /*0b40*/  DADD R26, R26, -R28 ;  /* 0x000000001a1a7229 */ /* 0x000fe4000000081c */
[----:B------:R-:W-:Y:S02]  /*0b50*/  DADD R20, R20, -R24 ;  /* 0x0000000014147229 */ /* 0x000fe40000000818 */
[----:B------:R-:W-:Y:S01]  /*0b60*/  DMUL R10, R10, UR36 ;  /* 0x000000240a0a7c28 */ /* 0x000fe20008000000 */
[----:B------:R-:W-:Y:S01]  /*0b70*/  IMAD.X R9, RZ, RZ, R3, P1 ;  /* 0x000000ffff097224 */ /* 0x000fe200008e0603 */
[----:B------:R-:W-:-:S02]  /*0b80*/  DMUL R14, R14, UR36 ;  /* 0x000000240e0e7c28 */ /* 0x000fc40008000000 */
[----:B------:R-:W-:Y:S02]  /*0b90*/  DMUL R26, R30, R26 ;  /* 0x0000001a1e1a7228 */ /* 0x000fe40000000000 */
[----:B------:R-:W-:Y:S01]  /*0ba0*/  DMUL R20, R34, R20 ;  /* 0x0000001422147228 */ /* 0x000fe20000000000 */
[----:B------:R0:W-:Y:S04]  /*0bb0*/  STG.E.64 desc[UR38][R4.64+-0x7e7540], R10 ;  /* 0x818ac00a04007986 */ /* 0x0001e8000c101b26 */
[----:B------:R0:W-:Y:S01]  /*0bc0*/  STG.E.64 desc[UR38][R4.64+0x31580], R14 ;  /* 0x0315800e04007986 */ /* 0x0001e2000c101b26 */
[----:B------:R-:W-:-:S03]  /*0bd0*/  DFMA R26, R22, R46, R26 ;  /* 0x0000002e161a722b */ /* 0x000fc6000000001a */
[----:B------:R0:W-:Y:S05]  /*0be0*/  STG.E.64 desc[UR38][R8.64+-0x7b5fc0], R20 ;  /* 0x84a0401408007986 */ /* 0x0001ea000c101b26 */
[----:B------:R-:W-:-:S07]  /*0bf0*/  DFMA R6, R32, R6, R26 ;  /* 0x000000062006722b */ /* 0x000fce000000001a */
[----:B------:R0:W-:Y:S04]  /*0c00*/  STG.E.64 desc[UR38][R8.64+0x62b00], R6 ;  /* 0x062b000608007986 */ /* 0x0001e8000c101b26 */
.L_x_137:
[----:B------:R-:W-:Y:S05]  /*0c10*/  BSYNC B0 ;  /* 0x0000000000007941 */ /* 0x000fea0003800000 */
.L_x_136:
[----:B------:R-:W-:Y:S02]  /*0c20*/  ISETP.NE.AND P1, PT, R44, RZ, PT ;  /* 0x000000ff2c00720c */ /* 0x000fe40003f25270 */
[----:B------:R-:W-:-:S04]  /*0c30*/  IADD3 R41, P0, R41, UR40, RZ ;  /* 0x0000002829297c10 */ /* 0x000fc8000ff1e0ff */
[----:B------:R-:W-:-:S07]  /*0c40*/  IADD3.X R43, R43, UR41, RZ, P0, !PT ;  /* 0x000000292b2b7c10 */ /* 0x000fce00087fe4ff */
[----:B------:R-:W-:Y:S05]  /*0c50*/  @P1 BRA `(.L_x_138) ;  /* 0xfffffff400a01947 */ /* 0x000fea000383ffff */
[----:B------:R-:W-:Y:S05]  /*0c60*/  BSYNC B7 ;  /* 0x0000000000077941 */ /* 0x000fea0003800000 */
.L_x_129:
[----:B------:R-:W-:Y:S05]  /*0c70*/  EXIT ;  /* 0x000000000000794d */ /* 0x000fea0003800000 */
.L_x_139:
        /* <DEDUP_REMOVED lines=16> */
.L_x_447:


//--------------------- .text.nvkernel__Z3rhsv_F1L1940_50 --------------------------
	.section	.text.nvkernel__Z3rhsv_F1L1940_50,"ax",@progbits
	.align	128
        .global         nvkernel__Z3rhsv_F1L1940_50
        .type           nvkernel__Z3rhsv_F1L1940_50,@function
        .size           nvkernel__Z3rhsv_F1L1940_50,(.L_x_448 - nvkernel__Z3rhsv_F1L1940_50)
        .other          nvkernel__Z3rhsv_F1L1940_50,@"STO_CUDA_ENTRY STV_DEFAULT"
nvkernel__Z3rhsv_F1L1940_50:
.text.nvkernel__Z3rhsv_F1L1940_50:
        /* <DEDUP_REMOVED lines=35> */
.L_x_149:
        /* <DEDUP_REMOVED lines=15> */
[----:B------:R-:W-:Y:S01]  /*0320*/  MOV R20, 32@lo((nvkernel__Z3rhsv_F1L1940_50 + .L_x_12@srel)) ;  /* 0x0000000000147802 */ /* 0x000fe20000000f00 */
[----:B------:R-:W-:Y:S01]  /*0330*/  IMAD.U32 R6, RZ, RZ, UR4 ;  /* 0x00000004ff067e24 */ /* 0x000fe2000f8e00ff */
[----:B------:R-:W-:-:S07]  /*0340*/  MOV R21, 32@hi((nvkernel__Z3rhsv_F1L1940_50 + .L_x_12@srel)) ;  /* 0x0000000000157802 */ /* 0x000fce0000000f00 */
[----:B------:R-:W-:Y:S05]  /*0350*/  CALL.ABS.NOINC `(__cuda_sm20_div_s64) ;  /* 0x0000000000007943 */ /* 0x000fea0003c00000 */
.L_x_12:
[----:B------:R-:W-:Y:S02]  /*0360*/  MOV R18, R4 ;  /* 0x0000000400127202 */ /* 0x000fe40000000f00 */
[----:B------:R-:W-:Y:S01]  /*0370*/  MOV R19, R5 ;  /* 0x0000000500137202 */ /* 0x000fe20000000f00 */
[----:B------:R-:W-:Y:S06]  /*0380*/  BRA `(.L_x_143) ;  /* 0x00000000004c7947 */ /* 0x000fec0003800000 */
.L_x_142:
        /* <DEDUP_REMOVED lines=19> */
.L_x_143:
[----:B------:R-:W-:Y:S05]  /*04c0*/  BSYNC B6 ;  /* 0x0000000000067941 */ /* 0x000fea0003800000 */
.L_x_141:
        /* <DEDUP_REMOVED lines=12> */
.L_x_13:
[----:B------:R-:W-:Y:S05]  /*0590*/  BRA `(.L_x_146) ;  /* 0x0000000000487947 */ /* 0x000fea0003800000 */
.L_x_145:
        /* <DEDUP_REMOVED lines=18> */
.L_x_146:
[----:B------:R-:W-:Y:S05]  /*06c0*/  BSYNC B6 ;  /* 0x0000000000067941 */ /* 0x000fea0003800000 */
.L_x_144:
[----:B------:R-:W-:Y:S01]  /*06d0*/  ISETP.GE.U32.AND P0, PT, R31, R16, PT ;  /* 0x000000101f00720c */ /* 0x000fe20003f06070 */
[----:B------:R-:W-:Y:S03]  /*06e0*/  BSSY B0, `(.L_x_147) ;  /* 0x0000044000007945 */ /* 0x000fe60003800000 */
[----:B------:R-:W-:-:S13]  /*06f0*/  ISETP.GE.AND.EX P0, PT, R33, R22, PT, P0 ;  /* 0x000000162100720c */ /* 0x000fda0003f06300 */
[----:B------:R-:W-:Y:S05]  /*0700*/  @P0 BRA `(.L_x_148) ;  /* 0x0000000400040947 */ /* 0x000fea0003800000 */
[----:B------:R-:W-:Y:S01]  /*0710*/  IMAD.MOV R0, RZ, RZ, -R18 ;  /* 0x000000ffff007224 */ /* 0x000fe200078e0a12 */
[----:B------:R-:W-:Y:S01]  /*0720*/  IADD3 R8, P0, RZ, RZ, RZ ;  /* 0x000000ffff087210 */ /* 0x000fe20007f1e0ff */
[----:B------:R-:W-:Y:S02]  /*0730*/  IMAD.MOV R3, RZ, RZ, -R4 ;  /* 0x000000ffff037224 */ /* 0x000fe400078e0a04 */
[----:B------:R-:W-:Y:S02]  /*0740*/  IMAD R7, R0, UR52, R31 ;  /* 0x0000003400077c24 */ /* 0x000fe4000f8e021f */
[----:B------:R-:W-:Y:S02]  /*0750*/  VIADD R5, R4, UR43 ;  /* 0x0000002b04057c36 */ /* 0x000fe40008000000 */
[----:B------:R-:W-:Y:S01]  /*0760*/  IMAD R3, R3, UR53, R18 ;  /* 0x0000003503037c24 */ /* 0x000fe2000f8e0212 */
[----:B------:R-:W-:-:S03]  /*0770*/  IADD3.X R7, R7, 0x1, RZ, P0, !PT ;  /* 0x0000000107077810 */ /* 0x000fc600007fe4ff */
[----:B------:R-:W-:Y:S01]  /*0780*/  VIADD R3, R3, UR42 ;  /* 0x0000002a03037c36 */ /* 0x000fe20008000000 */
[--C-:B------:R-:W-:Y:S02]  /*0790*/  SHF.R.S64 R8, R8, 0x1d, R7.reuse ;  /* 0x0000001d08087819 */ /* 0x100fe40000001007 */
[--C-:B------:R-:W-:Y:S02]  /*07a0*/  SHF.R.S32.HI R9, RZ, 0x1d, R7.reuse ;  /* 0x0000001dff097819 */ /* 0x100fe40000011407 */
[----:B------:R-:W-:Y:S01]  /*07b0*/  SHF.R.S32.HI R0, RZ, 0x1f, R7 ;  /* 0x0000001fff007819 */ /* 0x000fe20000011407 */
[----:B------:R-:W-:-:S04]  /*07c0*/  IMAD.WIDE R8, R5, 0x14520, R8 ;  /* 0x0001452005087825 */ /* 0x000fc800078e0208 */
[----:B------:R-:W-:-:S04]  /*07d0*/  IMAD.WIDE R4, R5, 0x338, RZ ;  /* 0x0000033805047825 */ /* 0x000fc800078e02ff */
[----:B------:R-:W-:-:S04]  /*07e0*/  IMAD.WIDE R8, R3, 0x330, R8 ;  /* 0x0000033003087825 */ /* 0x000fc800078e0208 */
[----:B------:R-:W-:Y:S01]  /*07f0*/  IMAD.WIDE R4, R3, 0x8, R4 ;  /* 0x0000000803047825 */ /* 0x000fe200078e0204 */
[----:B------:R-:W-:-:S03]  /*0800*/  IADD3 R6, P0, R8, UR46, RZ ;  /* 0x0000002e08067c10 */ /* 0x000fc6000ff1e0ff */
[----:B------:R-:W-:Y:S02]  /*0810*/  IMAD R3, R0, 0x14b88, RZ ;  /* 0x00014b8800037824 */ /* 0x000fe400078e02ff */
[----:B------:R-:W-:Y:S01]  /*0820*/  IMAD.WIDE.U32 R4, R7, 0x14b88, R4 ;  /* 0x00014b8807047825 */ /* 0x000fe200078e0004 */
[----:B------:R-:W-:Y:S02]  /*0830*/  IADD3.X R7, R9, UR47, RZ, P0, !PT ;  /* 0x0000002f09077c10 */ /* 0x000fe400087fe4ff */
[----:B------:R-:W-:-:S03]  /*0840*/  IADD3 R4, P0, R4, UR44, RZ ;  /* 0x0000002c04047c10 */ /* 0x000fc6000ff1e0ff */
[----:B------:R-:W2:Y:S04]  /*0850*/  LDG.E.64 R10, desc[UR38][R6.64+-0x8] ;  /* 0xfffff826060a7981 */ /* 0x000ea8000c1e1b00 */
[----:B------:R-:W2:Y:S01]  /*0860*/  LDG.E.64 R14, desc[UR38][R6.64+0x8] ;  /* 0x00000826060e7981 */ /* 0x000ea2000c1e1b00 */
[----:B------:R-:W-:-:S05]  /*0870*/  IADD3.X R5, R5, UR45, R3, P0, !PT ;  /* 0x0000002d05057c10 */ /* 0x000fca00087fe403 */
[----:B------:R-:W3:Y:S01]  /*0880*/  LDG.E.64 R12, desc[UR38][R4.64] ;  /* 0x00000026040c7981 */ /* 0x000ee2000c1e1b00 */
[----:B------:R-:W-:-:S04]  /*0890*/  IADD3 R8, P0, R8, UR48, RZ ;  /* 0x0000003008087c10 */ /* 0x000fc8000ff1e0ff */
[----:B------:R-:W-:Y:S01]  /*08a0*/  IADD3.X R9, R9, UR49, RZ, P0, !PT ;  /* 0x0000003109097c10 */ /* 0x000fe200087fe4ff */
[----:B--2---:R-:W-:Y:S01]  /*08b0*/  DADD R14, -R10, R14 ;  /* 0x000000000a0e7229 */ /* 0x004fe2000000010e */
[----:B------:R-:W-:-:S05]  /*08c0*/  IADD3 R10, P1, R6, 0x1000000, RZ ;  /* 0x01000000060a7810 */ /* 0x000fca0007f3e0ff */
[----:B------:R-:W-:Y:S02]  /*08d0*/  IMAD.X R11, RZ, RZ, R7, P1 ;  /* 0x000000ffff0b7224 */ /* 0x000fe400008e0607 */
[----:B---3--:R-:W-:Y:S01]  /*08e0*/  DFMA R20, R14, -UR36, R12 ;  /* 0x800000240e147c2b */ /* 0x008fe2000800000c */
[----:B------:R-:W-:-:S06]  /*08f0*/  IADD3 R14, P0, R4, 0x1000000, RZ ;  /* 0x01000000040e7810 */ /* 0x000fcc0007f1e0ff */
[----:B------:R0:W-:Y:S01]  /*0900*/  STG.E.64 desc[UR38][R8.64], R20 ;  /* 0x0000001408007986 */ /* 0x0001e2000c101b26 */
[----:B------:R-:W-:-:S03]  /*0910*/  IADD3.X R15, RZ, R5, RZ, P0, !PT ;  /* 0x00000005ff0f7210 */ /* 0x000fc600007fe4ff */
[----:B------:R-:W2:Y:S04]  /*0920*/  LDG.E.64 R12, desc[UR38][R10.64+-0x7e7548] ;  /* 0x818ab8260a0c7981 */ /* 0x000ea8000c1e1b00 */
[----:B------:R-:W2:Y:S04]  /*0930*/  LDG.E.64 R24, desc[UR38][R10.64+-0x7e7538] ;  /* 0x818ac8260a187981 */ /* 0x000ea8000c1e1b00 */
[----:B------:R-:W3:Y:S01]  /*0940*/  LDG.E.64 R18, desc[UR38][R14.64+-0x7be7d0] ;  /* 0x841830260e127981 */ /* 0x000ee2000c1e1b00 */
[----:B--2---:R-:W-:Y:S01]  /*0950*/  DADD R24, -R12, R24 ;  /* 0x000000000c187229 */ /* 0x004fe20000000118 */
[----:B------:R-:W-:-:S05]  /*0960*/  IADD3 R12, P0, R8, 0x1000000, RZ ;  /* 0x01000000080c7810 */ /* 0x000fca0007f1e0ff */
[----:B------:R-:W-:Y:S02]  /*0970*/  IMAD.X R13, RZ, RZ, R9, P0 ;  /* 0x000000ffff0d7224 */ /* 0x000fe400000e0609 */
[----:B---3--:R-:W-:-:S07]  /*0980*/  DFMA R24, R24, -UR36, R18 ;  /* 0x8000002418187c2b */ /* 0x008fce0008000012 */
[----:B------:R1:W-:Y:S04]  /*0990*/  STG.E.64 desc[UR38][R12.64+-0x7e7540], R24 ;  /* 0x818ac0180c007986 */ /* 0x0003e8000c101b26 */
[----:B------:R-:W2:Y:S04]  /*09a0*/  LDG.E.64 R18, desc[UR38][R10.64+0x31578] ;  /* 0x031578260a127981 */ /* 0x000ea8000c1e1b00 */
[----:B------:R-:W2:Y:S04]  /*09b0*/  LDG.E.64 R26, desc[UR38][R10.64+0x31588] ;  /* 0x031588260a1a7981 */ /* 0x000ea8000c1e1b00 */
[----:B0-----:R-:W3:Y:S01]  /*09c0*/  LDG.E.64 R20, desc[UR38][R14.64+0x83060] ;  /* 0x083060260e147981 */ /* 0x001ee2000c1e1b00 */
[----:B------:R-:W-:-:S05]  /*09d0*/  IADD3 R6, P0, R6, 0x2000000, RZ ;  /* 0x0200000006067810 */ /* 0x000fca0007f1e0ff */
[----:B------:R-:W-:Y:S01]  /*09e0*/  IMAD.X R7, RZ, RZ, R7, P0 ;  /* 0x000000ffff077224 */ /* 0x000fe200000e0607 */
[----:B------:R-:W-:-:S04]  /*09f0*/  IADD3 R4, P0, R4, 0x2000000, RZ ;  /* 0x0200000004047810 */ /* 0x000fc80007f1e0ff */
[----:B------:R-:W-:Y:S01]  /*0a00*/  IADD3.X R5, RZ, R5, RZ, P0, !PT ;  /* 0x00000005ff057210 */ /* 0x000fe200007fe4ff */
[----:B--2---:R-:W-:-:S08]  /*0a10*/  DADD R18, -R18, R26 ;  /* 0x0000000012127229 */ /* 0x004fd0000000011a */
[----:B---3--:R-:W-:-:S07]  /*0a20*/  DFMA R18, R18, -UR36, R20 ;  /* 0x8000002412127c2b */ /* 0x008fce0008000014 */
[----:B------:R0:W-:Y:S04]  /*0a30*/  STG.E.64 desc[UR38][R12.64+0x31580], R18 ;  /* 0x031580120c007986 */ /* 0x0001e8000c101b26 */
[----:B------:R-:W2:Y:S04]  /*0a40*/  LDG.E.64 R20, desc[UR38][R6.64+-0x7b5fc8] ;  /* 0x84a0382606147981 */ /* 0x000ea8000c1e1b00 */
[----:B-1----:R-:W2:Y:S04]  /*0a50*/  LDG.E.64 R24, desc[UR38][R6.64+-0x7b5fb8] ;  /* 0x84a0482606187981 */ /* 0x002ea8000c1e1b00 */
[----:B------:R-:W3:Y:S01]  /*0a60*/  LDG.E.64 R10, desc[UR38][R4.64+-0x73b770] ;  /* 0x8c489026040a7981 */ /* 0x000ee2000c1e1b00 */
[----:B------:R-:W-:-:S05]  /*0a70*/  IADD3 R8, P0, R8, 0x2000000, RZ ;  /* 0x0200000008087810 */ /* 0x000fca0007f1e0ff */
[----:B------:R-:W-:Y:S01]  /*0a80*/  IMAD.X R9, RZ, RZ, R9, P0 ;  /* 0x000000ffff097224 */ /* 0x000fe200000e0609 */
[----:B--2---:R-:W-:-:S08]  /*0a90*/  DADD R20, -R20, R24 ;  /* 0x0000000014147229 */ /* 0x004fd00000000118 */
[----:B---3--:R-:W-:-:S07]  /*0aa0*/  DFMA R10, R20, -UR36, R10 ;  /* 0x80000024140a7c2b */ /* 0x008fce000800000a */
[----:B------:R1:W-:Y:S04]  /*0ab0*/  STG.E.64 desc[UR38][R8.64+-0x7b5fc0], R10 ;  /* 0x84a0400a08007986 */ /* 0x0003e8000c101b26 */
[----:B------:R-:W2:Y:S04]  /*0ac0*/  LDG.E.64 R14, desc[UR38][R6.64+0x62af8] ;  /* 0x062af826060e7981 */ /* 0x000ea8000c1e1b00 */
[----:B0-----:R-:W2:Y:S04]  /*0ad0*/  LDG.E.64 R12, desc[UR38][R6.64+0x62b08] ;  /* 0x062b0826060c7981 */ /* 0x001ea8000c1e1b00 */
[----:B------:R-:W3:Y:S01]  /*0ae0*/  LDG.E.64 R18, desc[UR38][R4.64+0x1060c0] ;  /* 0x1060c02604127981 */ /* 0x000ee2000c1e1b00 */
[----:B--2---:R-:W-:-:S08]  /*0af0*/  DADD R12, -R14, R12 ;  /* 0x000000000e0c7229 */ /* 0x004fd0000000010c */
[----:B---3--:R-:W-:-:S07]  /*0b00*/  DFMA R12, R12, -UR36, R18 ;  /* 0x800000240c0c7c2b */ /* 0x008fce0008000012 */
[----:B------:R1:W-:Y:S04]  /*0b10*/  STG.E.64 desc[UR38][R8.64+0x62b00], R12 ;  /* 0x062b000c08007986 */ /* 0x0003e8000c101b26 */
.L_x_148:
[----:B------:R-:W-:Y:S05]  /*0b20*/  BSYNC B0 ;  /* 0x0000000000007941 */ /* 0x000fea0003800000 */
.L_x_147:
[----:B------:R-:W-:Y:S02]  /*0b30*/  ISETP.NE.AND P1, PT, R36, RZ, PT ;  /* 0x000000ff2400720c */ /* 0x000fe40003f25270 */
[----:B------:R-:W-:-:S04]  /*0b40*/  IADD3 R30, P0, R30, UR40, RZ ;  /* 0x000000281e1e7c10 */ /* 0x000fc8000ff1e0ff */
[----:B------:R-:W-:-:S07]  /*0b50*/  IADD3.X R32, R32, UR41, RZ, P0, !PT ;  /* 0x0000002920207c10 */ /* 0x000fce00087fe4ff */
[----:B------:R-:W-:Y:S05]  /*0b60*/  @P1 BRA `(.L_x_149) ;  /* 0xfffffff400b01947 */ /* 0x000fea000383ffff */
[----:B------:R-:W-:Y:S05]  /*0b70*/  BSYNC B7 ;  /* 0x0000000000077941 */ /* 0x000fea0003800000 */
.L_x_140:
[----:B------:R-:W-:Y:S05]  /*0b80*/  EXIT ;  /* 0x000000000000794d */ /* 0x000fea0003800000 */
.L_x_150:
        /* <DEDUP_REMOVED lines=15> */
.L_x_448:


//--------------------- .text.nvkernel__Z3rhsv_F1L1923_48 --------------------------
	.section	.text.nvkernel__Z3rhsv_F1L1923_48,"ax",@progbits
	.align	128
        .global         nvkernel__Z3rhsv_F1L1923_48
        .type           nvkernel__Z3rhsv_F1L1923_48,@function
        .size           nvkernel__Z3rhsv_F1L1923_48,(.L_x_449 - nvkernel__Z3rhsv_F1L1923_48)
        .other          nvkernel__Z3rhsv_F1L1923_48,@"STO_CUDA_ENTRY STV_DEFAULT"
nvkernel__Z3rhsv_F1L1923_48:
.text.nvkernel__Z3rhsv_F1L1923_48:
        /* <DEDUP_REMOVED lines=33> */
.L_x_160:
        /* <DEDUP_REMOVED lines=15> */
[----:B------:R-:W-:Y:S01]  /*0300*/  MOV R20, 32@lo((nvkernel__Z3rhsv_F1L1923_48 + .L_x_14@srel)) ;  /* 0x0000000000147802 */ /* 0x000fe20000000f00 */
[----:B------:R-:W-:Y:S01]  /*0310*/  IMAD.U32 R6, RZ, RZ, UR4 ;  /* 0x00000004ff067e24 */ /* 0x000fe2000f8e00ff */
[----:B------:R-:W-:-:S07]  /*0320*/  MOV R21, 32@hi((nvkernel__Z3rhsv_F1L1923_48 + .L_x_14@srel)) ;  /* 0x0000000000157802 */ /* 0x000fce0000000f00 */
[----:B------:R-:W-:Y:S05]  /*0330*/  CALL.ABS.NOINC `(__cuda_sm20_div_s64) ;  /* 0x0000000000007943 */ /* 0x000fea0003c00000 */
.L_x_14:
[----:B------:R-:W-:Y:S02]  /*0340*/  MOV R18, R4 ;  /* 0x0000000400127202 */ /* 0x000fe40000000f00 */
[----:B------:R-:W-:Y:S01]  /*0350*/  MOV R19, R5 ;  /* 0x0000000500137202 */ /* 0x000fe20000000f00 */
[----:B------:R-:W-:Y:S06]  /*0360*/  BRA `(.L_x_154) ;  /* 0x00000000004c7947 */ /* 0x000fec0003800000 */
.L_x_153:
        /* <DEDUP_REMOVED lines=19> */
.L_x_154:
[----:B------:R-:W-:Y:S05]  /*04a0*/  BSYNC B6 ;  /* 0x0000000000067941 */ /* 0x000fea0003800000 */
.L_x_152:
        /* <DEDUP_REMOVED lines=12> */
.L_x_15:
[----:B------:R-:W-:Y:S05]  /*0570*/  BRA `(.L_x_157) ;  /* 0x0000000000487947 */ /* 0x000fea0003800000 */
.L_x_156:
        /* <DEDUP_REMOVED lines=18> */
.L_x_157:
[----:B------:R-:W-:Y:S05]  /*06a0*/  BSYNC B6 ;  /* 0x0000000000067941 */ /* 0x000fea0003800000 */
.L_x_155:
[----:B------:R-:W-:Y:S01]  /*06b0*/  ISETP.GE.U32.AND P0, PT, R31, R16, PT ;  /* 0x000000101f00720c */ /* 0x000fe20003f06070 */
[----:B------:R-:W-:Y:S01]  /*06c0*/  BSSY B0, `(.L_x_158) ;  /* 0x0000041000007945 */ /* 0x000fe20003800000 */
[----:B------:R-:W-:Y:S02]  /*06d0*/  IADD3 R6, -R18, RZ, RZ ;  /* 0x000000ff12067210 */ /* 0x000fe40007ffe1ff */
[----:B------:R-:W-:-:S03]  /*06e0*/  ISETP.GE.AND.EX P0, PT, R33, R22, PT, P0 ;  /* 0x000000162100720c */ /* 0x000fc60003f06300 */
[----:B------:R-:W-:-:S10]  /*06f0*/  IMAD R6, R6, UR48, R31 ;  /* 0x0000003006067c24 */ /* 0x000fd4000f8e021f */
[----:B------:R-:W-:Y:S05]  /*0700*/  @P0 BRA `(.L_x_159) ;  /* 0x0000000000f00947 */ /* 0x000fea0003800000 */
[----:B------:R-:W-:Y:S01]  /*0710*/  IMAD.MOV R3, RZ, RZ, -R4 ;  /* 0x000000ffff037224 */ /* 0x000fe200078e0a04 */
[----:B------:R-:W-:Y:S02]  /*0720*/  IADD3 R21, R4, UR47, RZ ;  /* 0x0000002f04157c10 */ /* 0x000fe4000fffe0ff */
[----:B------:R-:W-:Y:S01]  /*0730*/  SHF.R.S32.HI R7, RZ, 0x1f, R6 ;  /* 0x0000001fff077819 */ /* 0x000fe20000011406 */
[----:B------:R-:W-:-:S04]  /*0740*/  IMAD R18, R3, UR49, R18 ;  /* 0x0000003103127c24 */ /* 0x000fc8000f8e0212 */
        /* <DEDUP_REMOVED lines=10> */
[----:B------:R-:W-:-:S04]  /*07f0*/  IADD3 R4, P0, R10, 0x2000000, RZ ;  /* 0x020000000a047810 */ /* 0x000fc80007f1e0ff */
[----:B------:R-:W-:-:S05]  /*0800*/  IADD3.X R5, RZ, R3, RZ, P0, !PT ;  /* 0x00000003ff057210 */ /* 0x000fca00007fe4ff */
[----:B------:R-:W2:Y:S01]  /*0810*/  LDG.E.64 R26, desc[UR36][R4.64+-0x7b5fc0] ;  /* 0x84a04024041a7981 */ /* 0x000ea2000c1e1b00 */
[----:B------:R-:W-:Y:S02]  /*0820*/  IADD3 R8, P0, R9, UR42, RZ ;  /* 0x0000002a09087c10 */ /* 0x000fe4000ff1e0ff */
[----:B------:R-:W-:Y:S02]  /*0830*/  IADD3 R28, P1, R10, 0x3000000, RZ ;  /* 0x030000000a1c7810 */ /* 0x000fe40007f3e0ff */
[----:B------:R-:W-:Y:S02]  /*0840*/  IADD3.X R9, R0, UR43, RZ, P0, !PT ;  /* 0x0000002b00097c10 */ /* 0x000fe400087fe4ff */
[----:B------:R-:W-:Y:S01]  /*0850*/  IADD3 R10, P0, R10, 0x1000000, RZ ;  /* 0x010000000a0a7810 */ /* 0x000fe20007f1e0ff */
[----:B------:R-:W-:-:S04]  /*0860*/  IMAD.X R29, RZ, RZ, R3, P1 ;  /* 0x000000ffff1d7224 */ /* 0x000fc800008e0603 */
[----:B------:R-:W-:Y:S02]  /*0870*/  IMAD.X R11, RZ, RZ, R3, P0 ;  /* 0x000000ffff0b7224 */ /* 0x000fe400000e0603 */
[----:B------:R-:W-:Y:S01]  /*0880*/  IMAD.WIDE R20, R21, 0x338, RZ ;  /* 0x0000033815147825 */ /* 0x000fe200078e02ff */
[----:B--2---:R0:W-:Y:S04]  /*0890*/  STG.E.64 desc[UR36][R8.64], R26 ;  /* 0x0000001a08007986 */ /* 0x0041e8000c101b24 */
[----:B------:R-:W2:Y:S04]  /*08a0*/  LDG.E.64 R12, desc[UR36][R28.64+-0x784a40] ;  /* 0x87b5c0241c0c7981 */ /* 0x000ea8000c1e1b00 */
[----:B------:R-:W2:Y:S04]  /*08b0*/  LDG.E.64 R14, desc[UR36][R4.64+-0x7b5fc0] ;  /* 0x84a04024040e7981 */ /* 0x000ea8000c1e1b00 */
[----:B------:R-:W3:Y:S01]  /*08c0*/  LDG.E.64 R18, desc[UR36][R10.64+-0x7e7540] ;  /* 0x818ac0240a127981 */ /* 0x000ee2000c1e1b00 */
[----:B------:R-:W-:-:S04]  /*08d0*/  IMAD.WIDE.U32 R20, R6, 0x14b88, R20 ;  /* 0x00014b8806147825 */ /* 0x000fc800078e0014 */
[----:B------:R-:W-:-:S05]  /*08e0*/  IMAD R7, R7, 0x14b88, RZ ;  /* 0x00014b8807077824 */ /* 0x000fca00078e02ff */
[----:B------:R-:W-:-:S03]  /*08f0*/  IADD3 R21, R21, R7, RZ ;  /* 0x0000000715157210 */ /* 0x000fc60007ffe0ff */
[----:B------:R-:W-:-:S03]  /*0900*/  IMAD.WIDE R24, R24, 0x8, R20 ;  /* 0x0000000818187825 */ /* 0x000fc600078e0214 */
[----:B------:R-:W-:-:S04]  /*0910*/  IADD3 R6, P0, R24, UR44, RZ ;  /* 0x0000002c18067c10 */ /* 0x000fc8000ff1e0ff */
[----:B------:R-:W-:-:S06]  /*0920*/  IADD3.X R7, R25, UR45, RZ, P0, !PT ;  /* 0x0000002d19077c10 */ /* 0x000fcc00087fe4ff */
[----:B------:R-:W4:Y:S01]  /*0930*/  LDG.E.64 R6, desc[UR36][R6.64] ;  /* 0x0000002406067981 */ /* 0x000f22000c1e1b00 */
[----:B--2---:R-:W-:Y:S01]  /*0940*/  DMUL R12, R12, R14 ;  /* 0x0000000e0c0c7228 */ /* 0x004fe20000000000 */
[----:B------:R-:W-:-:S05]  /*0950*/  IADD3 R14, P1, R8, 0x1000000, RZ ;  /* 0x01000000080e7810 */ /* 0x000fca0007f3e0ff */
[----:B------:R-:W-:Y:S02]  /*0960*/  IMAD.X R15, RZ, RZ, R9, P1 ;  /* 0x000000ffff0f7224 */ /* 0x000fe400008e0609 */
[----:B---3--:R-:W-:-:S07]  /*0970*/  DMUL R18, R12, R18 ;  /* 0x000000120c127228 */ /* 0x008fce0000000000 */
[----:B------:R1:W-:Y:S04]  /*0980*/  STG.E.64 desc[UR36][R14.64+-0x7e7540], R18 ;  /* 0x818ac0120e007986 */ /* 0x0003e8000c101b24 */
[----:B------:R-:W2:Y:S02]  /*0990*/  LDG.E.64 R10, desc[UR36][R10.64+0x31580] ;  /* 0x031580240a0a7981 */ /* 0x000ea4000c1e1b00 */
[----:B--2---:R-:W-:-:S07]  /*09a0*/  DMUL R20, R12, R10 ;  /* 0x0000000a0c147228 */ /* 0x004fce0000000000 */
[----:B------:R1:W-:Y:S04]  /*09b0*/  STG.E.64 desc[UR36][R14.64+0x31580], R20 ;  /* 0x031580140e007986 */ /* 0x0003e8000c101b24 */
[----:B------:R-:W4:Y:S04]  /*09c0*/  LDG.E.64 R24, desc[UR36][R4.64+0x62b00] ;  /* 0x062b002404187981 */ /* 0x000f28000c1e1b00 */
[----:B0-----:R-:W2:Y:S01]  /*09d0*/  LDG.E.64 R26, desc[UR36][R4.64+-0x7b5fc0] ;  /* 0x84a04024041a7981 */ /* 0x001ea2000c1e1b00 */
[----:B------:R-:W-:Y:S01]  /*09e0*/  IADD3 R8, P0, R8, 0x2000000, RZ ;  /* 0x0200000008087810 */ /* 0x000fe20007f1e0ff */
[----:B------:R-:W-:Y:S01]  /*09f0*/  UMOV UR4, 0x9999999a ;  /* 0x9999999a00047882 */ /* 0x000fe20000000000 */
[----:B------:R-:W-:-:S02]  /*0a00*/  UMOV UR5, 0x3fd99999 ;  /* 0x3fd9999900057882 */ /* 0x000fc40000000000 */
[----:B------:R-:W-:Y:S01]  /*0a10*/  IADD3.X R9, RZ, R9, RZ, P0, !PT ;  /* 0x00000009ff097210 */ /* 0x000fe200007fe4ff */
[----:B----4-:R-:W-:Y:S02]  /*0a20*/  DADD R24, -R6, R24 ;  /* 0x0000000006187229 */ /* 0x010fe40000000118 */
[----:B--2---:R-:W-:-:S08]  /*0a30*/  DMUL R26, R12, R26 ;  /* 0x0000001a0c1a7228 */ /* 0x004fd00000000000 */
[----:B------:R-:W-:-:S07]  /*0a40*/  DFMA R24, R24, UR4, R26 ;  /* 0x0000000418187c2b */ /* 0x000fce000800001a */
[----:B------:R1:W-:Y:S04]  /*0a50*/  STG.E.64 desc[UR36][R8.64+-0x7b5fc0], R24 ;  /* 0x84a0401808007986 */ /* 0x0003e8000c101b24 */
[----:B------:R-:W2:Y:S01]  /*0a60*/  LDG.E.64 R10, desc[UR36][R4.64+0x62b00] ;  /* 0x062b0024040a7981 */ /* 0x000ea2000c1e1b00 */
[----:B------:R-:W-:Y:S01]  /*0a70*/  DMUL R6, R6, -UR4 ;  /* 0x8000000406067c28 */ /* 0x000fe20008000000 */
[----:B------:R-:W-:Y:S01]  /*0a80*/  UMOV UR4, 0x66666666 ;  /* 0x6666666600047882 */ /* 0x000fe20000000000 */
[----:B------:R-:W-:-:S06]  /*0a90*/  UMOV UR5, 0x3ff66666 ;  /* 0x3ff6666600057882 */ /* 0x000fcc0000000000 */
[----:B--2---:R-:W-:-:S08]  /*0aa0*/  DFMA R6, R10, UR4, R6 ;  /* 0x000000040a067c2b */ /* 0x004fd00008000006 */
[----:B------:R-:W-:-:S07]  /*0ab0*/  DMUL R6, R12, R6 ;  /* 0x000000060c067228 */ /* 0x000fce0000000000 */
[----:B------:R1:W-:Y:S04]  /*0ac0*/  STG.E.64 desc[UR36][R8.64+0x62b00], R6 ;  /* 0x062b000608007986 */ /* 0x0003e8000c101b24 */
.L_x_159:
[----:B------:R-:W-:Y:S05]  /*0ad0*/  BSYNC B0 ;  /* 0x0000000000007941 */ /* 0x000fea0003800000 */
.L_x_158:
[----:B------:R-:W-:Y:S02]  /*0ae0*/  ISETP.NE.AND P1, PT, R36, RZ, PT ;  /* 0x000000ff2400720c */ /* 0x000fe40003f25270 */
[----:B------:R-:W-:-:S04]  /*0af0*/  IADD3 R30, P0, R30, UR38, RZ ;  /* 0x000000261e1e7c10 */ /* 0x000fc8000ff1e0ff */
[----:B------:R-:W-:-:S07]  /*0b00*/  IADD3.X R32, R32, UR39, RZ, P0, !PT ;  /* 0x0000002720207c10 */ /* 0x000fce00087fe4ff */
[----:B------:R-:W-:Y:S05]  /*0b10*/  @P1 BRA `(.L_x_160) ;  /* 0xfffffff400bc1947 */ /* 0x000fea000383ffff */
[----:B------:R-:W-:Y:S05]  /*0b20*/  BSYNC B7 ;  /* 0x0000000000077941 */ /* 0x000fea0003800000 */
.L_x_151:
[----:B------:R-:W-:Y:S05]  /*0b30*/  EXIT ;  /* 0x000000000000794d */ /* 0x000fea0003800000 */
.L_x_161:
        /* <DEDUP_REMOVED lines=12> */
.L_x_449:


//--------------------- .text.nvkernel__Z3rhsv_F1L1910_46 --------------------------
	.section	.text.nvkernel__Z3rhsv_F1L1910_46,"ax",@progbits
	.align	128
        .global         nvkernel__Z3rhsv_F1L1910_46
        .type           nvkernel__Z3rhsv_F1L1910_46,@function
        .size           nvkernel__Z3rhsv_F1L1910_46,(.L_x_450 - nvkernel__Z3rhsv_F1L1910_46)
        .other          nvkernel__Z3rhsv_F1L1910_46,@"STO_CUDA_ENTRY STV_DEFAULT"
nvkernel__Z3rhsv_F1L1910_46:
.text.nvkernel__Z3rhsv_F1L1910_46:
        /* <DEDUP_REMOVED lines=13> */
[----:B------:R-:W-:Y:S01]  /*00d0*/  SHF.R.S32.HI R2, RZ, 0x1f, R22 ;  /* 0x0000001fff027819 */ /* 0x000fe20000011416 */
[----:B------:R-:W-:Y:S01]  /*00e0*/  BSSY B7, `(.L_x_162) ;  /* 0x0000096000077945 */ /* 0x000fe20003800000 */
[----:B------:R-:W-:Y:S01]  /*00f0*/  SHF.R.S32.HI R23, RZ, 0x1f, R23 ;  /* 0x0000001fff177819 */ /* 0x000fe20000011417 */
[----:B------:R-:W1:Y:S01]  /*0100*/  S2R R3, SR_CTAID.X ;  /* 0x0000000000037919 */ /* 0x000e620000002500 */
[----:B------:R-:W-:Y:S01]  /*0110*/  IMAD.MOV.U32 R35, RZ, RZ, RZ ;  /* 0x000000ffff237224 */ /* 0x000fe200078e00ff */
[----:B------:R-:W-:Y:S01]  /*0120*/  MOV R34, R16 ;  /* 0x0000001000227202 */ /* 0x000fe20000000f00 */
[----:B------:R-:W-:Y:S01]  /*0130*/  IMAD.MOV.U32 R32, RZ, RZ, RZ ;  /* 0x000000ffff207224 */ /* 0x000fe200078e00ff */
[----:B------:R-:W-:Y:S01]  /*0140*/  MOV R36, R30 ;  /* 0x0000001e00247202 */ /* 0x000fe20000000f00 */
        /* <DEDUP_REMOVED lines=10> */
[----:B------:R-:W-:Y:S01]  /*01f0*/  ULDC.64 UR46, c[0x0][0x238] ;  /* 0x00008e00002e7ab9 */ /* 0x000fe20000000a00 */
[--C-:B0-----:R-:W-:Y:S01]  /*0200*/  SHF.R.S32.HI R39, RZ, 0x1f, R38.reuse ;  /* 0x0000001fff277819 */ /* 0x101fe20000011426 */
[----:B-1----:R-:W-:-:S02]  /*0210*/  IMAD R22, R3, 0x80, R38 ;  /* 0x0000008003167824 */ /* 0x002fc400078e0226 */
[----:B------:R-:W-:-:S07]  /*0220*/  IMAD.WIDE R38, R3, 0x80, R38 ;  /* 0x0000008003267825 */ /* 0x000fce00078e0226 */
.L_x_171:
        /* <DEDUP_REMOVED lines=15> */
[----:B------:R-:W-:Y:S01]  /*0320*/  MOV R20, 32@lo((nvkernel__Z3rhsv_F1L1910_46 + .L_x_16@srel)) ;  /* 0x0000000000147802 */ /* 0x000fe20000000f00 */
[----:B------:R-:W-:Y:S01]  /*0330*/  IMAD.U32 R6, RZ, RZ, UR4 ;  /* 0x00000004ff067e24 */ /* 0x000fe2000f8e00ff */
[----:B------:R-:W-:-:S07]  /*0340*/  MOV R21, 32@hi((nvkernel__Z3rhsv_F1L1910_46 + .L_x_16@srel)) ;  /* 0x0000000000157802 */ /* 0x000fce0000000f00 */
[----:B------:R-:W-:Y:S05]  /*0350*/  CALL.ABS.NOINC `(__cuda_sm20_div_s64) ;  /* 0x0000000000007943 */ /* 0x000fea0003c00000 */
.L_x_16:
[----:B------:R-:W-:Y:S02]  /*0360*/  MOV R18, R4 ;  /* 0x0000000400127202 */ /* 0x000fe40000000f00 */
[----:B------:R-:W-:Y:S01]  /*0370*/  MOV R19, R5 ;  /* 0x0000000500137202 */ /* 0x000fe20000000f00 */
[----:B------:R-:W-:Y:S06]  /*0380*/  BRA `(.L_x_165) ;  /* 0x00000000004c7947 */ /* 0x000fec0003800000 */
.L_x_164:
        /* <DEDUP_REMOVED lines=19> */
.L_x_165:
[----:B------:R-:W-:Y:S05]  /*04c0*/  BSYNC B6 ;  /* 0x0000000000067941 */ /* 0x000fea0003800000 */
.L_x_163:
        /* <DEDUP_REMOVED lines=12> */
.L_x_17:
[----:B------:R-:W-:Y:S05]  /*0590*/  BRA `(.L_x_168) ;  /* 0x0000000000487947 */ /* 0x000fea0003800000 */
.L_x_167:
        /* <DEDUP_REMOVED lines=18> */
.L_x_168:
[----:B------:R-:W-:Y:S05]  /*06c0*/  BSYNC B6 ;  /* 0x0000000000067941 */ /* 0x000fea0003800000 */
.L_x_166:
[----:B------:R-:W-:Y:S01]  /*06d0*/  ISETP.GE.U32.AND P0, PT, R31, R16, PT ;  /* 0x000000101f00720c */ /* 0x000fe20003f06070 */
[----:B------:R-:W-:Y:S03]  /*06e0*/  BSSY B0, `(.L_x_169) ;  /* 0x0000031000007945 */ /* 0x000fe60003800000 */
[----:B------:R-:W-:-:S13]  /*06f0*/  ISETP.GE.AND.EX P0, PT, R33, R30, PT, P0 ;  /* 0x0000001e2100720c */ /* 0x000fda0003f06300 */
[----:B------:R-:W-:Y:S05]  /*0700*/  @P0 BRA `(.L_x_170) ;  /* 0x0000000000b80947 */ /* 0x000fea0003800000 */
[----:B------:R-:W-:Y:S01]  /*0710*/  IMAD.MOV R11, RZ, RZ, -R18 ;  /* 0x000000ffff0b7224 */ /* 0x000fe200078e0a12 */
[----:B------:R-:W-:Y:S01]  /*0720*/  IADD3 R3, R4, UR41, RZ ;  /* 0x0000002904037c10 */ /* 0x000fe2000fffe0ff */
[----:B------:R-:W-:Y:S02]  /*0730*/  IMAD.IADD R10, R22, 0x1, R35 ;  /* 0x00000001160a7824 */ /* 0x000fe400078e0223 */
[----:B------:R-:W-:Y:S02]  /*0740*/  IMAD.MOV R9, RZ, RZ, -R4 ;  /* 0x000000ffff097224 */ /* 0x000fe400078e0a04 */
[----:B------:R-:W-:Y:S02]  /*0750*/  IMAD R10, R11, UR50, R10 ;  /* 0x000000320b0a7c24 */ /* 0x000fe4000f8e020a */
[----:B------:R-:W-:-:S03]  /*0760*/  IMAD.WIDE R6, R3, 0x338, RZ ;  /* 0x0000033803067825 */ /* 0x000fc600078e02ff */
[----:B------:R-:W-:Y:S01]  /*0770*/  SHF.R.S32.HI R11, RZ, 0x1f, R10 ;  /* 0x0000001fff0b7819 */ /* 0x000fe2000001140a */
[----:B------:R-:W-:Y:S02]  /*0780*/  IMAD R12, R9, UR51, R18 ;  /* 0x00000033090c7c24 */ /* 0x000fe4000f8e0212 */
[----:B------:R-:W-:-:S03]  /*0790*/  IMAD.WIDE.U32 R4, R10, 0x14b88, R6 ;  /* 0x00014b880a047825 */ /* 0x000fc600078e0006 */
[----:B------:R-:W-:Y:S01]  /*07a0*/  IADD3 R12, R12, UR40, RZ ;  /* 0x000000280c0c7c10 */ /* 0x000fe2000fffe0ff */
[----:B------:R-:W-:-:S04]  /*07b0*/  IMAD R7, R11, 0x14b88, RZ ;  /* 0x00014b880b077824 */ /* 0x000fc800078e02ff */
[----:B------:R-:W-:Y:S02]  /*07c0*/  IMAD.IADD R5, R5, 0x1, R7 ;  /* 0x0000000105057824 */ /* 0x000fe400078e0207 */
[----:B------:R-:W-:-:S03]  /*07d0*/  IMAD.WIDE R4, R12, 0x8, R4 ;  /* 0x000000080c047825 */ /* 0x000fc600078e0204 */
[----:B------:R-:W-:-:S04]  /*07e0*/  IADD3 R6, P0, R4, UR42, RZ ;  /* 0x0000002a04067c10 */ /* 0x000fc8000ff1e0ff */
[----:B------:R-:W-:-:S05]  /*07f0*/  IADD3.X R7, R5, UR43, RZ, P0, !PT ;  /* 0x0000002b05077c10 */ /* 0x000fca00087fe4ff */
[----:B------:R-:W2:Y:S01]  /*0800*/  LDG.E.64 R8, desc[UR36][R6.64] ;  /* 0x0000002406087981 */ /* 0x000ea2000c1e1b00 */
[----:B------:R-:W-:-:S03]  /*0810*/  SHF.R.S32.HI R13, RZ, 0x1f, R12 ;  /* 0x0000001fff0d7819 */ /* 0x000fc6000001140c */
[----:B------:R-:W-:-:S04]  /*0820*/  IMAD.WIDE R12, R3, 0x66, R12 ;  /* 0x00000066030c7825 */ /* 0x000fc800078e020c */
[----:B------:R-:W-:Y:S02]  /*0830*/  IMAD R3, R13, 0x66, RZ ;  /* 0x000000660d037824 */ /* 0x000fe400078e02ff */
[----:B------:R-:W-:Y:S01]  /*0840*/  IMAD.WIDE.U32 R14, R12, 0x66, R10 ;  /* 0x000000660c0e7825 */ /* 0x000fe200078e000a */
[----:B------:R-:W-:-:S03]  /*0850*/  IADD3 R12, P1, R6, 0x1000000, RZ ;  /* 0x01000000060c7810 */ /* 0x000fc60007f3e0ff */
[----:B------:R-:W-:Y:S01]  /*0860*/  IMAD.IADD R3, R15, 0x1, R3 ;  /* 0x000000010f037824 */ /* 0x000fe200078e0203 */
[C---:B------:R-:W-:Y:S02]  /*0870*/  LEA R10, P0, R14.reuse, UR44, 0x3 ;  /* 0x0000002c0e0a7c11 */ /* 0x040fe4000f8018ff */
[----:B------:R-:W-:Y:S02]  /*0880*/  IADD3.X R13, RZ, R7, RZ, P1, !PT ;  /* 0x00000007ff0d7210 */ /* 0x000fe40000ffe4ff */
[----:B------:R-:W-:-:S05]  /*0890*/  LEA.HI.X R11, R14, UR45, R3, 0x3, P0 ;  /* 0x0000002d0e0b7c11 */ /* 0x000fca00080f1c03 */
[----:B--2---:R0:W-:Y:S04]  /*08a0*/  STG.E.64 desc[UR36][R10.64], R8 ;  /* 0x000000080a007986 */ /* 0x0041e8000c101b24 */
[----:B------:R-:W2:Y:S01]  /*08b0*/  LDG.E.64 R18, desc[UR36][R12.64+-0x7be7d0] ;  /* 0x841830240c127981 */ /* 0x000ea2000c1e1b00 */
[----:B------:R-:W-:-:S05]  /*08c0*/  IADD3 R14, P0, R10, 0x1000000, RZ ;  /* 0x010000000a0e7810 */ /* 0x000fca0007f1e0ff */
[----:B------:R-:W-:Y:S01]  /*08d0*/  IMAD.X R15, RZ, RZ, R11, P0 ;  /* 0x000000ffff0f7224 */ /* 0x000fe200000e060b */
[----:B------:R-:W-:-:S04]  /*08e0*/  IADD3 R24, P0, R6, 0x2000000, RZ ;  /* 0x0200000006187810 */ /* 0x000fc80007f1e0ff */
[----:B--2---:R1:W-:Y:S04]  /*08f0*/  STG.E.64 desc[UR36][R14.64+-0x7e7540], R18 ;  /* 0x818ac0120e007986 */ /* 0x0043e8000c101b24 */
[----:B------:R-:W2:Y:S01]  /*0900*/  LDG.E.64 R20, desc[UR36][R12.64+0x83060] ;  /* 0x083060240c147981 */ /* 0x000ea2000c1e1b00 */
[----:B------:R-:W-:Y:S02]  /*0910*/  IADD3.X R25, RZ, R7, RZ, P0, !PT ;  /* 0x00000007ff197210 */ /* 0x000fe400007fe4ff */
[----:B------:R-:W-:Y:S01]  /*0920*/  IADD3 R26, P0, R10, 0x2000000, RZ ;  /* 0x020000000a1a7810 */ /* 0x000fe20007f1e0ff */
[----:B--2---:R1:W-:Y:S04]  /*0930*/  STG.E.64 desc[UR36][R14.64+0x31580], R20 ;  /* 0x031580140e007986 */ /* 0x0043e8000c101b24 */
[----:B------:R-:W2:Y:S01]  /*0940*/  LDG.E.64 R6, desc[UR36][R24.64+-0x73b770] ;  /* 0x8c48902418067981 */ /* 0x000ea2000c1e1b00 */
[----:B------:R-:W-:Y:S01]  /*0950*/  IMAD.X R27, RZ, RZ, R11, P0 ;  /* 0x000000ffff1b7224 */ /* 0x000fe200000e060b */
[----:B------:R-:W-:-:S04]  /*0960*/  IADD3 R4, P0, R4, UR46, RZ ;  /* 0x0000002e04047c10 */ /* 0x000fc8000ff1e0ff */
[----:B--2---:R1:W-:Y:S04]  /*0970*/  STG.E.64 desc[UR36][R26.64+-0x7b5fc0], R6 ;  /* 0x84a040061a007986 */ /* 0x0043e8000c101b24 */
[----:B0-----:R-:W2:Y:S01]  /*0980*/  LDG.E.64 R8, desc[UR36][R24.64+0x1060c0] ;  /* 0x1060c02418087981 */ /* 0x001ea2000c1e1b00 */
[----:B------:R-:W-:Y:S02]  /*0990*/  IADD3.X R5, R5, UR47, RZ, P0, !PT ;  /* 0x0000002f05057c10 */ /* 0x000fe400087fe4ff */
[----:B------:R-:W-:Y:S01]  /*09a0*/  IADD3 R10, P0, R10, 0x3000000, RZ ;  /* 0x030000000a0a7810 */ /* 0x000fe20007f1e0ff */
[----:B--2---:R1:W-:Y:S04]  /*09b0*/  STG.E.64 desc[UR36][R26.64+0x62b00], R8 ;  /* 0x062b00081a007986 */ /* 0x0043e8000c101b24 */
[----:B------:R-:W2:Y:S01]  /*09c0*/  LDG.E.64 R4, desc[UR36][R4.64] ;  /* 0x0000002404047981 */ /* 0x000ea2000c1e1b00 */
[----:B------:R-:W-:-:S05]  /*09d0*/  IADD3.X R11, RZ, R11, RZ, P0, !PT ;  /* 0x0000000bff0b7210 */ /* 0x000fca00007fe4ff */
[----:B--2---:R1:W-:Y:S02]  /*09e0*/  STG.E.64 desc[UR36][R10.64+-0x784a40], R4 ;  /* 0x87b5c0040a007986 */ /* 0x0043e4000c101b24 */
.L_x_170:
[----:B------:R-:W-:Y:S05]  /*09f0*/  BSYNC B0 ;  /* 0x0000000000007941 */ /* 0x000fea0003800000 */
.L_x_169:
[----:B------:R-:W-:Y:S02]  /*0a00*/  ISETP.NE.AND P1, PT, R37, RZ, PT ;  /* 0x000000ff2500720c */ /* 0x000fe40003f25270 */
[----:B------:R-:W-:-:S04]  /*0a10*/  IADD3 R35, P0, R35, UR38, RZ ;  /* 0x0000002623237c10 */ /* 0x000fc8000ff1e0ff */
[----:B------:R-:W-:-:S07]  /*0a20*/  IADD3.X R32, R32, UR39, RZ, P0, !PT ;  /* 0x0000002720207c10 */ /* 0x000fce00087fe4ff */
[----:B------:R-:W-:Y:S05]  /*0a30*/  @P1 BRA `(.L_x_171) ;  /* 0xfffffff400fc1947 */ /* 0x000fea000383ffff */
[----:B------:R-:W-:Y:S05]  /*0a40*/  BSYNC B7 ;  /* 0x0000000000077941 */ /* 0x000fea0003800000 */
.L_x_162:
[----:B------:R-:W-:Y:S05]  /*0a50*/  EXIT ;  /* 0x000000000000794d */ /* 0x000fea0003800000 */
.L_x_172:
        /* <DEDUP_REMOVED lines=10> */
.L_x_450:


//--------------------- .text.nvkernel__Z3rhsv_F1L1889_44 --------------------------
	.section	.text.nvkernel__Z3rhsv_F1L1889_44,"ax",@progbits
	.align	128
        .global         nvkernel__Z3rhsv_F1L1889_44
        .type           nvkernel__Z3rhsv_F1L1889_44,@function
        .size           nvkernel__Z3rhsv_F1L1889_44,(.L_x_451 - nvkernel__Z3rhsv_F1L1889_44)
        .other          nvkernel__Z3rhsv_F1L1889_44,@"STO_CUDA_ENTRY STV_DEFAULT"
nvkernel__Z3rhsv_F1L1889_44:
.text.nvkernel__Z3rhsv_F1L1889_44:
[----:B------:R-:W0:Y:S08]  /*0000*/  LDC R1, c[0x0][0x28] ;  /* 0x00000a00ff017b82 */ /* 0x000e300000000800 */
[----:B------:R-:W1:Y:S02]  /*0010*/  LDC.64 R18, c[0x0][0x210] ;  /* 0x00008400ff127b82 */ /* 0x000e640000000a00 */
[----:B-1----:R-:W-:-:S04]  /*0020*/  IMAD.WIDE R18, R18, R19, RZ ;  /* 0x0000001312127225 */ /* 0x002fc800078e02ff */
[----:B------:R-:W-:Y:S02]  /*0030*/  IMAD R3, R19, 0x5, RZ ;  /* 0x0000000513037824 */ /* 0x000fe400078e02ff */
[----:B------:R-:W-:-:S03]  /*0040*/  IMAD.WIDE.U32 R32, R18, 0x5, RZ ;  /* 0x0000000512207825 */ /* 0x000fc600078e00ff */
[----:B------:R-:W-:Y:S02]  /*0050*/  ISETP.GE.U32.AND P0, PT, R32, 0x1, PT ;  /* 0x000000012000780c */ /* 0x000fe40003f06070 */
[----:B------:R-:W-:-:S04]  /*0060*/  IADD3 R30, R33, R3, RZ ;  /* 0x00000003211e7210 */ /* 0x000fc80007ffe0ff */
[----:B------:R-:W-:-:S13]  /*0070*/  ISETP.GE.AND.EX P0, PT, R30, RZ, PT, P0 ;  /* 0x000000ff1e00720c */ /* 0x000fda0003f06300 */
[----:B0-----:R-:W-:Y:S05]  /*0080*/  @!P0 EXIT ;  /* 0x000000000000894d */ /* 0x001fea0003800000 */
[----:B------:R-:W0:Y:S01]  /*0090*/  S2R R16, SR_TID.X ;  /* 0x0000000000107919 */ /* 0x000e220000002100 */
[----:B------:R-:W1:Y:S01]  /*00a0*/  LDC R35, c[0x0][0x210] ;  /* 0x00008400ff237b82 */ /* 0x000e620000000800 */
[----:B------:R-:W-:Y:S01]  /*00b0*/  HFMA2.MMA R33, -RZ, RZ, 0, 0 ;  /* 0x00000000ff217435 */ /* 0x000fe200000001ff */
[----:B------:R-:W-:Y:S01]  /*00c0*/  MOV R31, RZ ;  /* 0x000000ff001f7202 */ /* 0x000fe20000000f00 */
[----:B------:R-:W2:Y:S01]  /*00d0*/  S2R R3, SR_CTAID.X ;  /* 0x0000000000037919 */ /* 0x000ea20000002500 */
[----:B------:R-:W-:Y:S01]  /*00e0*/  ULDC.64 UR38, c[0x0][0x208] ;  /* 0x0000820000267ab9 */ /* 0x000fe20000000a00 */
[----:B------:R-:W-:Y:S01]  /*00f0*/  ULDC UR41, c[0x0][0x210] ;  /* 0x0000840000297ab9 */ /* 0x000fe20000000800 */
[----:B------:R-:W-:Y:S01]  /*0100*/  ULDC UR40, c[0x0][0x218] ;  /* 0x0000860000287ab9 */ /* 0x000fe20000000800 */
[----:B------:R-:W-:Y:S01]  /*0110*/  ULDC.64 UR36, c[0x0][0x238] ;  /* 0x00008e0000247ab9 */ /* 0x000fe20000000a00 */
[----:B------:R-:W3:Y:S01]  /*0120*/  LDC R34, c[0x0][0x230] ;  /* 0x00008c00ff227b82 */ /* 0x000ee20000000800 */
[----:B------:R-:W-:Y:S01]  /*0130*/  ULDC.64 UR42, c[0x0][0x220] ;  /* 0x00008800002a7ab9 */ /* 0x000fe20000000a00 */
[----:B------:R-:W-:Y:S01]  /*0140*/  ULDC.64 UR44, c[0x0][0x228] ;  /* 0x00008a00002c7ab9 */ /* 0x000fe20000000a00 */
[----:B0-----:R-:W-:-:S03]  /*0150*/  SHF.R.S32.HI R17, RZ, 0x1f, R16 ;  /* 0x0000001fff117819 */ /* 0x001fc60000011410 */
[----:B--2---:R-:W-:-:S07]  /*0160*/  IMAD.WIDE R16, R3, 0x80, R16 ;  /* 0x0000008003107825 */ /* 0x004fce00078e0210 */
.L_x_178:
[----:B------:R-:W-:Y:S01]  /*0170*/  IADD3 R23, P0, R16, R33, RZ ;  /* 0x0000002110177210 */ /* 0x000fe20007f1e0ff */
[----:B------:R-:W-:Y:S04]  /*0180*/  BSSY B6, `(.L_x_173) ;  /* 0x000002f000067945 */ /* 0x000fe80003800000 */
[----:B------:R-:W-:-:S04]  /*0190*/  IMAD.X R22, R17, 0x1, R31, P0 ;  /* 0x0000000111167824 */ /* 0x000fc800000e061f */
[C---:B0-----:R-:W-:Y:S01]  /*01a0*/  IMAD.WIDE.U32 R2, R22.reuse, 0x66666667, RZ ;  /* 0x6666666716027825 */ /* 0x041fe200078e00ff */
        /* <DEDUP_REMOVED lines=21> */
[----:B------:R-:W-:Y:S01]  /*0300*/  MOV R20, 32@lo((nvkernel__Z3rhsv_F1L1889_44 + .L_x_18@srel)) ;  /* 0x0000000000147802 */ /* 0x000fe20000000f00 */
[----:B------:R-:W-:Y:S01]  /*0310*/  IMAD.U32 R6, RZ, RZ, UR4 ;  /* 0x00000004ff067e24 */ /* 0x000fe2000f8e00ff */
[----:B------:R-:W-:-:S07]  /*0320*/  MOV R21, 32@hi((nvkernel__Z3rhsv_F1L1889_44 + .L_x_18@srel)) ;  /* 0x0000000000157802 */ /* 0x000fce0000000f00 */
[----:B---3--:R-:W-:Y:S05]  /*0330*/  CALL.ABS.NOINC `(__cuda_sm20_div_s64) ;  /* 0x0000000000007943 */ /* 0x008fea0003c00000 */
.L_x_18:
[----:B------:R-:W-:Y:S05]  /*0340*/  BRA `(.L_x_175) ;  /* 0x0000000000487947 */ /* 0x000fea0003800000 */
.L_x_174:
        /* <DEDUP_REMOVED lines=18> */
.L_x_175:
[----:B------:R-:W-:Y:S05]  /*0470*/  BSYNC B6 ;  /* 0x0000000000067941 */ /* 0x000fea0003800000 */
.L_x_173:
[----:B------:R-:W-:Y:S01]  /*0480*/  IMAD R3, R19, 0x5, RZ ;  /* 0x0000000513037824 */ /* 0x000fe200078e02ff */
[----:B------:R-:W-:Y:S01]  /*0490*/  BSSY B0, `(.L_x_176) ;  /* 0x000002b000007945 */ /* 0x000fe20003800000 */
[----:B------:R-:W-:-:S05]  /*04a0*/  IMAD.WIDE.U32 R6, R18, 0x5, RZ ;  /* 0x0000000512067825 */ /* 0x000fca00078e00ff */
[----:B------:R-:W-:Y:S02]  /*04b0*/  IADD3 R3, R7, R3, RZ ;  /* 0x0000000307037210 */ /* 0x000fe40007ffe0ff */
[----:B------:R-:W-:Y:S01]  /*04c0*/  ISETP.GE.U32.AND P0, PT, R23, R6, PT ;  /* 0x000000061700720c */ /* 0x000fe20003f06070 */
[----:B------:R-:W-:-:S03]  /*04d0*/  IMAD R23, R2, -0x5, R23 ;  /* 0xfffffffb02177824 */ /* 0x000fc600078e0217 */
[----:B------:R-:W-:Y:S02]  /*04e0*/  ISETP.GE.AND.EX P0, PT, R22, R3, PT, P0 ;  /* 0x000000031600720c */ /* 0x000fe40003f06300 */
[----:B------:R-:W-:-:S05]  /*04f0*/  IADD3 R3, -R4, RZ, RZ ;  /* 0x000000ff04037210 */ /* 0x000fca0007ffe1ff */
[----:B------:R-:W-:-:S06]  /*0500*/  IMAD R6, R3, UR41, R2 ;  /* 0x0000002903067c24 */ /* 0x000fcc000f8e0202 */
[----:B------:R-:W-:Y:S05]  /*0510*/  @P0 BRA `(.L_x_177) ;  /* 0x0000000000880947 */ /* 0x000fea0003800000 */
[----:B------:R-:W-:Y:S02]  /*0520*/  VIADD R5, R4, 0x1 ;  /* 0x0000000104057836 */ /* 0x000fe40000000000 */
[----:B---3--:R-:W-:-:S03]  /*0530*/  IMAD.WIDE R2, R34, 0x338, RZ ;  /* 0x0000033822027825 */ /* 0x008fc600078e02ff */
[----:B------:R-:W-:Y:S01]  /*0540*/  SHF.R.S32.HI R0, RZ, 0x1f, R5 ;  /* 0x0000001fff007819 */ /* 0x000fe20000011405 */
[----:B------:R-:W-:-:S04]  /*0550*/  IMAD.WIDE.U32 R2, R5, 0x14b88, R2 ;  /* 0x00014b8805027825 */ /* 0x000fc800078e0002 */
[----:B------:R-:W-:Y:S01]  /*0560*/  IMAD R5, R0, 0x14b88, RZ ;  /* 0x00014b8800057824 */ /* 0x000fe200078e02ff */
[----:B------:R-:W-:-:S03]  /*0570*/  SHF.R.S32.HI R0, RZ, 0x1f, R23 ;  /* 0x0000001fff007819 */ /* 0x000fc60000011417 */
[----:B------:R-:W-:Y:S01]  /*0580*/  IMAD.IADD R3, R3, 0x1, R5 ;  /* 0x0000000103037824 */ /* 0x000fe200078e0205 */
[----:B------:R-:W-:-:S05]  /*0590*/  IADD3 R5, R6, UR40, RZ ;  /* 0x0000002806057c10 */ /* 0x000fca000fffe0ff */
[----:B------:R-:W-:-:S04]  /*05a0*/  IMAD.WIDE R2, R5, 0x8, R2 ;  /* 0x0000000805027825 */ /* 0x000fc800078e0202 */
        /* <DEDUP_REMOVED lines=12> */
[----:B--2---:R-:W-:-:S08]  /*0670*/  DFMA R6, R6, -4, R8 ;  /* 0xc01000000606782b */ /* 0x004fd00000000008 */
[----:B---3--:R-:W-:-:S08]  /*0680*/  DFMA R6, R10, 6, R6 ;  /* 0x401800000a06782b */ /* 0x008fd00000000006 */
[----:B----4-:R-:W-:-:S08]  /*0690*/  DFMA R6, R12, -4, R6 ;  /* 0xc01000000c06782b */ /* 0x010fd00000000006 */
[----:B-----5:R-:W-:Y:S01]  /*06a0*/  DFMA R6, -R6, UR36, R14 ;  /* 0x0000002406067c2b */ /* 0x020fe2000800010e */
[----:B------:R-:W2:Y:S06]  /*06b0*/  LDG.E.64 R14, desc[UR38][R2.64+-0x670] ;  /* 0xfff99026020e7981 */ /* 0x000eac000c1e1b00 */
[----:B------:R0:W-:Y:S04]  /*06c0*/  STG.E.64 desc[UR38][R2.64+-0x9a8], R6 ;  /* 0xfff6580602007986 */ /* 0x0001e8000c101b26 */
[----:B------:R-:W3:Y:S04]  /*06d0*/  LDG.E.64 R8, desc[UR38][R4.64+-0x9a8] ;  /* 0xfff6582604087981 */ /* 0x000ee8000c1e1b00 */
[----:B------:R-:W3:Y:S04]  /*06e0*/  LDG.E.64 R10, desc[UR38][R4.64+-0xce0] ;  /* 0xfff32026040a7981 */ /* 0x000ee8000c1e1b00 */
[----:B------:R-:W4:Y:S01]  /*06f0*/  LDG.E.64 R12, desc[UR38][R4.64+-0x670] ;  /* 0xfff99026040c7981 */ /* 0x000f22000c1e1b00 */
[----:B---3--:R-:W-:-:S08]  /*0700*/  DFMA R8, R8, -4, R10 ;  /* 0xc01000000808782b */ /* 0x008fd0000000000a */
[----:B----4-:R-:W-:-:S08]  /*0710*/  DFMA R8, R12, 5, R8 ;  /* 0x401400000c08782b */ /* 0x010fd00000000008 */
[----:B--2---:R-:W-:-:S07]  /*0720*/  DFMA R8, -R8, UR36, R14 ;  /* 0x0000002408087c2b */ /* 0x004fce000800010e */
[----:B------:R0:W-:Y:S04]  /*0730*/  STG.E.64 desc[UR38][R2.64+-0x670], R8 ;  /* 0xfff9900802007986 */ /* 0x0001e8000c101b26 */
.L_x_177:
[----:B------:R-:W-:Y:S05]  /*0740*/  BSYNC B0 ;  /* 0x0000000000007941 */ /* 0x000fea0003800000 */
.L_x_176:
        /* <DEDUP_REMOVED lines=10> */
.L_x_179:
        /* <DEDUP_REMOVED lines=9> */
.L_x_451:


//--------------------- .text.nvkernel__Z3rhsv_F1L1873_42 --------------------------
	.section	.text.nvkernel__Z3rhsv_F1L1873_42,"ax",@progbits
	.align	128
        .global         nvkernel__Z3rhsv_F1L1873_42
        .type           nvkernel__Z3rhsv_F1L1873_42,@function
        .size           nvkernel__Z3rhsv_F1L1873_42,(.L_x_452 - nvkernel__Z3rhsv_F1L1873_42)
        .other          nvkernel__Z3rhsv_F1L1873_42,@"STO_CUDA_ENTRY STV_DEFAULT"
nvkernel__Z3rhsv_F1L1873_42:
.text.nvkernel__Z3rhsv_F1L1873_42:
[----:B------:R-:W0:Y:S08]  /*0000*/  LDC R1, c[0x0][0x28] ;  /* 0x00000a00ff017b82 */ /* 0x000e300000000800 */
[----:B------:R-:W1:Y:S01]  /*0010*/  LDC R16, c[0x0][0x218] ;  /* 0x00008600ff107b82 */ /* 0x000e620000000800 */
[----:B------:R-:W-:Y:S02]  /*0020*/  ULDC.64 UR4, c[0x0][0x210] ;  /* 0x0000840000047ab9 */ /* 0x000fe40000000a00 */
[----:B------:R-:W-:Y:S01]  /*0030*/  UIMAD.WIDE UR4, UR4, UR5, URZ ;  /* 0x00000005040472a5 */ /* 0x000fe2000f8e023f */
[----:B-1----:R-:W-:-:S05]  /*0040*/  SHF.R.S32.HI R0, RZ, 0x1f, R16 ;  /* 0x0000001fff007819 */ /* 0x002fca0000011410 */
[C---:B------:R-:W-:Y:S02]  /*0050*/  IMAD R3, R16.reuse, UR5, RZ ;  /* 0x0000000510037c24 */ /* 0x040fe4000f8e02ff */
[----:B------:R-:W-:-:S04]  /*0060*/  IMAD.WIDE.U32 R16, R16, UR4, RZ ;  /* 0x0000000410107c25 */ /* 0x000fc8000f8e00ff */
[----:B------:R-:W-:Y:S02]  /*0070*/  IMAD R3, R0, UR4, R3 ;  /* 0x0000000400037c24 */ /* 0x000fe4000f8e0203 */
[----:B------:R-:W-:-:S03]  /*0080*/  IMAD.WIDE.U32 R34, R16, 0x5, RZ ;  /* 0x0000000510227825 */ /* 0x000fc600078e00ff */
[----:B------:R-:W-:Y:S02]  /*0090*/  IADD3 R36, R17, R3, RZ ;  /* 0x0000000311247210 */ /* 0x000fe40007ffe0ff */
[----:B------:R-:W-:-:S03]  /*00a0*/  ISETP.GE.U32.AND P0, PT, R34, 0x1, PT ;  /* 0x000000012200780c */ /* 0x000fc60003f06070 */
[----:B------:R-:W-:-:S05]  /*00b0*/  IMAD R3, R36, 0x5, RZ ;  /* 0x0000000524037824 */ /* 0x000fca00078e02ff */
[----:B------:R-:W-:-:S04]  /*00c0*/  IADD3 R32, R35, R3, RZ ;  /* 0x0000000323207210 */ /* 0x000fc80007ffe0ff */
[----:B------:R-:W-:-:S13]  /*00d0*/  ISETP.GE.AND.EX P0, PT, R32, RZ, PT, P0 ;  /* 0x000000ff2000720c */ /* 0x000fda0003f06300 */
[----:B0-----:R-:W-:Y:S05]  /*00e0*/  @!P0 EXIT ;  /* 0x000000000000894d */ /* 0x001fea0003800000 */
[----:B------:R-:W0:Y:S01]  /*00f0*/  LDC R35, c[0x0][0x210] ;  /* 0x00008400ff237b82 */ /* 0x000e220000000800 */
[----:B------:R-:W-:Y:S01]  /*0100*/  CS2R R30, SRZ ;  /* 0x00000000001e7805 */ /* 0x000fe2000001ff00 */
[----:B------:R-:W-:Y:S01]  /*0110*/  ULDC.64 UR38, c[0x0][0x208] ;  /* 0x0000820000267ab9 */ /* 0x000fe20000000a00 */
[----:B------:R-:W-:Y:S01]  /*0120*/  ULDC UR40, c[0x0][0x21c] ;  /* 0x0000870000287ab9 */ /* 0x000fe20000000800 */
[----:B------:R-:W-:Y:S01]  /*0130*/  ULDC.64 UR36, c[0x0][0x230] ;  /* 0x00008c0000247ab9 */ /* 0x000fe20000000a00 */
[----:B------:R-:W-:Y:S01]  /*0140*/  ULDC.64 UR46, c[0x0][0x210] ;  /* 0x00008400002e7ab9 */ /* 0x000fe20000000a00 */
[----:B------:R-:W-:Y:S01]  /*0150*/  ULDC.64 UR42, c[0x0][0x220] ;  /* 0x00008800002a7ab9 */ /* 0x000fe20000000a00 */
[----:B------:R-:W-:Y:S01]  /*0160*/  ULDC.64 UR44, c[0x0][0x228] ;  /* 0x00008a00002c7ab9 */ /* 0x000fe20000000a00 */
[----:B------:R-:W1:Y:S04]  /*0170*/  LDC R33, c[0x0][0x214] ;  /* 0x00008500ff217b82 */ /* 0x000e680000000800 */
.L_x_188:
[----:B0-----:R-:W2:Y:S01]  /*0180*/  S2R R2, SR_TID.X ;  /* 0x0000000000027919 */ /* 0x001ea20000002100 */
[----:B------:R-:W-:Y:S01]  /*0190*/  BSSY B6, `(.L_x_180) ;  /* 0x0000036000067945 */ /* 0x000fe20003800000 */
[----:B------:R-:W3:Y:S01]  /*01a0*/  S2R R5, SR_CTAID.X ;  /* 0x0000000000057919 */ /* 0x000ee20000002500 */
[----:B--2---:R-:W-:-:S03]  /*01b0*/  SHF.R.S32.HI R3, RZ, 0x1f, R2 ;  /* 0x0000001fff037819 */ /* 0x004fc60000011402 */
[----:B---3--:R-:W-:-:S03]  /*01c0*/  IMAD.WIDE R2, R5, 0x80, R2 ;  /* 0x0000008005027825 */ /* 0x008fc600078e0202 */
        /* <DEDUP_REMOVED lines=14> */
[----:B0-----:R-:W-:Y:S02]  /*02b0*/  SHF.R.S32.HI R7, RZ, 0x1f, R35 ;  /* 0x0000001fff077819 */ /* 0x001fe40000011423 */
        /* <DEDUP_REMOVED lines=9> */
[----:B------:R-:W-:Y:S01]  /*0350*/  MOV R20, 32@lo((nvkernel__Z3rhsv_F1L1873_42 + .L_x_19@srel)) ;  /* 0x0000000000147802 */ /* 0x000fe20000000f00 */
[----:B------:R-:W-:Y:S01]  /*0360*/  IMAD.U32 R6, RZ, RZ, UR4 ;  /* 0x00000004ff067e24 */ /* 0x000fe2000f8e00ff */
[----:B------:R-:W-:-:S07]  /*0370*/  MOV R21, 32@hi((nvkernel__Z3rhsv_F1L1873_42 + .L_x_19@srel)) ;  /* 0x0000000000157802 */ /* 0x000fce0000000f00 */
[----:B-1----:R-:W-:Y:S05]  /*0380*/  CALL.ABS.NOINC `(__cuda_sm20_div_s64) ;  /* 0x0000000000007943 */ /* 0x002fea0003c00000 */
.L_x_19:
[----:B------:R-:W-:Y:S02]  /*0390*/  MOV R18, R4 ;  /* 0x0000000400127202 */ /* 0x000fe40000000f00 */
[----:B------:R-:W-:Y:S01]  /*03a0*/  MOV R19, R5 ;  /* 0x0000000500137202 */ /* 0x000fe20000000f00 */
[----:B------:R-:W-:Y:S06]  /*03b0*/  BRA `(.L_x_182) ;  /* 0x00000000004c7947 */ /* 0x000fec0003800000 */
.L_x_181:
[----:B------:R-:W0:Y:S01]  /*03c0*/  I2F.U32.RP R0, R35 ;  /* 0x0000002300007306 */ /* 0x000e220000209000 */
[----:B------:R-:W-:Y:S02]  /*03d0*/  ISETP.NE.U32.AND P2, PT, R35, RZ, PT ;  /* 0x000000ff2300720c */ /* 0x000fe40003f45070 */
[----:B------:R-:W-:-:S05]  /*03e0*/  MOV R19, RZ ;  /* 0x000000ff00137202 */ /* 0x000fca0000000f00 */
[----:B0-----:R-:W0:Y:S02]  /*03f0*/  MUFU.RCP R0, R0 ;  /* 0x0000000000007308 */ /* 0x001e240000001000 */
[----:B0-----:R-:W-:-:S06]  /*0400*/  VIADD R4, R0, 0xffffffe ;  /* 0x0ffffffe00047836 */ /* 0x001fcc0000000000 */
[----:B------:R0:W2:Y:S02]  /*0410*/  F2I.FTZ.U32.TRUNC.NTZ R5, R4 ;  /* 0x0000000400057305 */ /* 0x0000a4000021f000 */
[----:B0-----:R-:W-:Y:S01]  /*0420*/  HFMA2.MMA R4, -RZ, RZ, 0, 0 ;  /* 0x00000000ff047435 */ /* 0x001fe200000001ff */
[----:B--2---:R-:W-:-:S04]  /*0430*/  IMAD.MOV R6, RZ, RZ, -R5 ;  /* 0x000000ffff067224 */ /* 0x004fc800078e0a05 */
        /* <DEDUP_REMOVED lines=11> */
.L_x_182:
[----:B------:R-:W-:Y:S05]  /*04f0*/  BSYNC B6 ;  /* 0x0000000000067941 */ /* 0x000fea0003800000 */
.L_x_180:
[----:B-1----:R-:W-:Y:S01]  /*0500*/  SHF.R.S32.HI R7, RZ, 0x1f, R33 ;  /* 0x0000001fff077819 */ /* 0x002fe20000011421 */
        /* <DEDUP_REMOVED lines=8> */
[----:B------:R-:W-:Y:S02]  /*0590*/  MOV R20, 32@lo((nvkernel__Z3rhsv_F1L1873_42 + .L_x_20@srel)) ;  /* 0x0000000000147802 */ /* 0x000fe40000000f00 */
[----:B------:R-:W-:-:S07]  /*05a0*/  MOV R21, 32@hi((nvkernel__Z3rhsv_F1L1873_42 + .L_x_20@srel)) ;  /* 0x0000000000157802 */ /* 0x000fce0000000f00 */
[----:B------:R-:W-:Y:S05]  /*05b0*/  CALL.ABS.NOINC `(__cuda_sm20_div_s64) ;  /* 0x0000000000007943 */ /* 0x000fea0003c00000 */
.L_x_20:
[----:B------:R-:W-:Y:S05]  /*05c0*/  BRA `(.L_x_185) ;  /* 0x0000000000487947 */ /* 0x000fea0003800000 */
.L_x_184:
        /* <DEDUP_REMOVED lines=18> */
.L_x_185:
[----:B------:R-:W-:Y:S05]  /*06f0*/  BSYNC B6 ;  /* 0x0000000000067941 */ /* 0x000fea0003800000 */
.L_x_183:
        /* <DEDUP_REMOVED lines=14> */
[----:B------:R-:W-:Y:S02]  /*07e0*/  VIADD R4, R18, 0x3 ;  /* 0x0000000312047836 */ /* 0x000fe40000000000 */
        /* <DEDUP_REMOVED lines=11> */
[----:B------:R-:W-:Y:S02]  /*08a0*/  IMAD R5, R0, 0x67, RZ ;  /* 0x0000006700057824 */ /* 0x000fe400078e02ff */
[----:B------:R-:W-:-:S03]  /*08b0*/  IMAD.SHL.U32 R0, R2, 0x8, RZ ;  /* 0x0000000802007824 */ /* 0x000fc600078e00ff */
[----:B------:R-:W-:Y:S02]  /*08c0*/  IADD3 R3, R3, R5, RZ ;  /* 0x0000000503037210 */ /* 0x000fe40007ffe0ff */
[----:B------:R-:W-:Y:S02]  /*08d0*/  IADD3 R12, P0, R0, UR44, RZ ;  /* 0x0000002c000c7c10 */ /* 0x000fe4000ff1e0ff */
[----:B------:R-:W-:-:S04]  /*08e0*/  SHF.L.U64.HI R3, R2, 0x3, R3 ;  /* 0x0000000302037819 */ /* 0x000fc80000010203 */
[----:B------:R-:W-:-:S05]  /*08f0*/  IADD3.X R13, R3, UR45, RZ, P0, !PT ;  /* 0x0000002d030d7c10 */ /* 0x000fca00087fe4ff */
[----:B------:R-:W2:Y:S04]  /*0900*/  LDG.E.64 R14, desc[UR38][R12.64+-0x338] ;  /* 0xfffcc8260c0e7981 */ /* 0x000ea8000c1e1b00 */
[----:B------:R-:W2:Y:S04]  /*0910*/  LDG.E.64 R18, desc[UR38][R12.64+-0x670] ;  /* 0xfff990260c127981 */ /* 0x000ea8000c1e1b00 */
[----:B------:R-:W3:Y:S04]  /*0920*/  LDG.E.64 R8, desc[UR38][R12.64] ;  /* 0x000000260c087981 */ /* 0x000ee8000c1e1b00 */
[----:B------:R-:W4:Y:S01]  /*0930*/  LDG.E.64 R6, desc[UR38][R12.64+0x338] ;  /* 0x000338260c067981 */ /* 0x000f22000c1e1b00 */
[----:B------:R-:W-:-:S03]  /*0940*/  IADD3 R2, P0, R0, UR42, RZ ;  /* 0x0000002a00027c10 */ /* 0x000fc6000ff1e0ff */
[----:B------:R-:W5:Y:S01]  /*0950*/  LDG.E.64 R10, desc[UR38][R12.64+0x670] ;  /* 0x000670260c0a7981 */ /* 0x000f62000c1e1b00 */
[----:B------:R-:W-:-:S05]  /*0960*/  IADD3.X R3, R3, UR43, RZ, P0, !PT ;  /* 0x0000002b03037c10 */ /* 0x000fca00087fe4ff */
[----:B------:R-:W5:Y:S01]  /*0970*/  LDG.E.64 R4, desc[UR38][R2.64] ;  /* 0x0000002602047981 */ /* 0x000f62000c1e1b00 */
[----:B--2---:R-:W-:-:S08]  /*0980*/  DFMA R14, R14, -4, R18 ;  /* 0xc01000000e0e782b */ /* 0x004fd00000000012 */
[----:B---3--:R-:W-:-:S08]  /*0990*/  DFMA R8, R8, 6, R14 ;  /* 0x401800000808782b */ /* 0x008fd0000000000e */
[----:B----4-:R-:W-:-:S08]  /*09a0*/  DFMA R6, R6, -4, R8 ;  /* 0xc01000000606782b */ /* 0x010fd00000000008 */
[----:B-----5:R-:W-:-:S08]  /*09b0*/  DADD R6, R6, R10 ;  /* 0x0000000006067229 */ /* 0x020fd0000000000a */
[----:B------:R-:W-:-:S07]  /*09c0*/  DFMA R4, -R6, UR36, R4 ;  /* 0x0000002406047c2b */ /* 0x000fce0008000104 */
[----:B------:R0:W-:Y:S04]  /*09d0*/  STG.E.64 desc[UR38][R2.64], R4 ;  /* 0x0000000402007986 */ /* 0x0001e8000c101b26 */
.L_x_187:
[----:B------:R-:W-:Y:S05]  /*09e0*/  BSYNC B0 ;  /* 0x0000000000007941 */ /* 0x000fea0003800000 */
.L_x_186:
        /* <DEDUP_REMOVED lines=10> */
.L_x_189:
        /* <DEDUP_REMOVED lines=15> */
.L_x_452:


//--------------------- .text.nvkernel__Z3rhsv_F1L1850_40 --------------------------
	.section	.text.nvkernel__Z3rhsv_F1L1850_40,"ax",@progbits
	.align	128
        .global         nvkernel__Z3rhsv_F1L1850_40
        .type           nvkernel__Z3rhsv_F1L1850_40,@function
        .size           nvkernel__Z3rhsv_F1L1850_40,(.L_x_453 - nvkernel__Z3rhsv_F1L1850_40)
        .other          nvkernel__Z3rhsv_F1L1850_40,@"STO_CUDA_ENTRY STV_DEFAULT"
nvkernel__Z3rhsv_F1L1850_40:
.text.nvkernel__Z3rhsv_F1L1850_40:
        /* <DEDUP_REMOVED lines=14> */
[----:B------:R-:W-:Y:S01]  /*00e0*/  ULDC UR40, c[0x0][0xc] ;  /* 0x0000030000287ab9 */ /* 0x000fe20000000800 */
[----:B------:R-:W-:Y:S01]  /*00f0*/  ULDC.64 UR38, c[0x0][0x208] ;  /* 0x0000820000267ab9 */ /* 0x000fe20000000a00 */
[----:B------:R-:W-:Y:S01]  /*0100*/  ULDC UR46, c[0x0][0x210] ;  /* 0x00008400002e7ab9 */ /* 0x000fe20000000800 */
[----:B------:R-:W-:Y:S01]  /*0110*/  ULDC UR41, c[0x0][0x218] ;  /* 0x0000860000297ab9 */ /* 0x000fe20000000800 */
[----:B------:R-:W-:Y:S01]  /*0120*/  ULDC.64 UR36, c[0x0][0x230] ;  /* 0x00008c0000247ab9 */ /* 0x000fe20000000a00 */
[----:B------:R-:W-:Y:S01]  /*0130*/  ULDC.64 UR42, c[0x0][0x220] ;  /* 0x00008800002a7ab9 */ /* 0x000fe20000000a00 */
[----:B------:R-:W-:Y:S01]  /*0140*/  ULDC.64 UR44, c[0x0][0x228] ;  /* 0x00008a00002c7ab9 */ /* 0x000fe20000000a00 */
[----:B0-----:R-:W-:-:S03]  /*0150*/  SHF.R.S32.HI R17, RZ, 0x1f, R16 ;  /* 0x0000001fff117819 */ /* 0x001fc60000011410 */
[----:B--2---:R-:W-:-:S07]  /*0160*/  IMAD.WIDE R16, R3, 0x80, R16 ;  /* 0x0000008003107825 */ /* 0x004fce00078e0210 */
.L_x_195:
        /* <DEDUP_REMOVED lines=25> */
[----:B------:R-:W-:Y:S01]  /*0300*/  MOV R20, 32@lo((nvkernel__Z3rhsv_F1L1850_40 + .L_x_21@srel)) ;  /* 0x0000000000147802 */ /* 0x000fe20000000f00 */
[----:B------:R-:W-:Y:S01]  /*0310*/  IMAD.U32 R6, RZ, RZ, UR4 ;  /* 0x00000004ff067e24 */ /* 0x000fe2000f8e00ff */
[----:B------:R-:W-:-:S07]  /*0320*/  MOV R21, 32@hi((nvkernel__Z3rhsv_F1L1850_40 + .L_x_21@srel)) ;  /* 0x0000000000157802 */ /* 0x000fce0000000f00 */
[----:B------:R-:W-:Y:S05]  /*0330*/  CALL.ABS.NOINC `(__cuda_sm20_div_s64) ;  /* 0x0000000000007943 */ /* 0x000fea0003c00000 */
.L_x_21:
[----:B------:R-:W-:Y:S05]  /*0340*/  BRA `(.L_x_192) ;  /* 0x0000000000487947 */ /* 0x000fea0003800000 */
.L_x_191:
        /* <DEDUP_REMOVED lines=18> */
.L_x_192:
[----:B------:R-:W-:Y:S05]  /*0470*/  BSYNC B6 ;  /* 0x0000000000067941 */ /* 0x000fea0003800000 */
.L_x_190:
        /* <DEDUP_REMOVED lines=10> */
[----:B------:R-:W-:Y:S01]  /*0520*/  VIADD R2, R4, 0x1 ;  /* 0x0000000104027836 */ /* 0x000fe20000000000 */
[----:B------:R-:W-:Y:S01]  /*0530*/  SHF.R.S32.HI R0, RZ, 0x1f, R35 ;  /* 0x0000001fff007819 */ /* 0x000fe20000011423 */
[----:B------:R-:W-:-:S03]  /*0540*/  VIADD R4, R5, UR41 ;  /* 0x0000002905047c36 */ /* 0x000fc60008000000 */
[----:B------:R-:W-:Y:S01]  /*0550*/  SHF.R.S32.HI R3, RZ, 0x1f, R2 ;  /* 0x0000001fff037819 */ /* 0x000fe20000011402 */
[----:B------:R-:W-:Y:S01]  /*0560*/  IMAD R7, R0, 0x66, RZ ;  /* 0x0000006600077824 */ /* 0x000fe200078e02ff */
[----:B------:R-:W-:Y:S01]  /*0570*/  SHF.R.S32.HI R5, RZ, 0x1f, R4 ;  /* 0x0000001fff057819 */ /* 0x000fe20000011404 */
[----:B------:R-:W-:-:S05]  /*0580*/  IMAD.WIDE.U32 R2, R35, 0x66, R2 ;  /* 0x0000006623027825 */ /* 0x000fca00078e0002 */
        /* <DEDUP_REMOVED lines=9> */
[----:B------:R-:W3:Y:S01]  /*0620*/  LDG.E.64 R8, desc[UR38][R4.64+0x338] ;  /* 0x0003382604087981 */ /* 0x000ee2000c1e1b00 */
[----:B------:R-:W-:-:S03]  /*0630*/  IADD3 R2, P0, R0, UR42, RZ ;  /* 0x0000002a00027c10 */ /* 0x000fc6000ff1e0ff */
[----:B------:R-:W4:Y:S01]  /*0640*/  LDG.E.64 R10, desc[UR38][R4.64+0x9a8] ;  /* 0x0009a826040a7981 */ /* 0x000f22000c1e1b00 */
[----:B------:R-:W-:-:S05]  /*0650*/  IADD3.X R3, R3, UR43, RZ, P0, !PT ;  /* 0x0000002b03037c10 */ /* 0x000fca00087fe4ff */
[----:B------:R-:W5:Y:S04]  /*0660*/  LDG.E.64 R12, desc[UR38][R2.64+0x338] ;  /* 0x00033826020c7981 */ /* 0x000f68000c1e1b00 */
[----:B------:R-:W5:Y:S01]  /*0670*/  LDG.E.64 R20, desc[UR38][R2.64+0x670] ;  /* 0x0006702602147981 */ /* 0x000f62000c1e1b00 */
[----:B--2---:R-:W-:-:S08]  /*0680*/  DMUL R6, R6, -4 ;  /* 0xc010000006067828 */ /* 0x004fd00000000000 */
[----:B---3--:R-:W-:-:S08]  /*0690*/  DFMA R6, R8, 5, R6 ;  /* 0x401400000806782b */ /* 0x008fd00000000006 */
[----:B----4-:R-:W-:-:S08]  /*06a0*/  DADD R6, R6, R10 ;  /* 0x0000000006067229 */ /* 0x010fd0000000000a */
[----:B-----5:R-:W-:-:S07]  /*06b0*/  DFMA R6, -R6, UR36, R12 ;  /* 0x0000002406067c2b */ /* 0x020fce000800010c */
[----:B------:R0:W-:Y:S04]  /*06c0*/  STG.E.64 desc[UR38][R2.64+0x338], R6 ;  /* 0x0003380602007986 */ /* 0x0001e8000c101b26 */
[----:B------:R-:W2:Y:S04]  /*06d0*/  LDG.E.64 R8, desc[UR38][R4.64+0x338] ;  /* 0x0003382604087981 */ /* 0x000ea8000c1e1b00 */
[----:B------:R-:W2:Y:S04]  /*06e0*/  LDG.E.64 R10, desc[UR38][R4.64+0xce0] ;  /* 0x000ce026040a7981 */ /* 0x000ea8000c1e1b00 */
[----:B------:R-:W3:Y:S04]  /*06f0*/  LDG.E.64 R12, desc[UR38][R4.64+0x670] ;  /* 0x00067026040c7981 */ /* 0x000ee8000c1e1b00 */
[----:B------:R-:W4:Y:S01]  /*0700*/  LDG.E.64 R14, desc[UR38][R4.64+0x9a8] ;  /* 0x0009a826040e7981 */ /* 0x000f22000c1e1b00 */
[----:B--2---:R-:W-:-:S08]  /*0710*/  DFMA R8, R8, -4, R10 ;  /* 0xc01000000808782b */ /* 0x004fd0000000000a */
[----:B---3--:R-:W-:-:S08]  /*0720*/  DFMA R8, R12, 6, R8 ;  /* 0x401800000c08782b */ /* 0x008fd00000000008 */
[----:B----4-:R-:W-:-:S08]  /*0730*/  DFMA R8, R14, -4, R8 ;  /* 0xc01000000e08782b */ /* 0x010fd00000000008 */
[----:B------:R-:W-:-:S07]  /*0740*/  DFMA R8, -R8, UR36, R20 ;  /* 0x0000002408087c2b */ /* 0x000fce0008000114 */
[----:B------:R0:W-:Y:S04]  /*0750*/  STG.E.64 desc[UR38][R2.64+0x670], R8 ;  /* 0x0006700802007986 */ /* 0x0001e8000c101b26 */
.L_x_194:
[----:B------:R-:W-:Y:S05]  /*0760*/  BSYNC B0 ;  /* 0x0000000000007941 */ /* 0x000fea0003800000 */
.L_x_193:
        /* <DEDUP_REMOVED lines=9> */
.L_x_196:
        /* <DEDUP_REMOVED lines=16> */
.L_x_453:


//--------------------- .text.nvkernel__Z3rhsv_F1L1810_38 --------------------------
	.section	.text.nvkernel__Z3rhsv_F1L1810_38,"ax",@progbits
	.align	128
        .global         nvkernel__Z3rhsv_F1L1810_38
        .type           nvkernel__Z3rhsv_F1L1810_38,@function
        .size           nvkernel__Z3rhsv_F1L1810_38,(.L_x_454 - nvkernel__Z3rhsv_F1L1810_38)
        .other          nvkernel__Z3rhsv_F1L1810_38,@"STO_CUDA_ENTRY STV_DEFAULT"
nvkernel__Z3rhsv_F1L1810_38:
.text.nvkernel__Z3rhsv_F1L1810_38:
        /* <DEDUP_REMOVED lines=48> */
.L_x_206:
        /* <DEDUP_REMOVED lines=15> */
[----:B------:R-:W-:Y:S01]  /*03f0*/  MOV R20, 32@lo((nvkernel__Z3rhsv_F1L1810_38 + .L_x_22@srel)) ;  /* 0x0000000000147802 */ /* 0x000fe20000000f00 */
[----:B------:R-:W-:Y:S01]  /*0400*/  IMAD.U32 R6, RZ, RZ, UR4 ;  /* 0x00000004ff067e24 */ /* 0x000fe2000f8e00ff */
[----:B------:R-:W-:-:S07]  /*0410*/  MOV R21, 32@hi((nvkernel__Z3rhsv_F1L1810_38 + .L_x_22@srel)) ;  /* 0x0000000000157802 */ /* 0x000fce0000000f00 */
[----:B------:R-:W-:Y:S05]  /*0420*/  CALL.ABS.NOINC `(__cuda_sm20_div_s64) ;  /* 0x0000000000007943 */ /* 0x000fea0003c00000 */
.L_x_22:
[----:B------:R-:W-:Y:S02]  /*0430*/  MOV R16, R4 ;  /* 0x0000000400107202 */ /* 0x000fe40000000f00 */
[----:B------:R-:W-:Y:S01]  /*0440*/  MOV R17, R5 ;  /* 0x0000000500117202 */ /* 0x000fe20000000f00 */
[----:B------:R-:W-:Y:S06]  /*0450*/  BRA `(.L_x_200) ;  /* 0x00000000004c7947 */ /* 0x000fec0003800000 */
.L_x_199:
        /* <DEDUP_REMOVED lines=19> */
.L_x_200:
[----:B------:R-:W-:Y:S05]  /*0590*/  BSYNC B6 ;  /* 0x0000000000067941 */ /* 0x000fea0003800000 */
.L_x_198:
        /* <DEDUP_REMOVED lines=12> */
.L_x_23:
[----:B------:R-:W-:Y:S05]  /*0660*/  BRA `(.L_x_203) ;  /* 0x0000000000487947 */ /* 0x000fea0003800000 */
.L_x_202:
        /* <DEDUP_REMOVED lines=18> */
.L_x_203:
[----:B------:R-:W-:Y:S05]  /*0790*/  BSYNC B6 ;  /* 0x0000000000067941 */ /* 0x000fea0003800000 */
.L_x_201:
        /* <DEDUP_REMOVED lines=8> */
[----:B------:R-:W-:Y:S01]  /*0820*/  IMAD.WIDE.U32 R4, R3, 0x14b88, RZ ;  /* 0x00014b8803047825 */ /* 0x000fe200078e00ff */
[----:B------:R-:W-:-:S03]  /*0830*/  SHF.R.S32.HI R0, RZ, 0x1f, R3 ;  /* 0x0000001fff007819 */ /* 0x000fc60000011403 */
[----:B------:R-:W-:Y:S02]  /*0840*/  IMAD R16, R9, UR49, R16 ;  /* 0x0000003109107c24 */ /* 0x000fe4000f8e0210 */
[----:B------:R-:W-:Y:S02]  /*0850*/  IMAD R7, R0, 0x14b88, RZ ;  /* 0x00014b8800077824 */ /* 0x000fe400078e02ff */
[----:B------:R-:W-:Y:S02]  /*0860*/  VIADD R16, R16, UR40 ;  /* 0x0000002810107c36 */ /* 0x000fe40008000000 */
[----:B------:R-:W-:Y:S01]  /*0870*/  VIADD R6, R6, UR41 ;  /* 0x0000002906067c36 */ /* 0x000fe20008000000 */
[----:B------:R-:W-:-:S03]  /*0880*/  IADD3 R5, R5, R7, RZ ;  /* 0x0000000705057210 */ /* 0x000fc60007ffe0ff */
[----:B------:R-:W-:-:S04]  /*0890*/  IMAD.WIDE R4, R16, 0x8, R4 ;  /* 0x0000000810047825 */ /* 0x000fc800078e0204 */
[----:B------:R-:W-:-:S03]  /*08a0*/  IMAD.WIDE R8, R6, 0x338, R4 ;  /* 0x0000033806087825 */ /* 0x000fc600078e0204 */
        /* <DEDUP_REMOVED lines=8> */
[----:B------:R-:W-:Y:S02]  /*0930*/  SHF.R.S32.HI R17, RZ, 0x1f, R16 ;  /* 0x0000001fff117819 */ /* 0x000fe40000011410 */
[----:B------:R-:W-:Y:S01]  /*0940*/  SHF.R.S32.HI R7, RZ, 0x1f, R6 ;  /* 0x0000001fff077819 */ /* 0x000fe20000011406 */
[----:B------:R-:W-:-:S04]  /*0950*/  IMAD.WIDE.U32 R16, R3, 0x66, R16 ;  /* 0x0000006603107825 */ /* 0x000fc800078e0010 */
[----:B------:R-:W-:Y:S02]  /*0960*/  IMAD R3, R0, 0x66, RZ ;  /* 0x0000006600037824 */ /* 0x000fe400078e02ff */
[----:B------:R-:W-:-:S03]  /*0970*/  IMAD.WIDE.U32 R6, R16, 0x66, R6 ;  /* 0x0000006610067825 */ /* 0x000fc600078e0006 */
[----:B------:R-:W-:-:S05]  /*0980*/  IADD3 R0, R17, R3, RZ ;  /* 0x0000000311007210 */ /* 0x000fca0007ffe0ff */
[----:B------:R-:W-:Y:S01]  /*0990*/  IMAD R3, R0, 0x66, RZ ;  /* 0x0000006600037824 */ /* 0x000fe200078e02ff */
[----:B------:R-:W-:-:S03]  /*09a0*/  LEA R0, P0, R6, UR46, 0x3 ;  /* 0x0000002e06007c11 */ /* 0x000fc6000f8018ff */
[----:B------:R-:W-:-:S05]  /*09b0*/  IMAD.IADD R3, R7, 0x1, R3 ;  /* 0x0000000107037824 */ /* 0x000fca00078e0203 */
[----:B------:R-:W-:Y:S02]  /*09c0*/  LEA.HI.X R3, R6, UR47, R3, 0x3, P0 ;  /* 0x0000002f06037c11 */ /* 0x000fe400080f1c03 */
[----:B------:R-:W-:-:S05]  /*09d0*/  IADD3 R6, P0, R4, 0x1000000, RZ ;  /* 0x0100000004067810 */ /* 0x000fca0007f1e0ff */
[----:B------:R-:W-:Y:S01]  /*09e0*/  IMAD.X R7, RZ, RZ, R5, P0 ;  /* 0x000000ffff077224 */ /* 0x000fe200000e0605 */
[----:B--2---:R-:W-:-:S08]  /*09f0*/  DFMA R10, R10, -2, R12 ;  /* 0xc00000000a0a782b */ /* 0x004fd0000000000c */
[----:B---3--:R-:W-:-:S08]  /*0a00*/  DADD R10, R10, R14 ;  /* 0x000000000a0a7229 */ /* 0x008fd0000000000e */
[----:B----4-:R-:W-:Y:S01]  /*0a10*/  DFMA R50, R38, R10, R8 ;  /* 0x0000000a2632722b */ /* 0x010fe20000000008 */
[----:B------:R-:W-:Y:S02]  /*0a20*/  IADD3 R8, P1, R0, 0x1000000, RZ ;  /* 0x0100000000087810 */ /* 0x000fe40007f3e0ff */
[----:B------:R-:W-:Y:S02]  /*0a30*/  IADD3 R10, P0, R28, 0x1000000, RZ ;  /* 0x010000001c0a7810 */ /* 0x000fe40007f1e0ff */
[----:B------:R-:W-:Y:S02]  /*0a40*/  IADD3.X R9, RZ, R3, RZ, P1, !PT ;  /* 0x00000003ff097210 */ /* 0x000fe40000ffe4ff */
        /* <DEDUP_REMOVED lines=14> */
[----:B------:R0:W-:Y:S04]  /*0b30*/  STG.E.64 desc[UR36][R10.64+-0x7be7d0], R50 ;  /* 0x841830320a007986 */ /* 0x0001e8000c101b24 */
[----:B------:R-:W3:Y:S04]  /*0b40*/  LDG.E.64 R14, desc[UR36][R6.64+0x83060] ;  /* 0x08306024060e7981 */ /* 0x000ee8000c1e1b00 */
[----:B------:R-:W3:Y:S04]  /*0b50*/  LDG.E.64 R12, desc[UR36][R6.64+0x82d28] ;  /* 0x082d2824060c7981 */ /* 0x000ee8000c1e1b00 */
[----:B------:R-:W4:Y:S04]  /*0b60*/  LDG.E.64 R16, desc[UR36][R8.64+0x31580] ;  /* 0x0315802408107981 */ /* 0x000f28000c1e1b00 */
[----:B------:R-:W4:Y:S04]  /*0b70*/  LDG.E.64 R20, desc[UR36][R8.64+0x31588] ;  /* 0x0315882408147981 */ /* 0x000f28000c1e1b00 */
[----:B------:R-:W5:Y:S01]  /*0b80*/  LDG.E.64 R26, desc[UR36][R6.64+0x83398] ;  /* 0x08339824061a7981 */ /* 0x000f62000c1e1b00 */
[----:B------:R-:W-:-:S04]  /*0b90*/  IADD3 R4, P0, R4, 0x2000000, RZ ;  /* 0x0200000004047810 */ /* 0x000fc80007f1e0ff */
[----:B------:R-:W-:Y:S01]  /*0ba0*/  IADD3.X R5, RZ, R5, RZ, P0, !PT ;  /* 0x00000005ff057210 */ /* 0x000fe200007fe4ff */
[----:B---3--:R-:W-:Y:S02]  /*0bb0*/  DFMA R12, R14, -2, R12 ;  /* 0xc00000000e0c782b */ /* 0x008fe4000000000c */
[----:B----4-:R-:W-:-:S06]  /*0bc0*/  DADD R16, -R16, R20 ;  /* 0x0000000010107229 */ /* 0x010fcc0000000114 */
[----:B-----5:R-:W-:Y:S02]  /*0bd0*/  DADD R12, R12, R26 ;  /* 0x000000000c0c7229 */ /* 0x020fe4000000001a */
[----:B--2---:R-:W-:-:S08]  /*0be0*/  DFMA R16, R34, R16, R24 ;  /* 0x000000102210722b */ /* 0x004fd00000000018 */
[----:B------:R-:W-:Y:S01]  /*0bf0*/  DFMA R24, R32, R12, R16 ;  /* 0x0000000c2018722b */ /* 0x000fe20000000010 */
[----:B------:R-:W-:-:S05]  /*0c00*/  IADD3 R12, P1, R0, 0x2000000, RZ ;  /* 0x02000000000c7810 */ /* 0x000fca0007f3e0ff */
[----:B------:R-:W-:Y:S01]  /*0c10*/  IMAD.X R13, RZ, RZ, R3, P1 ;  /* 0x000000ffff0d7224 */ /* 0x000fe200008e0603 */
[----:B------:R1:W-:Y:S01]  /*0c20*/  STG.E.64 desc[UR36][R10.64+0x83060], R24 ;  /* 0x083060180a007986 */ /* 0x0003e2000c101b24 */
[----:B------:R-:W-:-:S03]  /*0c30*/  IADD3 R14, P0, R28, 0x2000000, RZ ;  /* 0x020000001c0e7810 */ /* 0x000fc60007f1e0ff */
[----:B------:R-:W2:Y:S01]  /*0c40*/  LDG.E.64 R26, desc[UR36][R4.64+-0x73b770] ;  /* 0x8c489024041a7981 */ /* 0x000ea2000c1e1b00 */
[----:B------:R-:W-:-:S03]  /*0c50*/  IADD3.X R15, RZ, R29, RZ, P0, !PT ;  /* 0x0000001dff0f7210 */ /* 0x000fc600007fe4ff */
[----:B0-----:R-:W2:Y:S04]  /*0c60*/  LDG.E.64 R50, desc[UR36][R4.64+-0x73baa8] ;  /* 0x8c45582404327981 */ /* 0x001ea8000c1e1b00 */
[----:B------:R-:W3:Y:S04]  /*0c70*/  LDG.E.64 R6, desc[UR36][R12.64+-0x7b5fc0] ;  /* 0x84a040240c067981 */ /* 0x000ee8000c1e1b00 */
[----:B------:R-:W3:Y:S04]  /*0c80*/  LDG.E.64 R8, desc[UR36][R12.64+-0x7b5fb8] ;  /* 0x84a048240c087981 */ /* 0x000ee8000c1e1b00 */
[----:B------:R-:W4:Y:S04]  /*0c90*/  LDG.E.64 R20, desc[UR36][R4.64+-0x73b438] ;  /* 0x8c4bc82404147981 */ /* 0x000f28000c1e1b00 */
[----:B------:R-:W5:Y:S01]  /*0ca0*/  LDG.E.64 R16, desc[UR36][R14.64+-0x73b770] ;  /* 0x8c4890240e107981 */ /* 0x000f62000c1e1b00 */
[----:B--2---:R-:W-:-:S02]  /*0cb0*/  DFMA R26, R26, -2, R50 ;  /* 0xc00000001a1a782b */ /* 0x004fc40000000032 */
[----:B---3--:R-:W-:-:S06]  /*0cc0*/  DADD R6, -R6, R8 ;  /* 0x0000000006067229 */ /* 0x008fcc0000000108 */
[----:B----4-:R-:W-:Y:S02]  /*0cd0*/  DADD R20, R26, R20 ;  /* 0x000000001a147229 */ /* 0x010fe40000000014 */
[----:B------:R-:W2:Y:S01]  /*0ce0*/  LDG.E.64 R26, desc[UR36][R14.64+0x1060c0] ;  /* 0x1060c0240e1a7981 */ /* 0x000ea2000c1e1b00 */
[----:B-----5:R-:W-:-:S08]  /*0cf0*/  DFMA R6, R34, R6, R16 ;  /* 0x000000062206722b */ /* 0x020fd00000000010 */
[----:B------:R-:W-:-:S07]  /*0d00*/  DFMA R6, R22, R20, R6 ;  /* 0x000000141606722b */ /* 0x000fce0000000006 */
[----:B------:R0:W-:Y:S04]  /*0d10*/  STG.E.64 desc[UR36][R14.64+-0x73b770], R6 ;  /* 0x8c4890060e007986 */ /* 0x0001e8000c101b24 */
[----:B------:R-:W3:Y:S04]  /*0d20*/  LDG.E.64 R8, desc[UR36][R4.64+0x1060c0] ;  /* 0x1060c02404087981 */ /* 0x000ee8000c1e1b00 */
[----:B-1----:R-:W3:Y:S04]  /*0d30*/  LDG.E.64 R10, desc[UR36][R4.64+0x105d88] ;  /* 0x105d8824040a7981 */ /* 0x002ee8000c1e1b00 */
[----:B------:R-:W4:Y:S04]  /*0d40*/  LDG.E.64 R20, desc[UR36][R12.64+0x62b00] ;  /* 0x062b00240c147981 */ /* 0x000f28000c1e1b00 */
[----:B------:R-:W4:Y:S04]  /*0d50*/  LDG.E.64 R24, desc[UR36][R12.64+0x62b08] ;  /* 0x062b08240c187981 */ /* 0x000f28000c1e1b00 */
[----:B------:R-:W5:Y:S01]  /*0d60*/  LDG.E.64 R16, desc[UR36][R4.64+0x1063f8] ;  /* 0x1063f82404107981 */ /* 0x000f62000c1e1b00 */
[----:B---3--:R-:W-:-:S02]  /*0d70*/  DFMA R8, R8, -2, R10 ;  /* 0xc00000000808782b */ /* 0x008fc4000000000a */
[----:B----4-:R-:W-:-:S06]  /*0d80*/  DADD R20, -R20, R24 ;  /* 0x0000000014147229 */ /* 0x010fcc0000000118 */
[----:B-----5:R-:W-:Y:S02]  /*0d90*/  DADD R8, R8, R16 ;  /* 0x0000000008087229 */ /* 0x020fe40000000010 */
[----:B--2---:R-:W-:-:S08]  /*0da0*/  DFMA R20, R34, R20, R26 ;  /* 0x000000142214722b */ /* 0x004fd0000000001a */
[----:B------:R-:W-:-:S07]  /*0db0*/  DFMA R8, R30, R8, R20 ;  /* 0x000000081e08722b */ /* 0x000fce0000000014 */
[----:B------:R0:W-:Y:S04]  /*0dc0*/  STG.E.64 desc[UR36][R14.64+0x1060c0], R8 ;  /* 0x1060c0080e007986 */ /* 0x0001e8000c101b24 */
.L_x_205:
[----:B------:R-:W-:Y:S05]  /*0dd0*/  BSYNC B0 ;  /* 0x0000000000007941 */ /* 0x000fea0003800000 */
.L_x_204:
[----:B------:R-:W-:Y:S02]  /*0de0*/  ISETP.NE.AND P1, PT, R48, RZ, PT ;  /* 0x000000ff3000720c */ /* 0x000fe40003f25270 */
[----:B------:R-:W-:-:S04]  /*0df0*/  IADD3 R45, P0, R45, UR38, RZ ;  /* 0x000000262d2d7c10 */ /* 0x000fc8000ff1e0ff */
[----:B------:R-:W-:-:S07]  /*0e00*/  IADD3.X R47, R47, UR39, RZ, P0, !PT ;  /* 0x000000272f2f7c10 */ /* 0x000fce00087fe4ff */
[----:B------:R-:W-:Y:S05]  /*0e10*/  @P1 BRA `(.L_x_206) ;  /* 0xfffffff400381947 */ /* 0x000fea000383ffff */
[----:B------:R-:W-:Y:S05]  /*0e20*/  BSYNC B7 ;  /* 0x0000000000077941 */ /* 0x000fea0003800000 */
.L_x_197:
[----:B------:R-:W-:Y:S05]  /*0e30*/  EXIT ;  /* 0x000000000000794d */ /* 0x000fea0003800000 */
.L_x_207:
        /* <DEDUP_REMOVED lines=12> */
.L_x_454:


//--------------------- .text.nvkernel__Z3rhsv_F1L1780_36 --------------------------
	.section	.text.nvkernel__Z3rhsv_F1L1780_36,"ax",@progbits
	.align	128
        .global         nvkernel__Z3rhsv_F1L1780_36
        .type           nvkernel__Z3rhsv_F1L1780_36,@function
        .size           nvkernel__Z3rhsv_F1L1780_36,(.L_x_455 - nvkernel__Z3rhsv_F1L1780_36)
        .other          nvkernel__Z3rhsv_F1L1780_36,@"STO_CUDA_ENTRY STV_DEFAULT"
nvkernel__Z3rhsv_F1L1780_36:
.text.nvkernel__Z3rhsv_F1L1780_36:
        /* <DEDUP_REMOVED lines=43> */
[--C-:B0-----:R-:W-:Y:S01]  /*02b0*/  SHF.R.S32.HI R37, RZ, 0x1f, R36.reuse ;  /* 0x0000001fff257819 */ /* 0x101fe20000011424 */
[----:B------:R-:W-:Y:S01]  /*02c0*/  ULDC.64 UR46, c[0x0][0x230] ;  /* 0x00008c00002e7ab9 */ /* 0x000fe20000000a00 */
[----:B------:R-:W-:Y:S01]  /*02d0*/  ULDC.64 UR48, c[0x0][0x238] ;  /* 0x00008e0000307ab9 */ /* 0x000fe20000000a00 */
[----:B-1----:R-:W-:-:S07]  /*02e0*/  IMAD.WIDE R36, R3, 0x80, R36 ;  /* 0x0000008003247825 */ /* 0x002fce00078e0224 */
.L_x_217:
        /* <DEDUP_REMOVED lines=15> */
[----:B------:R-:W-:Y:S01]  /*03e0*/  MOV R20, 32@lo((nvkernel__Z3rhsv_F1L1780_36 + .L_x_24@srel)) ;  /* 0x0000000000147802 */ /* 0x000fe20000000f00 */
[----:B------:R-:W-:Y:S01]  /*03f0*/  IMAD.U32 R6, RZ, RZ, UR4 ;  /* 0x00000004ff067e24 */ /* 0x000fe2000f8e00ff */
[----:B------:R-:W-:-:S07]  /*0400*/  MOV R21, 32@hi((nvkernel__Z3rhsv_F1L1780_36 + .L_x_24@srel)) ;  /* 0x0000000000157802 */ /* 0x000fce0000000f00 */
[----:B------:R-:W-:Y:S05]  /*0410*/  CALL.ABS.NOINC `(__cuda_sm20_div_s64) ;  /* 0x0000000000007943 */ /* 0x000fea0003c00000 */
.L_x_24:
[----:B------:R-:W-:Y:S02]  /*0420*/  MOV R16, R4 ;  /* 0x0000000400107202 */ /* 0x000fe40000000f00 */
[----:B------:R-:W-:Y:S01]  /*0430*/  MOV R17, R5 ;  /* 0x0000000500117202 */ /* 0x000fe20000000f00 */
[----:B------:R-:W-:Y:S06]  /*0440*/  BRA `(.L_x_211) ;  /* 0x00000000004c7947 */ /* 0x000fec0003800000 */
.L_x_210:
        /* <DEDUP_REMOVED lines=19> */
.L_x_211:
[----:B------:R-:W-:Y:S05]  /*0580*/  BSYNC B6 ;  /* 0x0000000000067941 */ /* 0x000fea0003800000 */
.L_x_209:
        /* <DEDUP_REMOVED lines=12> */
.L_x_25:
[----:B------:R-:W-:Y:S05]  /*0650*/  BRA `(.L_x_214) ;  /* 0x0000000000487947 */ /* 0x000fea0003800000 */
.L_x_213:
        /* <DEDUP_REMOVED lines=18> */
.L_x_214:
[----:B------:R-:W-:Y:S05]  /*0780*/  BSYNC B6 ;  /* 0x0000000000067941 */ /* 0x000fea0003800000 */
.L_x_212:
        /* <DEDUP_REMOVED lines=12> */
[----:B------:R-:W-:-:S03]  /*0850*/  VIADD R6, R6, UR42 ;  /* 0x0000002a06067c36 */ /* 0x000fc60008000000 */
[----:B------:R-:W-:-:S03]  /*0860*/  IADD3 R5, R5, R7, RZ ;  /* 0x0000000705057210 */ /* 0x000fc60007ffe0ff */
[----:B------:R-:W-:Y:S01]  /*0870*/  IMAD.WIDE R8, R6, 0x8, R4 ;  /* 0x0000000806087825 */ /* 0x000fe200078e0204 */
[----:B------:R-:W-:-:S05]  /*0880*/  IADD3 R4, R45, UR43, RZ ;  /* 0x0000002b2d047c10 */ /* 0x000fca000fffe0ff */
[----:B------:R-:W-:-:S03]  /*0890*/  IMAD.WIDE R8, R4, 0x338, R8 ;  /* 0x0000033804087825 */ /* 0x000fc600078e0208 */
[C---:B------:R-:W-:Y:S02]  /*08a0*/  IADD3 R46, P1, R8.reuse, UR46, RZ ;  /* 0x0000002e082e7c10 */ /* 0x040fe4000ff3e0ff */
[----:B------:R-:W-:Y:S02]  /*08b0*/  IADD3 R26, P0, R8, UR44, RZ ;  /* 0x0000002c081a7c10 */ /* 0x000fe4000ff1e0ff */
[C---:B------:R-:W-:Y:S02]  /*08c0*/  IADD3.X R5, R9.reuse, UR47, RZ, P1, !PT ;  /* 0x0000002f09057c10 */ /* 0x040fe40008ffe4ff */
[----:B------:R-:W-:Y:S02]  /*08d0*/  IADD3 R28, P1, R46, 0x1000000, RZ ;  /* 0x010000002e1c7810 */ /* 0x000fe40007f3e0ff */
[----:B------:R-:W-:-:S03]  /*08e0*/  IADD3.X R27, R9, UR45, RZ, P0, !PT ;  /* 0x0000002d091b7c10 */ /* 0x000fc600087fe4ff */
[----:B------:R-:W-:Y:S02]  /*08f0*/  IMAD.X R29, RZ, RZ, R5, P1 ;  /* 0x000000ffff1d7224 */ /* 0x000fe400008e0605 */
[----:B------:R-:W2:Y:S04]  /*0900*/  LDG.E.64 R52, desc[UR38][R26.64] ;  /* 0x000000261a347981 */ /* 0x000ea8000c1e1b00 */
[----:B------:R-:W3:Y:S04]  /*0910*/  LDG.E.64 R8, desc[UR38][R26.64+-0x338] ;  /* 0xfffcc8261a087981 */ /* 0x000ee8000c1e1b00 */
[----:B------:R-:W2:Y:S04]  /*0920*/  LDG.E.64 R50, desc[UR38][R28.64+-0x7be7d0] ;  /* 0x841830261c327981 */ /* 0x000ea8000c1e1b00 */
[----:B------:R-:W3:Y:S01]  /*0930*/  LDG.E.64 R10, desc[UR38][R28.64+-0x7beb08] ;  /* 0x8414f8261c0a7981 */ /* 0x000ee2000c1e1b00 */
[----:B------:R-:W-:-:S03]  /*0940*/  IADD3 R46, P0, R46, 0x2000000, RZ ;  /* 0x020000002e2e7810 */ /* 0x000fc60007f1e0ff */
[----:B------:R-:W4:Y:S01]  /*0950*/  LDG.E.64 R48, desc[UR38][R28.64+0x83060] ;  /* 0x083060261c307981 */ /* 0x000f22000c1e1b00 */
[----:B------:R-:W-:-:S03]  /*0960*/  IADD3.X R47, RZ, R5, RZ, P0, !PT ;  /* 0x00000005ff2f7210 */ /* 0x000fc600007fe4ff */
[----:B------:R-:W5:Y:S04]  /*0970*/  LDG.E.64 R16, desc[UR38][R28.64+0x82d28] ;  /* 0x082d28261c107981 */ /* 0x000f68000c1e1b00 */
[----:B------:R-:W5:Y:S04]  /*0980*/  LDG.E.64 R20, desc[UR38][R46.64+-0x73b770] ;  /* 0x8c4890262e147981 */ /* 0x000f68000c1e1b00 */
[----:B------:R-:W5:Y:S04]  /*0990*/  LDG.E.64 R24, desc[UR38][R46.64+-0x73baa8] ;  /* 0x8c4558262e187981 */ /* 0x000f68000c1e1b00 */
[----:B------:R-:W5:Y:S04]  /*09a0*/  LDG.E.64 R14, desc[UR38][R46.64+0x105d88] ;  /* 0x105d88262e0e7981 */ /* 0x000f68000c1e1b00 */
[----:B------:R0:W5:Y:S01]  /*09b0*/  LDG.E.64 R12, desc[UR38][R46.64+0x1060c0] ;  /* 0x1060c0262e0c7981 */ /* 0x000162000c1e1b00 */
[----:B------:R-:W-:-:S02]  /*09c0*/  SHF.R.S32.HI R7, RZ, 0x1f, R6 ;  /* 0x0000001fff077819 */ /* 0x000fc40000011406 */
[----:B------:R-:W-:Y:S01]  /*09d0*/  SHF.R.S32.HI R5, RZ, 0x1f, R4 ;  /* 0x0000001fff057819 */ /* 0x000fe20000011404 */
[----:B------:R-:W-:-:S04]  /*09e0*/  IMAD.WIDE.U32 R6, R3, 0x66, R6 ;  /* 0x0000006603067825 */ /* 0x000fc800078e0006 */
[----:B------:R-:W-:Y:S02]  /*09f0*/  IMAD R3, R0, 0x66, RZ ;  /* 0x0000006600037824 */ /* 0x000fe400078e02ff */
[----:B------:R-:W-:-:S04]  /*0a00*/  IMAD.WIDE.U32 R4, R6, 0x66, R4 ;  /* 0x0000006606047825 */ /* 0x000fc800078e0004 */
[----:B------:R-:W-:Y:S01]  /*0a10*/  IMAD.IADD R0, R7, 0x1, R3 ;  /* 0x0000000107007824 */ /* 0x000fe200078e0203 */
[----:B------:R-:W-:-:S03]  /*0a20*/  LEA R6, P0, R4, UR48, 0x3 ;  /* 0x0000003004067c11 */ /* 0x000fc6000f8018ff */
[----:B------:R-:W-:-:S05]  /*0a30*/  IMAD R3, R0, 0x66, RZ ;  /* 0x0000006600037824 */ /* 0x000fca00078e02ff */
[----:B------:R-:W-:-:S04]  /*0a40*/  IADD3 R3, R5, R3, RZ ;  /* 0x0000000305037210 */ /* 0x000fc80007ffe0ff */
[----:B------:R-:W-:Y:S02]  /*0a50*/  LEA.HI.X R3, R4, UR49, R3, 0x3, P0 ;  /* 0x0000003104037c11 */ /* 0x000fe400080f1c03 */
[C---:B------:R-:W-:Y:S02]  /*0a60*/  IADD3 R4, P0, R6.reuse, 0x1000000, RZ ;  /* 0x0100000006047810 */ /* 0x040fe40007f1e0ff */
[----:B------:R-:W-:-:S03]  /*0a70*/  IADD3 R6, P1, R6, 0x2000000, RZ ;  /* 0x0200000006067810 */ /* 0x000fc60007f3e0ff */
[----:B------:R-:W-:Y:S01]  /*0a80*/  IMAD.X R5, RZ, RZ, R3, P0 ;  /* 0x000000ffff057224 */ /* 0x000fe200000e0603 */
[----:B------:R-:W-:Y:S01]  /*0a90*/  IADD3.X R7, RZ, R3, RZ, P1, !PT ;  /* 0x00000003ff077210 */ /* 0x000fe20000ffe4ff */
[----:B--2---:R-:W-:Y:S02]  /*0aa0*/  DMUL R50, R50, R52 ;  /* 0x0000003432327228 */ /* 0x004fe40000000000 */
[----:B---3--:R-:W-:Y:S02]  /*0ab0*/  DMUL R10, R10, R8 ;  /* 0x000000080a0a7228 */ /* 0x008fe40000000000 */
[----:B----4-:R-:W-:-:S04]  /*0ac0*/  DMUL R48, R52, R48 ;  /* 0x0000003034307228 */ /* 0x010fc80000000000 */
[----:B------:R-:W-:Y:S02]  /*0ad0*/  DMUL R26, R50, R50 ;  /* 0x00000032321a7228 */ /* 0x000fe40000000000 */
[----:B-----5:R-:W-:Y:S02]  /*0ae0*/  DMUL R16, R8, R16 ;  /* 0x0000001008107228 */ /* 0x020fe40000000000 */
[----:B------:R-:W-:Y:S02]  /*0af0*/  DMUL R28, R10, R10 ;  /* 0x0000000a0a1c7228 */ /* 0x000fe40000000000 */
[----:B------:R-:W-:Y:S02]  /*0b00*/  DMUL R20, R52, R20 ;  /* 0x0000001434147228 */ /* 0x000fe40000000000 */
[----:B------:R-:W-:Y:S02]  /*0b10*/  DFMA R26, R48, R48, R26 ;  /* 0x00000030301a722b */ /* 0x000fe4000000001a */
[----:B------:R-:W-:-:S02]  /*0b20*/  DMUL R24, R8, R24 ;  /* 0x0000001808187228 */ /* 0x000fc40000000000 */
[CC--:B------:R-:W-:Y:S02]  /*0b30*/  DFMA R28, R16.reuse, R16.reuse, R28 ;  /* 0x00000010101c722b */ /* 0x0c0fe4000000001c */
[----:B0-----:R-:W-:Y:S02]  /*0b40*/  DMUL R46, R16, R16 ;  /* 0x00000010102e7228 */ /* 0x001fe40000000000 */
[----:B------:R-:W-:Y:S02]  /*0b50*/  DFMA R26, R20, R20, R26 ;  /* 0x00000014141a722b */ /* 0x000fe4000000001a */
[----:B------:R-:W-:Y:S02]  /*0b60*/  DMUL R14, R8, R14 ;  /* 0x0000000e080e7228 */ /* 0x000fe40000000000 */
[----:B------:R-:W-:Y:S02]  /*0b70*/  DFMA R28, R24, R24, R28 ;  /* 0x00000018181c722b */ /* 0x000fe4000000001c */
[----:B------:R-:W-:-:S02]  /*0b80*/  DFMA R46, R48, R48, -R46 ;  /* 0x00000030302e722b */ /* 0x000fc4000000082e */
[----:B------:R-:W-:Y:S02]  /*0b90*/  DADD R10, R50, -R10 ;  /* 0x00000000320a7229 */ /* 0x000fe4000000080a */
[----:B------:R-:W-:Y:S02]  /*0ba0*/  DADD R16, R48, -R16 ;  /* 0x0000000030107229 */ /* 0x000fe40000000810 */
[----:B------:R-:W-:Y:S02]  /*0bb0*/  DADD R26, R26, -R28 ;  /* 0x000000001a1a7229 */ /* 0x000fe4000000081c */
[----:B------:R-:W-:Y:S02]  /*0bc0*/  DFMA R12, R52, R12, -R14 ;  /* 0x0000000c340c722b */ /* 0x000fe4000000080e */
[----:B------:R-:W-:Y:S02]  /*0bd0*/  DADD R20, R20, -R24 ;  /* 0x0000000014147229 */ /* 0x000fe40000000818 */
[----:B------:R-:W-:-:S02]  /*0be0*/  DMUL R10, R10, UR36 ;  /* 0x000000240a0a7c28 */ /* 0x000fc40008000000 */
[----:B------:R-:W-:Y:S02]  /*0bf0*/  DMUL R26, R30, R26 ;  /* 0x0000001a1e1a7228 */ /* 0x000fe40000000000 */
[----:B------:R-:W-:Y:S02]  /*0c00*/  DMUL R16, R34, R16 ;  /* 0x0000001022107228 */ /* 0x000fe40000000000 */
[----:B------:R-:W-:Y:S01]  /*0c10*/  DMUL R20, R20, UR36 ;  /* 0x0000002414147c28 */ /* 0x000fe20008000000 */
[----:B------:R0:W-:Y:S03]  /*0c20*/  STG.E.64 desc[UR38][R4.64+-0x7e7540], R10 ;  /* 0x818ac00a04007986 */ /* 0x0001e6000c101b26 */
[----:B------:R-:W-:Y:S01]  /*0c30*/  DFMA R26, R22, R46, R26 ;  /* 0x0000002e161a722b */ /* 0x000fe2000000001a */
[----:B------:R0:W-:Y:S04]  /*0c40*/  STG.E.64 desc[UR38][R4.64+0x31580], R16 ;  /* 0x0315801004007986 */ /* 0x0001e8000c101b26 */
[----:B------:R0:W-:Y:S03]  /*0c50*/  STG.E.64 desc[UR38][R6.64+-0x7b5fc0], R20 ;  /* 0x84a0401406007986 */ /* 0x0001e6000c101b26 */
[----:B------:R-:W-:-:S07]  /*0c60*/  DFMA R12, R32, R12, R26 ;  /* 0x0000000c200c722b */ /* 0x000fce000000001a */
[----:B------:R0:W-:Y:S04]  /*0c70*/  STG.E.64 desc[UR38][R6.64+0x62b00], R12 ;  /* 0x062b000c06007986 */ /* 0x0001e8000c101b26 */
.L_x_216:
[----:B------:R-:W-:Y:S05]  /*0c80*/  BSYNC B0 ;  /* 0x0000000000007941 */ /* 0x000fea0003800000 */
.L_x_215:
[----:B------:R-:W-:Y:S02]  /*0c90*/  ISETP.NE.AND P1, PT, R44, RZ, PT ;  /* 0x000000ff2c00720c */ /* 0x000fe40003f25270 */
[----:B------:R-:W-:-:S04]  /*0ca0*/  IADD3 R41, P0, R41, UR40, RZ ;  /* 0x0000002829297c10 */ /* 0x000fc8000ff1e0ff */
[----:B------:R-:W-:-:S07]  /*0cb0*/  IADD3.X R43, R43, UR41, RZ, P0, !PT ;  /* 0x000000292b2b7c10 */ /* 0x000fce00087fe4ff */
[----:B------:R-:W-:Y:S05]  /*0cc0*/  @P1 BRA `(.L_x_217) ;  /* 0xfffffff400881947 */ /* 0x000fea000383ffff */
[----:B------:R-:W-:Y:S05]  /*0cd0*/  BSYNC B7 ;  /* 0x0000000000077941 */ /* 0x000fea0003800000 */
.L_x_208:
[----:B------:R-:W-:Y:S05]  /*0ce0*/  EXIT ;  /* 0x000000000000794d */ /* 0x000fea0003800000 */
.L_x_218:
        /* <DEDUP_REMOVED lines=9> */
.L_x_455:


//--------------------- .text.nvkernel__Z3rhsv_F1L1768_34 --------------------------
	.section	.text.nvkernel__Z3rhsv_F1L1768_34,"ax",@progbits
	.align	128
        .global         nvkernel__Z3rhsv_F1L1768_34
        .type           nvkernel__Z3rhsv_F1L1768_34,@function
        .size           nvkernel__Z3rhsv_F1L1768_34,(.L_x_456 - nvkernel__Z3rhsv_F1L1768_34)
        .other          nvkernel__Z3rhsv_F1L1768_34,@"STO_CUDA_ENTRY STV_DEFAULT"
nvkernel__Z3rhsv_F1L1768_34:
.text.nvkernel__Z3rhsv_F1L1768_34:
        /* <DEDUP_REMOVED lines=32> */
[----:B0-----:R-:W-:-:S03]  /*0200*/  SHF.R.S32.HI R39, RZ, 0x1f, R38 ;  /* 0x0000001fff277819 */ /* 0x001fc60000011426 */
[----:B-1----:R-:W-:-:S07]  /*0210*/  IMAD.WIDE R38, R3, 0x80, R38 ;  /* 0x0000008003267825 */ /* 0x002fce00078e0226 */
.L_x_228:
        /* <DEDUP_REMOVED lines=15> */
[----:B------:R-:W-:Y:S01]  /*0310*/  MOV R20, 32@lo((nvkernel__Z3rhsv_F1L1768_34 + .L_x_26@srel)) ;  /* 0x0000000000147802 */ /* 0x000fe20000000f00 */
[----:B------:R-:W-:Y:S01]  /*0320*/  IMAD.U32 R6, RZ, RZ, UR4 ;  /* 0x00000004ff067e24 */ /* 0x000fe2000f8e00ff */
[----:B------:R-:W-:-:S07]  /*0330*/  MOV R21, 32@hi((nvkernel__Z3rhsv_F1L1768_34 + .L_x_26@srel)) ;  /* 0x0000000000157802 */ /* 0x000fce0000000f00 */
[----:B------:R-:W-:Y:S05]  /*0340*/  CALL.ABS.NOINC `(__cuda_sm20_div_s64) ;  /* 0x0000000000007943 */ /* 0x000fea0003c00000 */
.L_x_26:
[----:B------:R-:W-:Y:S02]  /*0350*/  MOV R18, R4 ;  /* 0x0000000400127202 */ /* 0x000fe40000000f00 */
[----:B------:R-:W-:Y:S01]  /*0360*/  MOV R19, R5 ;  /* 0x0000000500137202 */ /* 0x000fe20000000f00 */
[----:B------:R-:W-:Y:S06]  /*0370*/  BRA `(.L_x_222) ;  /* 0x00000000004c7947 */ /* 0x000fec0003800000 */
.L_x_221:
        /* <DEDUP_REMOVED lines=19> */
.L_x_222:
[----:B------:R-:W-:Y:S05]  /*04b0*/  BSYNC B6 ;  /* 0x0000000000067941 */ /* 0x000fea0003800000 */
.L_x_220:
        /* <DEDUP_REMOVED lines=12> */
.L_x_27:
[----:B------:R-:W-:Y:S05]  /*0580*/  BRA `(.L_x_225) ;  /* 0x0000000000487947 */ /* 0x000fea0003800000 */
.L_x_224:
        /* <DEDUP_REMOVED lines=18> */
.L_x_225:
[----:B------:R-:W-:Y:S05]  /*06b0*/  BSYNC B6 ;  /* 0x0000000000067941 */ /* 0x000fea0003800000 */
.L_x_223:
[----:B------:R-:W-:Y:S01]  /*06c0*/  ISETP.GE.U32.AND P0, PT, R31, R16, PT ;  /* 0x000000101f00720c */ /* 0x000fe20003f06070 */
[----:B------:R-:W-:Y:S03]  /*06d0*/  BSSY B0, `(.L_x_226) ;  /* 0x000003f000007945 */ /* 0x000fe60003800000 */
[----:B------:R-:W-:-:S13]  /*06e0*/  ISETP.GE.AND.EX P0, PT, R33, R22, PT, P0 ;  /* 0x000000162100720c */ /* 0x000fda0003f06300 */
[----:B------:R-:W-:Y:S05]  /*06f0*/  @P0 BRA `(.L_x_227) ;  /* 0x0000000000f00947 */ /* 0x000fea0003800000 */
[C---:B------:R-:W-:Y:S02]  /*0700*/  IADD3 R5, R4.reuse, 0x1, RZ ;  /* 0x0000000104057810 */ /* 0x040fe40007ffe0ff */
[----:B------:R-:W-:Y:S01]  /*0710*/  IADD3 R11, -R4, RZ, RZ ;  /* 0x000000ff040b7210 */ /* 0x000fe20007ffe1ff */
[----:B------:R-:W-:Y:S01]  /*0720*/  IMAD.MOV R4, RZ, RZ, -R18 ;  /* 0x000000ffff047224 */ /* 0x000fe200078e0a12 */
[----:B------:R-:W-:Y:S01]  /*0730*/  SHF.R.S32.HI R0, RZ, 0x1f, R5 ;  /* 0x0000001fff007819 */ /* 0x000fe20000011405 */
[----:B------:R-:W-:-:S04]  /*0740*/  IMAD.WIDE.U32 R6, R5, 0x14520, RZ ;  /* 0x0001452005067825 */ /* 0x000fc800078e00ff */
[----:B------:R-:W-:Y:S02]  /*0750*/  IMAD R9, R0, 0x14520, RZ ;  /* 0x0001452000097824 */ /* 0x000fe400078e02ff */
[----:B------:R-:W-:Y:S02]  /*0760*/  IMAD R11, R11, UR51, R18 ;  /* 0x000000330b0b7c24 */ /* 0x000fe4000f8e0212 */
[----:B------:R-:W-:Y:S01]  /*0770*/  IMAD R3, R4, UR50, R31 ;  /* 0x0000003204037c24 */ /* 0x000fe2000f8e021f */
[----:B------:R-:W-:Y:S01]  /*0780*/  IADD3 R7, R7, R9, RZ ;  /* 0x0000000907077210 */ /* 0x000fe20007ffe0ff */
[----:B------:R-:W-:Y:S02]  /*0790*/  VIADD R11, R11, UR43 ;  /* 0x0000002b0b0b7c36 */ /* 0x000fe40008000000 */
[----:B------:R-:W-:Y:S01]  /*07a0*/  IMAD.WIDE.U32 R4, R5, 0x14b88, RZ ;  /* 0x00014b8805047825 */ /* 0x000fe200078e00ff */
[----:B------:R-:W-:-:S03]  /*07b0*/  IADD3 R3, R3, UR42, RZ ;  /* 0x0000002a03037c10 */ /* 0x000fc6000fffe0ff */
[----:B------:R-:W-:Y:S02]  /*07c0*/  IMAD R9, R0, 0x14b88, RZ ;  /* 0x00014b8800097824 */ /* 0x000fe400078e02ff */
[----:B------:R-:W-:-:S04]  /*07d0*/  IMAD.WIDE R6, R11, 0x330, R6 ;  /* 0x000003300b067825 */ /* 0x000fc800078e0206 */
[----:B------:R-:W-:Y:S02]  /*07e0*/  IMAD.IADD R5, R5, 0x1, R9 ;  /* 0x0000000105057824 */ /* 0x000fe400078e0209 */
[----:B------:R-:W-:-:S04]  /*07f0*/  IMAD.WIDE R8, R3, 0x8, R6 ;  /* 0x0000000803087825 */ /* 0x000fc800078e0206 */
[----:B------:R-:W-:Y:S01]  /*0800*/  IMAD.WIDE R6, R11, 0x8, R4 ;  /* 0x000000080b067825 */ /* 0x000fe200078e0204 */
[----:B------:R-:W-:-:S04]  /*0810*/  IADD3 R4, P0, R8, UR46, RZ ;  /* 0x0000002e08047c10 */ /* 0x000fc8000ff1e0ff */
[----:B------:R-:W-:Y:S01]  /*0820*/  IADD3.X R5, R9, UR47, RZ, P0, !PT ;  /* 0x0000002f09057c10 */ /* 0x000fe200087fe4ff */
[----:B------:R-:W-:-:S04]  /*0830*/  IMAD.WIDE R6, R3, 0x338, R6 ;  /* 0x0000033803067825 */ /* 0x000fc800078e0206 */
[----:B------:R-:W2:Y:S01]  /*0840*/  LDG.E.64 R8, desc[UR38][R4.64+-0x8] ;  /* 0xfffff82604087981 */ /* 0x000ea2000c1e1b00 */
[----:B------:R-:W-:-:S03]  /*0850*/  IADD3 R6, P0, R6, UR44, RZ ;  /* 0x0000002c06067c10 */ /* 0x000fc6000ff1e0ff */
[----:B------:R-:W2:Y:S01]  /*0860*/  LDG.E.64 R10, desc[UR38][R4.64+0x8] ;  /* 0x00000826040a7981 */ /* 0x000ea2000c1e1b00 */
[----:B------:R-:W-:-:S05]  /*0870*/  IADD3.X R7, R7, UR45, RZ, P0, !PT ;  /* 0x0000002d07077c10 */ /* 0x000fca00087fe4ff */
[----:B------:R-:W3:Y:S01]  /*0880*/  LDG.E.64 R12, desc[UR38][R6.64] ;  /* 0x00000026060c7981 */ /* 0x000ee2000c1e1b00 */
[----:B--2---:R-:W-:Y:S01]  /*0890*/  DADD R8, -R8, R10 ;  /* 0x0000000008087229 */ /* 0x004fe2000000010a */
[----:B------:R-:W-:-:S07]  /*08a0*/  IADD3 R10, P0, R4, 0x1000000, RZ ;  /* 0x01000000040a7810 */ /* 0x000fce0007f1e0ff */
[----:B---3--:R-:W-:Y:S01]  /*08b0*/  DFMA R12, R8, -UR36, R12 ;  /* 0x80000024080c7c2b */ /* 0x008fe2000800000c */
[----:B------:R-:W-:Y:S02]  /*08c0*/  IADD3.X R11, RZ, R5, RZ, P0, !PT ;  /* 0x00000005ff0b7210 */ /* 0x000fe400007fe4ff */
[----:B------:R-:W-:-:S04]  /*08d0*/  IADD3 R8, P0, R6, 0x1000000, RZ ;  /* 0x0100000006087810 */ /* 0x000fc80007f1e0ff */
[----:B------:R0:W-:Y:S01]  /*08e0*/  STG.E.64 desc[UR38][R6.64], R12 ;  /* 0x0000000c06007986 */ /* 0x0001e2000c101b26 */
[----:B------:R-:W-:-:S03]  /*08f0*/  IMAD.X R9, RZ, RZ, R7, P0 ;  /* 0x000000ffff097224 */ /* 0x000fc600000e0607 */
[----:B------:R-:W2:Y:S04]  /*0900*/  LDG.E.64 R14, desc[UR38][R10.64+-0x7e7548] ;  /* 0x818ab8260a0e7981 */ /* 0x000ea8000c1e1b00 */
[----:B------:R-:W2:Y:S04]  /*0910*/  LDG.E.64 R18, desc[UR38][R10.64+-0x7e7538] ;  /* 0x818ac8260a127981 */ /* 0x000ea8000c1e1b00 */
[----:B------:R-:W3:Y:S04]  /*0920*/  LDG.E.64 R20, desc[UR38][R8.64+-0x7be7d0] ;  /* 0x8418302608147981 */ /* 0x000ee8000c1e1b00 */
[----:B------:R-:W4:Y:S01]  /*0930*/  LDG.E.64 R24, desc[UR38][R8.64+0x83060] ;  /* 0x0830602608187981 */ /* 0x000f22000c1e1b00 */
[----:B--2---:R-:W-:-:S08]  /*0940*/  DADD R14, -R14, R18 ;  /* 0x000000000e0e7229 */ /* 0x004fd00000000112 */
[----:B---3--:R-:W-:-:S07]  /*0950*/  DFMA R14, R14, -UR36, R20 ;  /* 0x800000240e0e7c2b */ /* 0x008fce0008000014 */
[----:B------:R1:W-:Y:S04]  /*0960*/  STG.E.64 desc[UR38][R8.64+-0x7be7d0], R14 ;  /* 0x8418300e08007986 */ /* 0x0003e8000c101b26 */
[----:B------:R-:W2:Y:S04]  /*0970*/  LDG.E.64 R18, desc[UR38][R10.64+0x31578] ;  /* 0x031578260a127981 */ /* 0x000ea8000c1e1b00 */
[----:B------:R-:W2:Y:S01]  /*0980*/  LDG.E.64 R20, desc[UR38][R10.64+0x31588] ;  /* 0x031588260a147981 */ /* 0x000ea2000c1e1b00 */
[----:B------:R-:W-:-:S04]  /*0990*/  IADD3 R4, P0, R4, 0x2000000, RZ ;  /* 0x0200000004047810 */ /* 0x000fc80007f1e0ff */
[----:B------:R-:W-:Y:S02]  /*09a0*/  IADD3.X R5, RZ, R5, RZ, P0, !PT ;  /* 0x00000005ff057210 */ /* 0x000fe400007fe4ff */
[----:B0-----:R-:W-:-:S05]  /*09b0*/  IADD3 R6, P0, R6, 0x2000000, RZ ;  /* 0x0200000006067810 */ /* 0x001fca0007f1e0ff */
[----:B------:R-:W-:Y:S01]  /*09c0*/  IMAD.X R7, RZ, RZ, R7, P0 ;  /* 0x000000ffff077224 */ /* 0x000fe200000e0607 */
[----:B--2---:R-:W-:-:S08]  /*09d0*/  DADD R18, -R18, R20 ;  /* 0x0000000012127229 */ /* 0x004fd00000000114 */
[----:B----4-:R-:W-:-:S07]  /*09e0*/  DFMA R18, R18, -UR36, R24 ;  /* 0x8000002412127c2b */ /* 0x010fce0008000018 */
[----:B------:R0:W-:Y:S04]  /*09f0*/  STG.E.64 desc[UR38][R8.64+0x83060], R18 ;  /* 0x0830601208007986 */ /* 0x0001e8000c101b26 */
[----:B------:R-:W2:Y:S04]  /*0a00*/  LDG.E.64 R12, desc[UR38][R4.64+-0x7b5fc8] ;  /* 0x84a03826040c7981 */ /* 0x000ea8000c1e1b00 */
[----:B-1----:R-:W2:Y:S04]  /*0a10*/  LDG.E.64 R14, desc[UR38][R4.64+-0x7b5fb8] ;  /* 0x84a04826040e7981 */ /* 0x002ea8000c1e1b00 */
[----:B------:R-:W3:Y:S04]  /*0a20*/  LDG.E.64 R10, desc[UR38][R6.64+-0x73b770] ;  /* 0x8c489026060a7981 */ /* 0x000ee8000c1e1b00 */
[----:B------:R-:W4:Y:S01]  /*0a30*/  LDG.E.64 R20, desc[UR38][R6.64+0x1060c0] ;  /* 0x1060c02606147981 */ /* 0x000f22000c1e1b00 */
[----:B--2---:R-:W-:-:S08]  /*0a40*/  DADD R12, -R12, R14 ;  /* 0x000000000c0c7229 */ /* 0x004fd0000000010e */
[----:B---3--:R-:W-:-:S07]  /*0a50*/  DFMA R10, R12, -UR36, R10 ;  /* 0x800000240c0a7c2b */ /* 0x008fce000800000a */
[----:B------:R0:W-:Y:S04]  /*0a60*/  STG.E.64 desc[UR38][R6.64+-0x73b770], R10 ;  /* 0x8c48900a06007986 */ /* 0x0001e8000c101b26 */
[----:B------:R-:W2:Y:S04]  /*0a70*/  LDG.E.64 R12, desc[UR38][R4.64+0x62af8] ;  /* 0x062af826040c7981 */ /* 0x000ea8000c1e1b00 */
[----:B------:R-:W2:Y:S02]  /*0a80*/  LDG.E.64 R14, desc[UR38][R4.64+0x62b08] ;  /* 0x062b0826040e7981 */ /* 0x000ea4000c1e1b00 */
[----:B--2---:R-:W-:-:S08]  /*0a90*/  DADD R12, -R12, R14 ;  /* 0x000000000c0c7229 */ /* 0x004fd0000000010e */
[----:B----4-:R-:W-:-:S07]  /*0aa0*/  DFMA R12, R12, -UR36, R20 ;  /* 0x800000240c0c7c2b */ /* 0x010fce0008000014 */
[----:B------:R0:W-:Y:S04]  /*0ab0*/  STG.E.64 desc[UR38][R6.64+0x1060c0], R12 ;  /* 0x1060c00c06007986 */ /* 0x0001e8000c101b26 */
.L_x_227:
[----:B------:R-:W-:Y:S05]  /*0ac0*/  BSYNC B0 ;  /* 0x0000000000007941 */ /* 0x000fea0003800000 */
.L_x_226:
[----:B------:R-:W-:Y:S02]  /*0ad0*/  ISETP.NE.AND P1, PT, R36, RZ, PT ;  /* 0x000000ff2400720c */ /* 0x000fe40003f25270 */
[----:B------:R-:W-:-:S04]  /*0ae0*/  IADD3 R30, P0, R30, UR40, RZ ;  /* 0x000000281e1e7c10 */ /* 0x000fc8000ff1e0ff */
[----:B------:R-:W-:-:S07]  /*0af0*/  IADD3.X R32, R32, UR41, RZ, P0, !PT ;  /* 0x0000002920207c10 */ /* 0x000fce00087fe4ff */
[----:B------:R-:W-:Y:S05]  /*0b00*/  @P1 BRA `(.L_x_228) ;  /* 0xfffffff400c41947 */ /* 0x000fea000383ffff */
[----:B------:R-:W-:Y:S05]  /*0b10*/  BSYNC B7 ;  /* 0x0000000000077941 */ /* 0x000fea0003800000 */
.L_x_219:
[----:B------:R-:W-:Y:S05]  /*0b20*/  EXIT ;  /* 0x000000000000794d */ /* 0x000fea0003800000 */
.L_x_229:
        /* <DEDUP_REMOVED lines=13> */
.L_x_456:


//--------------------- .text.nvkernel__Z3rhsv_F1L1751_32 --------------------------
	.section	.text.nvkernel__Z3rhsv_F1L1751_32,"ax",@progbits
	.align	128
        .global         nvkernel__Z3rhsv_F1L1751_32
        .type           nvkernel__Z3rhsv_F1L1751_32,@function
        .size           nvkernel__Z3rhsv_F1L1751_32,(.L_x_457 - nvkernel__Z3rhsv_F1L1751_32)
        .other          nvkernel__Z3rhsv_F1L1751_32,@"STO_CUDA_ENTRY STV_DEFAULT"
nvkernel__Z3rhsv_F1L1751_32:
.text.nvkernel__Z3rhsv_F1L1751_32:
        /* <DEDUP_REMOVED lines=31> */
[----:B0-----:R-:W-:-:S03]  /*01f0*/  SHF.R.S32.HI R39, RZ, 0x1f, R38 ;  /* 0x0000001fff277819 */ /* 0x001fc60000011426 */
[----:B-1----:R-:W-:-:S07]  /*0200*/  IMAD.WIDE R38, R3, 0x80, R38 ;  /* 0x0000008003267825 */ /* 0x002fce00078e0226 */
.L_x_239:
        /* <DEDUP_REMOVED lines=15> */
[----:B------:R-:W-:Y:S01]  /*0300*/  MOV R20, 32@lo((nvkernel__Z3rhsv_F1L1751_32 + .L_x_28@srel)) ;  /* 0x0000000000147802 */ /* 0x000fe20000000f00 */
[----:B------:R-:W-:Y:S01]  /*0310*/  IMAD.U32 R6, RZ, RZ, UR4 ;  /* 0x00000004ff067e24 */ /* 0x000fe2000f8e00ff */
[----:B------:R-:W-:-:S07]  /*0320*/  MOV R21, 32@hi((nvkernel__Z3rhsv_F1L1751_32 + .L_x_28@srel)) ;  /* 0x0000000000157802 */ /* 0x000fce0000000f00 */
[----:B------:R-:W-:Y:S05]  /*0330*/  CALL.ABS.NOINC `(__cuda_sm20_div_s64) ;  /* 0x0000000000007943 */ /* 0x000fea0003c00000 */
.L_x_28:
[----:B------:R-:W-:Y:S02]  /*0340*/  MOV R18, R4 ;  /* 0x0000000400127202 */ /* 0x000fe40000000f00 */
[----:B------:R-:W-:Y:S01]  /*0350*/  MOV R19, R5 ;  /* 0x0000000500137202 */ /* 0x000fe20000000f00 */
[----:B------:R-:W-:Y:S06]  /*0360*/  BRA `(.L_x_233) ;  /* 0x00000000004c7947 */ /* 0x000fec0003800000 */
.L_x_232:
        /* <DEDUP_REMOVED lines=19> */
.L_x_233:
[----:B------:R-:W-:Y:S05]  /*04a0*/  BSYNC B6 ;  /* 0x0000000000067941 */ /* 0x000fea0003800000 */
.L_x_231:
        /* <DEDUP_REMOVED lines=12> */
.L_x_29:
[----:B------:R-:W-:Y:S05]  /*0570*/  BRA `(.L_x_236) ;  /* 0x0000000000487947 */ /* 0x000fea0003800000 */
.L_x_235:
        /* <DEDUP_REMOVED lines=18> */
.L_x_236:
[----:B------:R-:W-:Y:S05]  /*06a0*/  BSYNC B6 ;  /* 0x0000000000067941 */ /* 0x000fea0003800000 */
.L_x_234:
[----:B------:R-:W-:Y:S01]  /*06b0*/  ISETP.GE.U32.AND P0, PT, R31, R16, PT ;  /* 0x000000101f00720c */ /* 0x000fe20003f06070 */
[----:B------:R-:W-:Y:S01]  /*06c0*/  BSSY B0, `(.L_x_237) ;  /* 0x0000044000007945 */ /* 0x000fe20003800000 */
[----:B------:R-:W-:Y:S02]  /*06d0*/  IADD3 R6, -R18, RZ, RZ ;  /* 0x000000ff12067210 */ /* 0x000fe40007ffe1ff */
[----:B------:R-:W-:-:S03]  /*06e0*/  ISETP.GE.AND.EX P0, PT, R33, R22, PT, P0 ;  /* 0x000000162100720c */ /* 0x000fc60003f06300 */
[----:B------:R-:W-:-:S10]  /*06f0*/  IMAD R6, R6, UR49, R31 ;  /* 0x0000003106067c24 */ /* 0x000fd4000f8e021f */
[----:B------:R-:W-:Y:S05]  /*0700*/  @P0 BRA `(.L_x_238) ;  /* 0x0000000000fc0947 */ /* 0x000fea0003800000 */
[C---:B------:R-:W-:Y:S01]  /*0710*/  VIADD R11, R4.reuse, 0x1 ;  /* 0x00000001040b7836 */ /* 0x040fe20000000000 */
[----:B------:R-:W-:Y:S02]  /*0720*/  SHF.R.S32.HI R7, RZ, 0x1f, R6 ;  /* 0x0000001fff077819 */ /* 0x000fe40000011406 */
[----:B------:R-:W-:Y:S01]  /*0730*/  IADD3 R15, -R4, RZ, RZ ;  /* 0x000000ff040f7210 */ /* 0x000fe20007ffe1ff */
[----:B------:R-:W-:Y:S01]  /*0740*/  IMAD.WIDE.U32 R8, R11, 0x14b88, RZ ;  /* 0x00014b880b087825 */ /* 0x000fe200078e00ff */
[----:B------:R-:W-:-:S03]  /*0750*/  SHF.R.S32.HI R3, RZ, 0x1f, R11 ;  /* 0x0000001fff037819 */ /* 0x000fc6000001140b */
[----:B------:R-:W-:Y:S02]  /*0760*/  IMAD R13, R7, 0x338, RZ ;  /* 0x00000338070d7824 */ /* 0x000fe400078e02ff */
[----:B------:R-:W-:-:S04]  /*0770*/  IMAD R5, R3, 0x14b88, RZ ;  /* 0x00014b8803057824 */ /* 0x000fc800078e02ff */
[----:B------:R-:W-:Y:S02]  /*0780*/  IMAD.IADD R9, R9, 0x1, R5 ;  /* 0x0000000109097824 */ /* 0x000fe400078e0205 */
[----:B------:R-:W-:-:S04]  /*0790*/  IMAD.WIDE.U32 R4, R6, 0x338, R8 ;  /* 0x0000033806047825 */ /* 0x000fc800078e0008 */
[----:B------:R-:W-:Y:S02]  /*07a0*/  IMAD R8, R15, UR50, R18 ;  /* 0x000000320f087c24 */ /* 0x000fe4000f8e0212 */
[----:B------:R-:W-:Y:S02]  /*07b0*/  IMAD.IADD R5, R5, 0x1, R13 ;  /* 0x0000000105057824 */ /* 0x000fe400078e020d */
[----:B------:R-:W-:-:S04]  /*07c0*/  VIADD R8, R8, UR48 ;  /* 0x0000003008087c36 */ /* 0x000fc80008000000 */
[----:B------:R-:W-:-:S03]  /*07d0*/  IMAD.WIDE R12, R8, 0x8, R4 ;  /* 0x00000008080c7825 */ /* 0x000fc600078e0204 */
[----:B------:R-:W-:-:S04]  /*07e0*/  IADD3 R14, P0, R12, UR40, RZ ;  /* 0x000000280c0e7c10 */ /* 0x000fc8000ff1e0ff */
[----:B------:R-:W-:Y:S02]  /*07f0*/  IADD3.X R0, R13, UR41, RZ, P0, !PT ;  /* 0x000000290d007c10 */ /* 0x000fe400087fe4ff */
[----:B------:R-:W-:-:S04]  /*0800*/  IADD3 R4, P0, R14, 0x1000000, RZ ;  /* 0x010000000e047810 */ /* 0x000fc80007f1e0ff */
[----:B------:R-:W-:-:S05]  /*0810*/  IADD3.X R5, RZ, R0, RZ, P0, !PT ;  /* 0x00000000ff057210 */ /* 0x000fca00007fe4ff */
[----:B------:R-:W2:Y:S01]  /*0820*/  LDG.E.64 R20, desc[UR36][R4.64+0x83060] ;  /* 0x0830602404147981 */ /* 0x000ea2000c1e1b00 */
[--C-:B------:R-:W-:Y:S01]  /*0830*/  SHF.R.S32.HI R9, RZ, 0x1f, R8.reuse ;  /* 0x0000001fff097819 */ /* 0x100fe20000011408 */
[----:B------:R-:W-:Y:S01]  /*0840*/  IMAD R3, R3, 0x66, RZ ;  /* 0x0000006603037824 */ /* 0x000fe200078e02ff */
[----:B------:R-:W-:Y:S01]  /*0850*/  IADD3 R24, P1, R12, UR44, RZ ;  /* 0x0000002c0c187c10 */ /* 0x000fe2000ff3e0ff */
[----:B------:R-:W-:-:S03]  /*0860*/  IMAD.WIDE.U32 R8, R11, 0x66, R8 ;  /* 0x000000660b087825 */ /* 0x000fc600078e0008 */
[----:B------:R-:W-:Y:S01]  /*0870*/  IADD3.X R25, R13, UR45, RZ, P1, !PT ;  /* 0x0000002d0d197c10 */ /* 0x000fe20008ffe4ff */
[----:B------:R-:W-:Y:S02]  /*0880*/  IMAD.IADD R3, R9, 0x1, R3 ;  /* 0x0000000109037824 */ /* 0x000fe400078e0203 */
[----:B------:R-:W-:-:S04]  /*0890*/  IMAD.WIDE.U32 R8, R8, 0x66, R6 ;  /* 0x0000006608087825 */ /* 0x000fc800078e0006 */
[----:B------:R-:W-:Y:S01]  /*08a0*/  IMAD R3, R3, 0x66, RZ ;  /* 0x0000006603037824 */ /* 0x000fe200078e02ff */
[----:B------:R-:W-:-:S03]  /*08b0*/  LEA R6, P0, R8, UR42, 0x3 ;  /* 0x0000002a08067c11 */ /* 0x000fc6000f8018ff */
[----:B------:R-:W-:-:S05]  /*08c0*/  IMAD.IADD R3, R9, 0x1, R3 ;  /* 0x0000000109037824 */ /* 0x000fca00078e0203 */
[----:B------:R-:W-:-:S05]  /*08d0*/  LEA.HI.X R7, R8, UR43, R3, 0x3, P0 ;  /* 0x0000002b08077c11 */ /* 0x000fca00080f1c03 */
[----:B--2---:R0:W-:Y:S04]  /*08e0*/  STG.E.64 desc[UR36][R6.64], R20 ;  /* 0x0000001406007986 */ /* 0x0041e8000c101b24 */
[----:B------:R-:W2:Y:S04]  /*08f0*/  LDG.E.64 R10, desc[UR36][R24.64] ;  /* 0x00000024180a7981 */ /* 0x000ea8000c1e1b00 */
[----:B------:R-:W2:Y:S04]  /*0900*/  LDG.E.64 R18, desc[UR36][R4.64+0x83060] ;  /* 0x0830602404127981 */ /* 0x000ea8000c1e1b00 */
[----:B------:R-:W3:Y:S01]  /*0910*/  LDG.E.64 R8, desc[UR36][R4.64+-0x7be7d0] ;  /* 0x8418302404087981 */ /* 0x000ee2000c1e1b00 */
[----:B------:R-:W-:-:S05]  /*0920*/  IADD3 R14, P2, R14, 0x2000000, RZ ;  /* 0x020000000e0e7810 */ /* 0x000fca0007f5e0ff */
[----:B------:R-:W-:Y:S01]  /*0930*/  IMAD.X R15, RZ, RZ, R0, P2 ;  /* 0x000000ffff0f7224 */ /* 0x000fe200010e0600 */
[----:B--2---:R-:W-:Y:S01]  /*0940*/  DMUL R10, R10, R18 ;  /* 0x000000120a0a7228 */ /* 0x004fe20000000000 */
[----:B------:R-:W-:Y:S02]  /*0950*/  IADD3 R18, P0, R12, UR46, RZ ;  /* 0x0000002e0c127c10 */ /* 0x000fe4000ff1e0ff */
[----:B------:R-:W-:Y:S02]  /*0960*/  IADD3 R12, P1, R6, 0x1000000, RZ ;  /* 0x01000000060c7810 */ /* 0x000fe40007f3e0ff */
[----:B------:R-:W-:-:S03]  /*0970*/  IADD3.X R19, R13, UR47, RZ, P0, !PT ;  /* 0x0000002f0d137c10 */ /* 0x000fc600087fe4ff */
[C---:B---3--:R-:W-:Y:S01]  /*0980*/  DMUL R8, R10.reuse, R8 ;  /* 0x000000080a087228 */ /* 0x048fe20000000000 */
[----:B------:R-:W-:Y:S02]  /*0990*/  IADD3.X R13, RZ, R7, RZ, P1, !PT ;  /* 0x00000007ff0d7210 */ /* 0x000fe40000ffe4ff */
[----:B------:R-:W2:Y:S04]  /*09a0*/  LDG.E.64 R18, desc[UR36][R18.64] ;  /* 0x0000002412127981 */ /* 0x000ea8000c1e1b00 */
[----:B------:R1:W-:Y:S04]  /*09b0*/  STG.E.64 desc[UR36][R12.64+-0x7e7540], R8 ;  /* 0x818ac0080c007986 */ /* 0x0003e8000c101b24 */
[----:B------:R-:W3:Y:S04]  /*09c0*/  LDG.E.64 R4, desc[UR36][R4.64+0x83060] ;  /* 0x0830602404047981 */ /* 0x000ee8000c1e1b00 */
[----:B0-----:R-:W2:Y:S01]  /*09d0*/  LDG.E.64 R20, desc[UR36][R14.64+0x1060c0] ;  /* 0x1060c0240e147981 */ /* 0x001ea2000c1e1b00 */
[----:B------:R-:W-:Y:S01]  /*09e0*/  UMOV UR4, 0x9999999a ;  /* 0x9999999a00047882 */ /* 0x000fe20000000000 */
[----:B------:R-:W-:Y:S01]  /*09f0*/  UMOV UR5, 0x3fd99999 ;  /* 0x3fd9999900057882 */ /* 0x000fe20000000000 */
[----:B---3--:R-:W-:-:S02]  /*0a00*/  DMUL R24, R10, R4 ;  /* 0x000000040a187228 */ /* 0x008fc40000000000 */
[----:B--2---:R-:W-:-:S08]  /*0a10*/  DADD R20, -R18, R20 ;  /* 0x0000000012147229 */ /* 0x004fd00000000114 */
[----:B------:R-:W-:-:S07]  /*0a20*/  DFMA R20, R20, UR4, R24 ;  /* 0x0000000414147c2b */ /* 0x000fce0008000018 */
[----:B------:R1:W-:Y:S04]  /*0a30*/  STG.E.64 desc[UR36][R12.64+0x31580], R20 ;  /* 0x031580140c007986 */ /* 0x0003e8000c101b24 */
[----:B------:R-:W2:Y:S01]  /*0a40*/  LDG.E.64 R24, desc[UR36][R14.64+-0x73b770] ;  /* 0x8c4890240e187981 */ /* 0x000ea2000c1e1b00 */
[----:B------:R-:W-:-:S04]  /*0a50*/  IADD3 R6, P0, R6, 0x2000000, RZ ;  /* 0x0200000006067810 */ /* 0x000fc80007f1e0ff */
[----:B------:R-:W-:Y:S01]  /*0a60*/  IADD3.X R7, RZ, R7, RZ, P0, !PT ;  /* 0x00000007ff077210 */ /* 0x000fe200007fe4ff */
[----:B--2---:R-:W-:-:S07]  /*0a70*/  DMUL R24, R10, R24 ;  /* 0x000000180a187228 */ /* 0x004fce0000000000 */
        /* <DEDUP_REMOVED lines=8> */
.L_x_238:
[----:B------:R-:W-:Y:S05]  /*0b00*/  BSYNC B0 ;  /* 0x0000000000007941 */ /* 0x000fea0003800000 */
.L_x_237:
[----:B------:R-:W-:Y:S02]  /*0b10*/  ISETP.NE.AND P1, PT, R36, RZ, PT ;  /* 0x000000ff2400720c */ /* 0x000fe40003f25270 */
[----:B------:R-:W-:-:S04]  /*0b20*/  IADD3 R30, P0, R30, UR38, RZ ;  /* 0x000000261e1e7c10 */ /* 0x000fc8000ff1e0ff */
[----:B------:R-:W-:-:S07]  /*0b30*/  IADD3.X R32, R32, UR39, RZ, P0, !PT ;  /* 0x0000002720207c10 */ /* 0x000fce00087fe4ff */
[----:B------:R-:W-:Y:S05]  /*0b40*/  @P1 BRA `(.L_x_239) ;  /* 0xfffffff400b01947 */ /* 0x000fea000383ffff */
[----:B------:R-:W-:Y:S05]  /*0b50*/  BSYNC B7 ;  /* 0x0000000000077941 */ /* 0x000fea0003800000 */
.L_x_230:
[----:B------:R-:W-:Y:S05]  /*0b60*/  EXIT ;  /* 0x000000000000794d */ /* 0x000fea0003800000 */
.L_x_240:
        /* <DEDUP_REMOVED lines=9> */
.L_x_457:


//--------------------- .text.nvkernel__Z3rhsv_F1L1726_30 --------------------------
	.section	.text.nvkernel__Z3rhsv_F1L1726_30,"ax",@progbits
	.align	128
        .global         nvkernel__Z3rhsv_F1L1726_30
        .type           nvkernel__Z3rhsv_F1L1726_30,@function
        .size           nvkernel__Z3rhsv_F1L1726_30,(.L_x_458 - nvkernel__Z3rhsv_F1L1726_30)
        .other          nvkernel__Z3rhsv_F1L1726_30,@"STO_CUDA_ENTRY STV_DEFAULT"
nvkernel__Z3rhsv_F1L1726_30:
.text.nvkernel__Z3rhsv_F1L1726_30:
        /* <DEDUP_REMOVED lines=17> */
[----:B------:R-:W-:Y:S01]  /*0110*/  ULDC UR41, c[0x0][0x230] ;  /* 0x00008c0000297ab9 */ /* 0x000fe20000000800 */
[----:B------:R-:W-:Y:S01]  /*0120*/  ULDC.64 UR36, c[0x0][0x238] ;  /* 0x00008e0000247ab9 */ /* 0x000fe20000000a00 */
[----:B------:R-:W-:Y:S01]  /*0130*/  ULDC.64 UR42, c[0x0][0x220] ;  /* 0x00008800002a7ab9 */ /* 0x000fe20000000a00 */
[----:B------:R-:W-:Y:S01]  /*0140*/  ULDC.64 UR44, c[0x0][0x228] ;  /* 0x00008a00002c7ab9 */ /* 0x000fe20000000a00 */
[----:B0-----:R-:W-:-:S03]  /*0150*/  SHF.R.S32.HI R17, RZ, 0x1f, R16 ;  /* 0x0000001fff117819 */ /* 0x001fc60000011410 */
[----:B--2---:R-:W-:-:S07]  /*0160*/  IMAD.WIDE R16, R3, 0x80, R16 ;  /* 0x0000008003107825 */ /* 0x004fce00078e0210 */
.L_x_246:
        /* <DEDUP_REMOVED lines=25> */
[----:B------:R-:W-:Y:S01]  /*0300*/  MOV R20, 32@lo((nvkernel__Z3rhsv_F1L1726_30 + .L_x_30@srel)) ;  /* 0x0000000000147802 */ /* 0x000fe20000000f00 */
[----:B------:R-:W-:Y:S01]  /*0310*/  IMAD.U32 R6, RZ, RZ, UR4 ;  /* 0x00000004ff067e24 */ /* 0x000fe2000f8e00ff */
[----:B------:R-:W-:-:S07]  /*0320*/  MOV R21, 32@hi((nvkernel__Z3rhsv_F1L1726_30 + .L_x_30@srel)) ;  /* 0x0000000000157802 */ /* 0x000fce0000000f00 */
[----:B------:R-:W-:Y:S05]  /*0330*/  CALL.ABS.NOINC `(__cuda_sm20_div_s64) ;  /* 0x0000000000007943 */ /* 0x000fea0003c00000 */
.L_x_30:
[----:B------:R-:W-:Y:S05]  /*0340*/  BRA `(.L_x_243) ;  /* 0x0000000000487947 */ /* 0x000fea0003800000 */
.L_x_242:
        /* <DEDUP_REMOVED lines=18> */
.L_x_243:
[----:B------:R-:W-:Y:S05]  /*0470*/  BSYNC B6 ;  /* 0x0000000000067941 */ /* 0x000fea0003800000 */
.L_x_241:
        /* <DEDUP_REMOVED lines=12> */
[----:B------:R-:W-:Y:S01]  /*0540*/  VIADD R4, R5, UR40 ;  /* 0x0000002805047c36 */ /* 0x000fe20008000000 */
[----:B------:R-:W-:Y:S02]  /*0550*/  USHF.R.S32.HI UR4, URZ, 0x1f, UR41 ;  /* 0x0000001f3f047899 */ /* 0x000fe40008011429 */
[----:B------:R-:W-:Y:S01]  /*0560*/  SHF.R.S32.HI R3, RZ, 0x1f, R2 ;  /* 0x0000001fff037819 */ /* 0x000fe20000011402 */
[----:B------:R-:W-:Y:S01]  /*0570*/  IMAD R7, R0, 0x66, RZ ;  /* 0x0000006600077824 */ /* 0x000fe200078e02ff */
[----:B------:R-:W-:Y:S01]  /*0580*/  SHF.R.S32.HI R5, RZ, 0x1f, R4 ;  /* 0x0000001fff057819 */ /* 0x000fe20000011404 */
[----:B------:R-:W-:-:S05]  /*0590*/  IMAD.WIDE.U32 R2, R35, 0x66, R2 ;  /* 0x0000006623027825 */ /* 0x000fca00078e0002 */
[----:B------:R-:W-:Y:S01]  /*05a0*/  IADD3 R0, R3, R7, RZ ;  /* 0x0000000703007210 */ /* 0x000fe20007ffe0ff */
[----:B------:R-:W-:Y:S01]  /*05b0*/  IMAD.WIDE.U32 R2, R2, 0x67, R4 ;  /* 0x0000006702027825 */ /* 0x000fe200078e0004 */
[----:B------:R-:W-:-:S03]  /*05c0*/  MOV R5, UR4 ;  /* 0x0000000400057c02 */ /* 0x000fc60008000f00 */
[----:B------:R-:W-:Y:S02]  /*05d0*/  IMAD R7, R0, 0x67, RZ ;  /* 0x0000006700077824 */ /* 0x000fe400078e02ff */
[----:B------:R-:W-:Y:S02]  /*05e0*/  IMAD.U32 R4, RZ, RZ, UR41 ;  /* 0x00000029ff047e24 */ /* 0x000fe4000f8e00ff */
[----:B------:R-:W-:Y:S02]  /*05f0*/  IMAD.IADD R0, R3, 0x1, R7 ;  /* 0x0000000103007824 */ /* 0x000fe400078e0207 */
[----:B------:R-:W-:-:S04]  /*0600*/  IMAD.WIDE.U32 R2, R2, 0x67, R4 ;  /* 0x0000006702027825 */ /* 0x000fc800078e0004 */
[----:B------:R-:W-:Y:S01]  /*0610*/  IMAD R5, R0, 0x67, RZ ;  /* 0x0000006700057824 */ /* 0x000fe200078e02ff */
[----:B------:R-:W-:-:S03]  /*0620*/  SHF.L.U32 R0, R2, 0x3, RZ ;  /* 0x0000000302007819 */ /* 0x000fc600000006ff */
[----:B------:R-:W-:Y:S01]  /*0630*/  IMAD.IADD R3, R3, 0x1, R5 ;  /* 0x0000000103037824 */ /* 0x000fe200078e0205 */
[----:B------:R-:W-:-:S04]  /*0640*/  IADD3 R4, P0, R0, UR44, RZ ;  /* 0x0000002c00047c10 */ /* 0x000fc8000ff1e0ff */
[----:B------:R-:W-:-:S04]  /*0650*/  SHF.L.U64.HI R3, R2, 0x3, R3 ;  /* 0x0000000302037819 */ /* 0x000fc80000010203 */
        /* <DEDUP_REMOVED lines=21> */
.L_x_245:
[----:B------:R-:W-:Y:S05]  /*07b0*/  BSYNC B0 ;  /* 0x0000000000007941 */ /* 0x000fea0003800000 */
.L_x_244:
        /* <DEDUP_REMOVED lines=10> */
.L_x_247:
        /* <DEDUP_REMOVED lines=10> */
.L_x_458:


//--------------------- .text.nvkernel__Z3rhsv_F1L1710_28 --------------------------
	.section	.text.nvkernel__Z3rhsv_F1L1710_28,"ax",@progbits
	.align	128
        .global         nvkernel__Z3rhsv_F1L1710_28
        .type           nvkernel__Z3rhsv_F1L1710_28,@function
        .size           nvkernel__Z3rhsv_F1L1710_28,(.L_x_459 - nvkernel__Z3rhsv_F1L1710_28)
        .other          nvkernel__Z3rhsv_F1L1710_28,@"STO_CUDA_ENTRY STV_DEFAULT"
nvkernel__Z3rhsv_F1L1710_28:
.text.nvkernel__Z3rhsv_F1L1710_28:
        /* <DEDUP_REMOVED lines=24> */
.L_x_256:
        /* <DEDUP_REMOVED lines=29> */
[----:B------:R-:W-:Y:S01]  /*0350*/  MOV R20, 32@lo((nvkernel__Z3rhsv_F1L1710_28 + .L_x_31@srel)) ;  /* 0x0000000000147802 */ /* 0x000fe20000000f00 */
[----:B------:R-:W-:Y:S01]  /*0360*/  IMAD.U32 R6, RZ, RZ, UR4 ;  /* 0x00000004ff067e24 */ /* 0x000fe2000f8e00ff */
[----:B------:R-:W-:-:S07]  /*0370*/  MOV R21, 32@hi((nvkernel__Z3rhsv_F1L1710_28 + .L_x_31@srel)) ;  /* 0x0000000000157802 */ /* 0x000fce0000000f00 */
[----:B-1----:R-:W-:Y:S05]  /*0380*/  CALL.ABS.NOINC `(__cuda_sm20_div_s64) ;  /* 0x0000000000007943 */ /* 0x002fea0003c00000 */
.L_x_31:
[----:B------:R-:W-:Y:S02]  /*0390*/  MOV R18, R4 ;  /* 0x0000000400127202 */ /* 0x000fe40000000f00 */
[----:B------:R-:W-:Y:S01]  /*03a0*/  MOV R19, R5 ;  /* 0x0000000500137202 */ /* 0x000fe20000000f00 */
[----:B------:R-:W-:Y:S06]  /*03b0*/  BRA `(.L_x_250) ;  /* 0x00000000004c7947 */ /* 0x000fec0003800000 */
.L_x_249:
        /* <DEDUP_REMOVED lines=19> */
.L_x_250:
[----:B------:R-:W-:Y:S05]  /*04f0*/  BSYNC B6 ;  /* 0x0000000000067941 */ /* 0x000fea0003800000 */
.L_x_248:
        /* <DEDUP_REMOVED lines=9> */
[----:B------:R-:W-:Y:S02]  /*0590*/  MOV R20, 32@lo((nvkernel__Z3rhsv_F1L1710_28 + .L_x_32@srel)) ;  /* 0x0000000000147802 */ /* 0x000fe40000000f00 */
[----:B------:R-:W-:-:S07]  /*05a0*/  MOV R21, 32@hi((nvkernel__Z3rhsv_F1L1710_28 + .L_x_32@srel)) ;  /* 0x0000000000157802 */ /* 0x000fce0000000f00 */
[----:B------:R-:W-:Y:S05]  /*05b0*/  CALL.ABS.NOINC `(__cuda_sm20_div_s64) ;  /* 0x0000000000007943 */ /* 0x000fea0003c00000 */
.L_x_32:
[----:B------:R-:W-:Y:S05]  /*05c0*/  BRA `(.L_x_253) ;  /* 0x0000000000487947 */ /* 0x000fea0003800000 */
.L_x_252:
        /* <DEDUP_REMOVED lines=18> */
.L_x_253:
[----:B------:R-:W-:Y:S05]  /*06f0*/  BSYNC B6 ;  /* 0x0000000000067941 */ /* 0x000fea0003800000 */
.L_x_251:
        /* <DEDUP_REMOVED lines=15> */
[----:B------:R-:W-:Y:S01]  /*07f0*/  VIADD R6, R6, 0x3 ;  /* 0x0000000306067836 */ /* 0x000fe20000000000 */
        /* <DEDUP_REMOVED lines=30> */
.L_x_255:
[----:B------:R-:W-:Y:S05]  /*09e0*/  BSYNC B0 ;  /* 0x0000000000007941 */ /* 0x000fea0003800000 */
.L_x_254:
        /* <DEDUP_REMOVED lines=10> */
.L_x_257:
        /* <DEDUP_REMOVED lines=15> */
.L_x_459:


//--------------------- .text.nvkernel__Z3rhsv_F1L1693_26 --------------------------
	.section	.text.nvkernel__Z3rhsv_F1L1693_26,"ax",@progbits
	.align	128
        .global         nvkernel__Z3rhsv_F1L1693_26
        .type           nvkernel__Z3rhsv_F1L1693_26,@function
        .size           nvkernel__Z3rhsv_F1L1693_26,(.L_x_460 - nvkernel__Z3rhsv_F1L1693_26)
        .other          nvkernel__Z3rhsv_F1L1693_26,@"STO_CUDA_ENTRY STV_DEFAULT"
nvkernel__Z3rhsv_F1L1693_26:
.text.nvkernel__Z3rhsv_F1L1693_26:
        /* <DEDUP_REMOVED lines=18> */
[----:B------:R-:W3:Y:S01]  /*0120*/  LDC.64 R18, c[0x0][0x220] ;  /* 0x00008800ff127b82 */ /* 0x000ee20000000a00 */
[----:B------:R-:W-:-:S07]  /*0130*/  ULDC.64 UR36, c[0x0][0x230] ;  /* 0x00008c0000247ab9 */ /* 0x000fce0000000a00 */
[----:B------:R-:W4:Y:S01]  /*0140*/  LDC.64 R16, c[0x0][0x228] ;  /* 0x00008a00ff107b82 */ /* 0x000f220000000a00 */
[----:B0-----:R-:W-:-:S03]  /*0150*/  SHF.R.S32.HI R23, RZ, 0x1f, R22 ;  /* 0x0000001fff177819 */ /* 0x001fc60000011416 */
[----:B--2---:R-:W-:-:S07]  /*0160*/  IMAD.WIDE R22, R3, 0x80, R22 ;  /* 0x0000008003167825 */ /* 0x004fce00078e0216 */
.L_x_263:
        /* <DEDUP_REMOVED lines=25> */
[----:B------:R-:W-:Y:S01]  /*0300*/  MOV R20, 32@lo((nvkernel__Z3rhsv_F1L1693_26 + .L_x_33@srel)) ;  /* 0x0000000000147802 */ /* 0x000fe20000000f00 */
[----:B------:R-:W-:Y:S01]  /*0310*/  IMAD.U32 R6, RZ, RZ, UR4 ;  /* 0x00000004ff067e24 */ /* 0x000fe2000f8e00ff */
[----:B------:R-:W-:-:S07]  /*0320*/  MOV R21, 32@hi((nvkernel__Z3rhsv_F1L1693_26 + .L_x_33@srel)) ;  /* 0x0000000000157802 */ /* 0x000fce0000000f00 */
[----:B---34-:R-:W-:Y:S05]  /*0330*/  CALL.ABS.NOINC `(__cuda_sm20_div_s64) ;  /* 0x0000000000007943 */ /* 0x018fea0003c00000 */
.L_x_33:
[----:B------:R-:W-:Y:S05]  /*0340*/  BRA `(.L_x_260) ;  /* 0x0000000000487947 */ /* 0x000fea0003800000 */
.L_x_259:
        /* <DEDUP_REMOVED lines=18> */
.L_x_260:
[----:B------:R-:W-:Y:S05]  /*0470*/  BSYNC B6 ;  /* 0x0000000000067941 */ /* 0x000fea0003800000 */
.L_x_258:
        /* <DEDUP_REMOVED lines=10> */
[----:B------:R-:W-:Y:S02]  /*0520*/  IADD3 R2, R4, 0x1, RZ ;  /* 0x0000000104027810 */ /* 0x000fe40007ffe0ff */
[----:B------:R-:W-:Y:S02]  /*0530*/  SHF.R.S32.HI R0, RZ, 0x1f, R37 ;  /* 0x0000001fff007819 */ /* 0x000fe40000011425 */
[--C-:B------:R-:W-:Y:S02]  /*0540*/  SHF.R.S32.HI R3, RZ, 0x1f, R2.reuse ;  /* 0x0000001fff037819 */ /* 0x100fe40000011402 */
[----:B------:R-:W-:Y:S01]  /*0550*/  IADD3 R4, R5, UR41, RZ ;  /* 0x0000002905047c10 */ /* 0x000fe2000fffe0ff */
[----:B------:R-:W-:Y:S02]  /*0560*/  IMAD R7, R0, 0x66, RZ ;  /* 0x0000006600077824 */ /* 0x000fe400078e02ff */
[----:B------:R-:W-:Y:S01]  /*0570*/  IMAD.WIDE.U32 R2, R37, 0x66, R2 ;  /* 0x0000006625027825 */ /* 0x000fe200078e0002 */
[----:B------:R-:W-:-:S04]  /*0580*/  SHF.R.S32.HI R5, RZ, 0x1f, R4 ;  /* 0x0000001fff057819 */ /* 0x000fc80000011404 */
[----:B------:R-:W-:Y:S01]  /*0590*/  IADD3 R0, R3, R7, RZ ;  /* 0x0000000703007210 */ /* 0x000fe20007ffe0ff */
[----:B------:R-:W-:-:S04]  /*05a0*/  IMAD.WIDE.U32 R2, R2, 0x67, R4 ;  /* 0x0000006702027825 */ /* 0x000fc800078e0004 */
[----:B------:R-:W-:-:S05]  /*05b0*/  IMAD R5, R0, 0x67, RZ ;  /* 0x0000006700057824 */ /* 0x000fca00078e02ff */
[----:B------:R-:W-:Y:S01]  /*05c0*/  IADD3 R0, R3, R5, RZ ;  /* 0x0000000503007210 */ /* 0x000fe20007ffe0ff */
[----:B----4-:R-:W-:-:S04]  /*05d0*/  IMAD.WIDE.U32 R4, R2, 0x338, R16 ;  /* 0x0000033802047825 */ /* 0x010fc800078e0010 */
[----:B------:R-:W-:-:S05]  /*05e0*/  IMAD R13, R0, 0x338, RZ ;  /* 0x00000338000d7824 */ /* 0x000fca00078e02ff */
[----:B------:R-:W-:-:S05]  /*05f0*/  IADD3 R5, R13, R5, RZ ;  /* 0x000000050d057210 */ /* 0x000fca0007ffe0ff */
[----:B------:R-:W2:Y:S04]  /*0600*/  LDG.E.64 R10, desc[UR38][R4.64+0x10] ;  /* 0x00001026040a7981 */ /* 0x000ea8000c1e1b00 */
[----:B------:R-:W4:Y:S01]  /*0610*/  LDG.E.64 R6, desc[UR38][R4.64+0x8] ;  /* 0x0000082604067981 */ /* 0x000f22000c1e1b00 */
[----:B---3--:R-:W-:-:S03]  /*0620*/  IMAD.WIDE.U32 R2, R2, 0x338, R18 ;  /* 0x0000033802027825 */ /* 0x008fc600078e0012 */
[----:B------:R-:W3:Y:S02]  /*0630*/  LDG.E.64 R8, desc[UR38][R4.64+0x18] ;  /* 0x0000182604087981 */ /* 0x000ee4000c1e1b00 */
[----:B------:R-:W-:-:S05]  /*0640*/  IADD3 R3, R3, R13, RZ ;  /* 0x0000000d03037210 */ /* 0x000fca0007ffe0ff */
[----:B------:R-:W5:Y:S04]  /*0650*/  LDG.E.64 R12, desc[UR38][R2.64+0x8] ;  /* 0x00000826020c7981 */ /* 0x000f68000c1e1b00 */
[----:B------:R-:W5:Y:S01]  /*0660*/  LDG.E.64 R20, desc[UR38][R2.64+0x10] ;  /* 0x0000102602147981 */ /* 0x000f62000c1e1b00 */
[----:B--2---:R-:W-:-:S08]  /*0670*/  DMUL R10, R10, -4 ;  /* 0xc01000000a0a7828 */ /* 0x004fd00000000000 */
[----:B----4-:R-:W-:-:S08]  /*0680*/  DFMA R6, R6, 5, R10 ;  /* 0x401400000606782b */ /* 0x010fd0000000000a */
[----:B---3--:R-:W-:-:S08]  /*0690*/  DADD R6, R6, R8 ;  /* 0x0000000006067229 */ /* 0x008fd00000000008 */
[----:B-----5:R-:W-:-:S07]  /*06a0*/  DFMA R6, R6, -UR36, R12 ;  /* 0x8000002406067c2b */ /* 0x020fce000800000c */
        /* <DEDUP_REMOVED lines=10> */
.L_x_262:
[----:B------:R-:W-:Y:S05]  /*0750*/  BSYNC B0 ;  /* 0x0000000000007941 */ /* 0x000fea0003800000 */
.L_x_261:
        /* <DEDUP_REMOVED lines=9> */
.L_x_264:
        /* <DEDUP_REMOVED lines=9> */
.L_x_460:


//--------------------- .text.nvkernel__Z3rhsv_F1L1657_24 --------------------------
	.section	.text.nvkernel__Z3rhsv_F1L1657_24,"ax",@progbits
	.align	128
        .global         nvkernel__Z3rhsv_F1L1657_24
        .type           nvkernel__Z3rhsv_F1L1657_24,@function
        .size           nvkernel__Z3rhsv_F1L1657_24,(.L_x_461 - nvkernel__Z3rhsv_F1L1657_24)
        .other          nvkernel__Z3rhsv_F1L1657_24,@"STO_CUDA_ENTRY STV_DEFAULT"
nvkernel__Z3rhsv_F1L1657_24:
.text.nvkernel__Z3rhsv_F1L1657_24:
        /* <DEDUP_REMOVED lines=48> */
.L_x_274:
        /* <DEDUP_REMOVED lines=15> */
[----:B------:R-:W-:Y:S01]  /*03f0*/  MOV R20, 32@lo((nvkernel__Z3rhsv_F1L1657_24 + .L_x_34@srel)) ;  /* 0x0000000000147802 */ /* 0x000fe20000000f00 */
[----:B------:R-:W-:Y:S01]  /*0400*/  IMAD.U32 R6, RZ, RZ, UR4 ;  /* 0x00000004ff067e24 */ /* 0x000fe2000f8e00ff */
[----:B------:R-:W-:-:S07]  /*0410*/  MOV R21, 32@hi((nvkernel__Z3rhsv_F1L1657_24 + .L_x_34@srel)) ;  /* 0x0000000000157802 */ /* 0x000fce0000000f00 */
[----:B------:R-:W-:Y:S05]  /*0420*/  CALL.ABS.NOINC `(__cuda_sm20_div_s64) ;  /* 0x0000000000007943 */ /* 0x000fea0003c00000 */
.L_x_34:
[----:B------:R-:W-:Y:S02]  /*0430*/  MOV R16, R4 ;  /* 0x0000000400107202 */ /* 0x000fe40000000f00 */
[----:B------:R-:W-:Y:S01]  /*0440*/  MOV R17, R5 ;  /* 0x0000000500117202 */ /* 0x000fe20000000f00 */
[----:B------:R-:W-:Y:S06]  /*0450*/  BRA `(.L_x_268) ;  /* 0x00000000004c7947 */ /* 0x000fec0003800000 */
.L_x_267:
        /* <DEDUP_REMOVED lines=19> */
.L_x_268:
[----:B------:R-:W-:Y:S05]  /*0590*/  BSYNC B6 ;  /* 0x0000000000067941 */ /* 0x000fea0003800000 */
.L_x_266:
        /* <DEDUP_REMOVED lines=12> */
.L_x_35:
[----:B------:R-:W-:Y:S05]  /*0660*/  BRA `(.L_x_271) ;  /* 0x0000000000487947 */ /* 0x000fea0003800000 */
.L_x_270:
        /* <DEDUP_REMOVED lines=18> */
.L_x_271:
[----:B------:R-:W-:Y:S05]  /*0790*/  BSYNC B6 ;  /* 0x0000000000067941 */ /* 0x000fea0003800000 */
.L_x_269:
        /* <DEDUP_REMOVED lines=10> */
[----:B------:R-:W-:Y:S02]  /*0840*/  VIADD R15, R15, UR40 ;  /* 0x000000280f0f7c36 */ /* 0x000fe40008000000 */
[----:B------:R-:W-:Y:S02]  /*0850*/  IMAD R5, R0, 0x14b88, RZ ;  /* 0x00014b8800057824 */ /* 0x000fe400078e02ff */
[----:B------:R-:W-:-:S03]  /*0860*/  IMAD R17, R17, UR49, R16 ;  /* 0x0000003111117c24 */ /* 0x000fc6000f8e0210 */
[----:B------:R-:W-:Y:S01]  /*0870*/  IADD3 R7, R7, R5, RZ ;  /* 0x0000000507077210 */ /* 0x000fe20007ffe0ff */
[----:B------:R-:W-:Y:S02]  /*0880*/  VIADD R17, R17, UR41 ;  /* 0x0000002911117c36 */ /* 0x000fe40008000000 */
        /* <DEDUP_REMOVED lines=10> */
[----:B------:R-:W-:Y:S02]  /*0930*/  IMAD R0, R0, -0x668, RZ ;  /* 0xfffff99800007824 */ /* 0x000fe400078e02ff */
[----:B------:R-:W-:-:S05]  /*0940*/  IMAD.WIDE.U32 R14, R3, -0x668, R14 ;  /* 0xfffff998030e7825 */ /* 0x000fca00078e000e */
[----:B------:R-:W-:Y:S01]  /*0950*/  IADD3 R15, R15, -R3, R0 ;  /* 0x800000030f0f7210 */ /* 0x000fe20007ffe000 */
[----:B--2---:R-:W-:Y:S02]  /*0960*/  DFMA R10, R10, -2, R12 ;  /* 0xc00000000a0a782b */ /* 0x004fe4000000000c */
[----:B------:R-:W-:-:S03]  /*0970*/  IMAD.WIDE R12, R17, 0x330, R14 ;  /* 0x00000330110c7825 */ /* 0x000fc600078e020e */
[----:B------:R-:W-:-:S03]  /*0980*/  IADD3 R0, P0, R12, UR46, RZ ;  /* 0x0000002e0c007c10 */ /* 0x000fc6000ff1e0ff */
[----:B---3--:R-:W-:Y:S01]  /*0990*/  DADD R10, R10, R6 ;  /* 0x000000000a0a7229 */ /* 0x008fe20000000006 */
[----:B------:R-:W-:Y:S02]  /*09a0*/  IADD3.X R3, R13, UR47, RZ, P0, !PT ;  /* 0x0000002f0d037c10 */ /* 0x000fe400087fe4ff */
[----:B------:R-:W-:-:S05]  /*09b0*/  IADD3 R6, P0, R28, 0x1000000, RZ ;  /* 0x010000001c067810 */ /* 0x000fca0007f1e0ff */
[----:B----4-:R-:W-:Y:S01]  /*09c0*/  DFMA R50, R38, R10, R8 ;  /* 0x0000000a2632722b */ /* 0x010fe20000000008 */
[----:B------:R-:W-:Y:S02]  /*09d0*/  IADD3.X R7, RZ, R29, RZ, P0, !PT ;  /* 0x0000001dff077210 */ /* 0x000fe400007fe4ff */
[----:B------:R-:W-:Y:S02]  /*09e0*/  IADD3 R8, P1, R0, 0x1000000, RZ ;  /* 0x0100000000087810 */ /* 0x000fe40007f3e0ff */
[----:B------:R-:W-:Y:S02]  /*09f0*/  IADD3 R10, P0, R4, 0x1000000, RZ ;  /* 0x01000000040a7810 */ /* 0x000fe40007f1e0ff */
[----:B------:R0:W-:Y:S01]  /*0a00*/  STG.E.64 desc[UR36][R4.64], R50 ;  /* 0x0000003204007986 */ /* 0x0001e2000c101b24 */
[----:B------:R-:W-:-:S03]  /*0a10*/  IMAD.X R9, RZ, RZ, R3, P1 ;  /* 0x000000ffff097224 */ /* 0x000fc600008e0603 */
[----:B------:R-:W2:Y:S01]  /*0a20*/  LDG.E.64 R16, desc[UR36][R6.64+-0x7be7d0] ;  /* 0x8418302406107981 */ /* 0x000ea2000c1e1b00 */
[----:B------:R-:W-:-:S03]  /*0a30*/  IMAD.X R11, RZ, RZ, R5, P0 ;  /* 0x000000ffff0b7224 */ /* 0x000fc600000e0605 */
[----:B------:R-:W3:Y:S04]  /*0a40*/  LDG.E.64 R12, desc[UR36][R8.64+-0x7e7540] ;  /* 0x818ac024080c7981 */ /* 0x000ee8000c1e1b00 */
[----:B------:R-:W3:Y:S04]  /*0a50*/  LDG.E.64 R14, desc[UR36][R8.64+-0x7e7538] ;  /* 0x818ac824080e7981 */ /* 0x000ee8000c1e1b00 */
[----:B------:R-:W2:Y:S04]  /*0a60*/  LDG.E.64 R20, desc[UR36][R6.64+-0x7be7d8] ;  /* 0x8418282406147981 */ /* 0x000ea8000c1e1b00 */
[----:B------:R-:W4:Y:S04]  /*0a70*/  LDG.E.64 R24, desc[UR36][R10.64+-0x7be7d0] ;  /* 0x841830240a187981 */ /* 0x000f28000c1e1b00 */
[----:B------:R-:W5:Y:S01]  /*0a80*/  LDG.E.64 R26, desc[UR36][R6.64+-0x7be7c8] ;  /* 0x84183824061a7981 */ /* 0x000f62000c1e1b00 */
[----:B---3--:R-:W-:-:S02]  /*0a90*/  DADD R12, -R12, R14 ;  /* 0x000000000c0c7229 */ /* 0x008fc4000000010e */
[----:B--2---:R-:W-:-:S06]  /*0aa0*/  DFMA R16, R16, -2, R20 ;  /* 0xc00000001010782b */ /* 0x004fcc0000000014 */
        /* <DEDUP_REMOVED lines=17> */
[----:B------:R-:W-:Y:S01]  /*0bc0*/  IADD3.X R13, RZ, R29, RZ, P0, !PT ;  /* 0x0000001dff0d7210 */ /* 0x000fe200007fe4ff */
[----:B------:R-:W-:Y:S01]  /*0bd0*/  IMAD.X R15, RZ, RZ, R3, P1 ;  /* 0x000000ffff0f7224 */ /* 0x000fe200008e0603 */
[----:B------:R-:W-:-:S04]  /*0be0*/  IADD3 R4, P0, R4, 0x2000000, RZ ;  /* 0x0200000004047810 */ /* 0x000fc80007f1e0ff */
[----:B------:R0:W-:Y:S01]  /*0bf0*/  STG.E.64 desc[UR36][R10.64+0x83060], R26 ;  /* 0x0830601a0a007986 */ /* 0x0001e2000c101b24 */
[----:B------:R-:W-:-:S03]  /*0c00*/  IADD3.X R5, RZ, R5, RZ, P0, !PT ;  /* 0x00000005ff057210 */ /* 0x000fc600007fe4ff */
[----:B------:R-:W2:Y:S04]  /*0c10*/  LDG.E.64 R24, desc[UR36][R12.64+-0x73b770] ;  /* 0x8c4890240c187981 */ /* 0x000ea8000c1e1b00 */
        /* <DEDUP_REMOVED lines=23> */
.L_x_273:
[----:B------:R-:W-:Y:S05]  /*0d90*/  BSYNC B0 ;  /* 0x0000000000007941 */ /* 0x000fea0003800000 */
.L_x_272:
[----:B------:R-:W-:Y:S02]  /*0da0*/  ISETP.NE.AND P1, PT, R48, RZ, PT ;  /* 0x000000ff3000720c */ /* 0x000fe40003f25270 */
[----:B------:R-:W-:-:S04]  /*0db0*/  IADD3 R45, P0, R45, UR38, RZ ;  /* 0x000000262d2d7c10 */ /* 0x000fc8000ff1e0ff */
[----:B------:R-:W-:-:S07]  /*0dc0*/  IADD3.X R47, R47, UR39, RZ, P0, !PT ;  /* 0x000000272f2f7c10 */ /* 0x000fce00087fe4ff */
[----:B------:R-:W-:Y:S05]  /*0dd0*/  @P1 BRA `(.L_x_274) ;  /* 0xfffffff400481947 */ /* 0x000fea000383ffff */
[----:B------:R-:W-:Y:S05]  /*0de0*/  BSYNC B7 ;  /* 0x0000000000077941 */ /* 0x000fea0003800000 */
.L_x_265:
[----:B------:R-:W-:Y:S05]  /*0df0*/  EXIT ;  /* 0x000000000000794d */ /* 0x000fea0003800000 */
.L_x_275:
        /* <DEDUP_REMOVED lines=16> */
.L_x_461:


//--------------------- .text.nvkernel__Z3rhsv_F1L1626_22 --------------------------
	.section	.text.nvkernel__Z3rhsv_F1L1626_22,"ax",@progbits
	.align	128
        .global         nvkernel__Z3rhsv_F1L1626_22
        .type           nvkernel__Z3rhsv_F1L1626_22,@function
        .size           nvkernel__Z3rhsv_F1L1626_22,(.L_x_462 - nvkernel__Z3rhsv_F1L1626_22)
        .other          nvkernel__Z3rhsv_F1L1626_22,@"STO_CUDA_ENTRY STV_DEFAULT"
nvkernel__Z3rhsv_F1L1626_22:
.text.nvkernel__Z3rhsv_F1L1626_22:
        /* <DEDUP_REMOVED lines=47> */
.L_x_285:
        /* <DEDUP_REMOVED lines=15> */
[----:B------:R-:W-:Y:S01]  /*03e0*/  MOV R20, 32@lo((nvkernel__Z3rhsv_F1L1626_22 + .L_x_36@srel)) ;  /* 0x0000000000147802 */ /* 0x000fe20000000f00 */
[----:B------:R-:W-:Y:S01]  /*03f0*/  IMAD.U32 R6, RZ, RZ, UR4 ;  /* 0x00000004ff067e24 */ /* 0x000fe2000f8e00ff */
[----:B------:R-:W-:-:S07]  /*0400*/  MOV R21, 32@hi((nvkernel__Z3rhsv_F1L1626_22 + .L_x_36@srel)) ;  /* 0x0000000000157802 */ /* 0x000fce0000000f00 */
[----:B------:R-:W-:Y:S05]  /*0410*/  CALL.ABS.NOINC `(__cuda_sm20_div_s64) ;  /* 0x0000000000007943 */ /* 0x000fea0003c00000 */
.L_x_36:
[----:B------:R-:W-:Y:S02]  /*0420*/  MOV R16, R4 ;  /* 0x0000000400107202 */ /* 0x000fe40000000f00 */
[----:B------:R-:W-:Y:S01]  /*0430*/  MOV R17, R5 ;  /* 0x0000000500117202 */ /* 0x000fe20000000f00 */
[----:B------:R-:W-:Y:S06]  /*0440*/  BRA `(.L_x_279) ;  /* 0x00000000004c7947 */ /* 0x000fec0003800000 */
.L_x_278:
        /* <DEDUP_REMOVED lines=19> */
.L_x_279:
[----:B------:R-:W-:Y:S05]  /*0580*/  BSYNC B6 ;  /* 0x0000000000067941 */ /* 0x000fea0003800000 */
.L_x_277:
        /* <DEDUP_REMOVED lines=12> */
.L_x_37:
[----:B------:R-:W-:Y:S05]  /*0650*/  BRA `(.L_x_282) ;  /* 0x0000000000487947 */ /* 0x000fea0003800000 */
.L_x_281:
        /* <DEDUP_REMOVED lines=18> */
.L_x_282:
[----:B------:R-:W-:Y:S05]  /*0780*/  BSYNC B6 ;  /* 0x0000000000067941 */ /* 0x000fea0003800000 */
.L_x_280:
[----:B------:R-:W-:Y:S01]  /*0790*/  ISETP.GE.U32.AND P0, PT, R45, R18, PT ;  /* 0x000000122d00720c */ /* 0x000fe20003f06070 */
[----:B------:R-:W-:Y:S01]  /*07a0*/  BSSY B0, `(.L_x_283) ;  /* 0x000004a000007945 */ /* 0x000fe20003800000 */
[----:B------:R-:W-:Y:S02]  /*07b0*/  IADD3 R0, -R16, RZ, RZ ;  /* 0x000000ff10007210 */ /* 0x000fe40007ffe1ff */
[----:B------:R-:W-:-:S03]  /*07c0*/  ISETP.GE.AND.EX P0, PT, R47, R38, PT, P0 ;  /* 0x000000262f00720c */ /* 0x000fc60003f06300 */
[----:B------:R-:W-:-:S10]  /*07d0*/  IMAD R45, R0, UR50, R45 ;  /* 0x00000032002d7c24 */ /* 0x000fd4000f8e022d */
[----:B------:R-:W-:Y:S05]  /*07e0*/  @P0 BRA `(.L_x_284) ;  /* 0x0000000400140947 */ /* 0x000fea0003800000 */
[----:B------:R-:W-:-:S04]  /*07f0*/  VIADD R5, R4, 0x1 ;  /* 0x0000000104057836 */ /* 0x000fc80000000000 */
[----:B------:R-:W-:Y:S01]  /*0800*/  IMAD.WIDE.U32 R6, R5, 0x14520, RZ ;  /* 0x0001452005067825 */ /* 0x000fe200078e00ff */
[----:B------:R-:W-:-:S05]  /*0810*/  SHF.R.S32.HI R0, RZ, 0x1f, R5 ;  /* 0x0000001fff007819 */ /* 0x000fca0000011405 */
[C---:B------:R-:W-:Y:S02]  /*0820*/  IMAD R3, R0.reuse, 0x14520, RZ ;  /* 0x0001452000037824 */ /* 0x040fe400078e02ff */
[----:B------:R-:W-:Y:S02]  /*0830*/  IMAD R9, R0, 0x668, RZ ;  /* 0x0000066800097824 */ /* 0x000fe400078e02ff */
[----:B------:R-:W-:Y:S01]  /*0840*/  IMAD.IADD R7, R7, 0x1, R3 ;  /* 0x0000000107077824 */ /* 0x000fe200078e0203 */
[----:B------:R-:W-:-:S05]  /*0850*/  IADD3 R3, R45, UR42, RZ ;  /* 0x0000002a2d037c10 */ /* 0x000fca000fffe0ff */
[----:B------:R-:W-:-:S04]  /*0860*/  IMAD.WIDE R6, R3, 0x8, R6 ;  /* 0x0000000803067825 */ /* 0x000fc800078e0206 */
[----:B------:R-:W-:Y:S02]  /*0870*/  IMAD.MOV R3, RZ, RZ, -R4 ;  /* 0x000000ffff037224 */ /* 0x000fe400078e0a04 */
[----:B------:R-:W-:-:S04]  /*0880*/  IMAD.WIDE.U32 R4, R5, 0x668, R6 ;  /* 0x0000066805047825 */ /* 0x000fc800078e0006 */
[----:B------:R-:W-:Y:S01]  /*0890*/  IMAD R3, R3, UR51, R16 ;  /* 0x0000003303037c24 */ /* 0x000fe2000f8e0210 */
[----:B------:R-:W-:-:S03]  /*08a0*/  IADD3 R5, R5, R9, RZ ;  /* 0x0000000905057210 */ /* 0x000fc60007ffe0ff */
[----:B------:R-:W-:-:S04]  /*08b0*/  VIADD R3, R3, UR43 ;  /* 0x0000002b03037c36 */ /* 0x000fc80008000000 */
[----:B------:R-:W-:-:S03]  /*08c0*/  IMAD.WIDE R4, R3, 0x338, R4 ;  /* 0x0000033803047825 */ /* 0x000fc600078e0204 */
[C---:B------:R-:W-:Y:S02]  /*08d0*/  IADD3 R46, P1, R4.reuse, UR46, RZ ;  /* 0x0000002e042e7c10 */ /* 0x040fe4000ff3e0ff */
[----:B------:R-:W-:Y:S02]  /*08e0*/  IADD3 R26, P0, R4, UR44, RZ ;  /* 0x0000002c041a7c10 */ /* 0x000fe4000ff1e0ff */
[C---:B------:R-:W-:Y:S02]  /*08f0*/  IADD3.X R0, R5.reuse, UR47, RZ, P1, !PT ;  /* 0x0000002f05007c10 */ /* 0x040fe40008ffe4ff */
[----:B------:R-:W-:Y:S02]  /*0900*/  IADD3 R28, P1, R46, 0x1000000, RZ ;  /* 0x010000002e1c7810 */ /* 0x000fe40007f3e0ff */
[----:B------:R-:W-:Y:S02]  /*0910*/  IADD3.X R27, R5, UR45, RZ, P0, !PT ;  /* 0x0000002d051b7c10 */ /* 0x000fe400087fe4ff */
[----:B------:R-:W-:-:S03]  /*0920*/  IADD3.X R29, RZ, R0, RZ, P1, !PT ;  /* 0x00000000ff1d7210 */ /* 0x000fc60000ffe4ff */
        /* <DEDUP_REMOVED lines=12> */
[----:B------:R-:W-:Y:S01]  /*09f0*/  IMAD.WIDE R6, R3, 0x330, R6 ;  /* 0x0000033003067825 */ /* 0x000fe200078e0206 */
[----:B--2---:R-:W-:-:S02]  /*0a00*/  DMUL R10, R50, R10 ;  /* 0x0000000a320a7228 */ /* 0x004fc40000000000 */
        /* <DEDUP_REMOVED lines=9> */
[CC--:B------:R-:W-:Y:S02]  /*0aa0*/  DFMA R28, R16.reuse, R16.reuse, R28 ;  /* 0x00000010101c722b */ /* 0x0c0fe4000000001c */
[----:B0-----:R-:W-:Y:S02]  /*0ab0*/  DMUL R46, R16, R16 ;  /* 0x00000010102e7228 */ /* 0x001fe40000000000 */
[----:B------:R-:W-:Y:S02]  /*0ac0*/  DFMA R26, R20, R20, R26 ;  /* 0x00000014141a722b */ /* 0x000fe4000000001a */
[----:B------:R-:W-:Y:S02]  /*0ad0*/  DMUL R12, R8, R12 ;  /* 0x0000000c080c7228 */ /* 0x000fe40000000000 */
[----:B------:R-:W-:Y:S01]  /*0ae0*/  DFMA R28, R24, R24, R28 ;  /* 0x00000018181c722b */ /* 0x000fe2000000001c */
[----:B------:R-:W-:Y:S01]  /*0af0*/  IADD3 R8, P0, R6, UR48, RZ ;  /* 0x0000003006087c10 */ /* 0x000fe2000ff1e0ff */
[----:B------:R-:W-:-:S02]  /*0b00*/  DFMA R46, R48, R48, -R46 ;  /* 0x00000030302e722b */ /* 0x000fc4000000082e */
[----:B------:R-:W-:Y:S01]  /*0b10*/  DADD R16, R48, -R16 ;  /* 0x0000000030107229 */ /* 0x000fe20000000810 */
[----:B------:R-:W-:Y:S01]  /*0b20*/  IADD3.X R0, R7, UR49, RZ, P0, !PT ;  /* 0x0000003107007c10 */ /* 0x000fe200087fe4ff */
[----:B------:R-:W-:Y:S01]  /*0b30*/  DFMA R12, R50, R14, -R12 ;  /* 0x0000000e320c722b */ /* 0x000fe2000000080c */
[C---:B------:R-:W-:Y:S01]  /*0b40*/  IADD3 R6, P0, R8.reuse, 0x1000000, RZ ;  /* 0x0100000008067810 */ /* 0x040fe20007f1e0ff */
[----:B------:R-:W-:Y:S01]  /*0b50*/  DADD R26, R26, -R28 ;  /* 0x000000001a1a7229 */ /* 0x000fe2000000081c */
[----:B------:R-:W-:Y:S01]  /*0b60*/  IADD3 R8, P1, R8, 0x2000000, RZ ;  /* 0x0200000008087810 */ /* 0x000fe20007f3e0ff */
[----:B------:R-:W-:Y:S01]  /*0b70*/  DADD R20, R20, -R24 ;  /* 0x0000000014147229 */ /* 0x000fe20000000818 */
[----:B------:R-:W-:Y:S01]  /*0b80*/  IADD3.X R7, RZ, R0, RZ, P0, !PT ;  /* 0x00000000ff077210 */ /* 0x000fe200007fe4ff */
[----:B------:R-:W-:Y:S02]  /*0b90*/  DMUL R16, R34, R16 ;  /* 0x0000001022107228 */ /* 0x000fe40000000000 */
[----:B------:R-:W-:Y:S01]  /*0ba0*/  DMUL R4, R4, UR36 ;  /* 0x0000002404047c28 */ /* 0x000fe20008000000 */
[----:B------:R-:W-:Y:S01]  /*0bb0*/  IMAD.X R9, RZ, RZ, R0, P1 ;  /* 0x000000ffff097224 */ /* 0x000fe200008e0600 */
[----:B------:R-:W-:-:S02]  /*0bc0*/  DMUL R26, R30, R26 ;  /* 0x0000001a1e1a7228 */ /* 0x000fc40000000000 */
[----:B------:R-:W-:Y:S01]  /*0bd0*/  DMUL R20, R20, UR36 ;  /* 0x0000002414147c28 */ /* 0x000fe20008000000 */
[----:B------:R0:W-:Y:S04]  /*0be0*/  STG.E.64 desc[UR38][R6.64+-0x7e7540], R16 ;  /* 0x818ac01006007986 */ /* 0x0001e8000c101b26 */
[----:B------:R0:W-:Y:S01]  /*0bf0*/  STG.E.64 desc[UR38][R6.64+0x31580], R4 ;  /* 0x0315800406007986 */ /* 0x0001e2000c101b26 */
[----:B------:R-:W-:-:S03]  /*0c00*/  DFMA R26, R22, R46, R26 ;  /* 0x0000002e161a722b */ /* 0x000fc6000000001a */
[----:B------:R0:W-:Y:S05]  /*0c10*/  STG.E.64 desc[UR38][R8.64+-0x7b5fc0], R20 ;  /* 0x84a0401408007986 */ /* 0x0001ea000c101b26 */
[----:B------:R-:W-:-:S07]  /*0c20*/  DFMA R12, R32, R12, R26 ;  /* 0x0000000c200c722b */ /* 0x000fce000000001a */
[----:B------:R0:W-:Y:S04]  /*0c30*/  STG.E.64 desc[UR38][R8.64+0x62b00], R12 ;  /* 0x062b000c08007986 */ /* 0x0001e8000c101b26 */
.L_x_284:
[----:B------:R-:W-:Y:S05]  /*0c40*/  BSYNC B0 ;  /* 0x0000000000007941 */ /* 0x000fea0003800000 */
.L_x_283:
[----:B------:R-:W-:Y:S02]  /*0c50*/  ISETP.NE.AND P1, PT, R44, RZ, PT ;  /* 0x000000ff2c00720c */ /* 0x000fe40003f25270 */
[----:B------:R-:W-:-:S04]  /*0c60*/  IADD3 R41, P0, R41, UR40, RZ ;  /* 0x0000002829297c10 */ /* 0x000fc8000ff1e0ff */
[----:B------:R-:W-:-:S07]  /*0c70*/  IADD3.X R43, R43, UR41, RZ, P0, !PT ;  /* 0x000000292b2b7c10 */ /* 0x000fce00087fe4ff */
[----:B------:R-:W-:Y:S05]  /*0c80*/  @P1 BRA `(.L_x_285) ;  /* 0xfffffff400981947 */ /* 0x000fea000383ffff */
[----:B------:R-:W-:Y:S05]  /*0c90*/  BSYNC B7 ;  /* 0x0000000000077941 */ /* 0x000fea0003800000 */
.L_x_276:
[----:B------:R-:W-:Y:S05]  /*0ca0*/  EXIT ;  /* 0x000000000000794d */ /* 0x000fea0003800000 */
.L_x_286:
        /* <DEDUP_REMOVED lines=13> */
.L_x_462:


//--------------------- .text.nvkernel__Z3rhsv_F1L1614_20 --------------------------
	.section	.text.nvkernel__Z3rhsv_F1L1614_20,"ax",@progbits
	.align	128
        .global         nvkernel__Z3rhsv_F1L1614_20
        .type           nvkernel__Z3rhsv_F1L1614_20,@function
        .size           nvkernel__Z3rhsv_F1L1614_20,(.L_x_463 - nvkernel__Z3rhsv_F1L1614_20)
        .other          nvkernel__Z3rhsv_F1L1614_20,@"STO_CUDA_ENTRY STV_DEFAULT"
nvkernel__Z3rhsv_F1L1614_20:
.text.nvkernel__Z3rhsv_F1L1614_20:
        /* <DEDUP_REMOVED lines=34> */
.L_x_296:
        /* <DEDUP_REMOVED lines=15> */
[----:B------:R-:W-:Y:S01]  /*0310*/  MOV R20, 32@lo((nvkernel__Z3rhsv_F1L1614_20 + .L_x_38@srel)) ;  /* 0x0000000000147802 */ /* 0x000fe20000000f00 */
[----:B------:R-:W-:Y:S01]  /*0320*/  IMAD.U32 R6, RZ, RZ, UR4 ;  /* 0x00000004ff067e24 */ /* 0x000fe2000f8e00ff */
[----:B------:R-:W-:-:S07]  /*0330*/  MOV R21, 32@hi((nvkernel__Z3rhsv_F1L1614_20 + .L_x_38@srel)) ;  /* 0x0000000000157802 */ /* 0x000fce0000000f00 */
[----:B------:R-:W-:Y:S05]  /*0340*/  CALL.ABS.NOINC `(__cuda_sm20_div_s64) ;  /* 0x0000000000007943 */ /* 0x000fea0003c00000 */
.L_x_38:
[----:B------:R-:W-:Y:S02]  /*0350*/  MOV R18, R4 ;  /* 0x0000000400127202 */ /* 0x000fe40000000f00 */
[----:B------:R-:W-:Y:S01]  /*0360*/  MOV R19, R5 ;  /* 0x0000000500137202 */ /* 0x000fe20000000f00 */
[----:B------:R-:W-:Y:S06]  /*0370*/  BRA `(.L_x_290) ;  /* 0x00000000004c7947 */ /* 0x000fec0003800000 */
.L_x_289:
        /* <DEDUP_REMOVED lines=19> */
.L_x_290:
[----:B------:R-:W-:Y:S05]  /*04b0*/  BSYNC B6 ;  /* 0x0000000000067941 */ /* 0x000fea0003800000 */
.L_x_288:
        /* <DEDUP_REMOVED lines=12> */
.L_x_39:
[----:B------:R-:W-:Y:S05]  /*0580*/  BRA `(.L_x_293) ;  /* 0x0000000000487947 */ /* 0x000fea0003800000 */
.L_x_292:
        /* <DEDUP_REMOVED lines=18> */
.L_x_293:
[----:B------:R-:W-:Y:S05]  /*06b0*/  BSYNC B6 ;  /* 0x0000000000067941 */ /* 0x000fea0003800000 */
.L_x_291:
        /* <DEDUP_REMOVED lines=64> */
.L_x_295:
[----:B------:R-:W-:Y:S05]  /*0ac0*/  BSYNC B0 ;  /* 0x0000000000007941 */ /* 0x000fea0003800000 */
.L_x_294:
[----:B------:R-:W-:Y:S02]  /*0ad0*/  ISETP.NE.AND P1, PT, R36, RZ, PT ;  /* 0x000000ff2400720c */ /* 0x000fe40003f25270 */
[----:B------:R-:W-:-:S04]  /*0ae0*/  IADD3 R30, P0, R30, UR40, RZ ;  /* 0x000000281e1e7c10 */ /* 0x000fc8000ff1e0ff */
[----:B------:R-:W-:-:S07]  /*0af0*/  IADD3.X R32, R32, UR41, RZ, P0, !PT ;  /* 0x0000002920207c10 */ /* 0x000fce00087fe4ff */
[----:B------:R-:W-:Y:S05]  /*0b00*/  @P1 BRA `(.L_x_296) ;  /* 0xfffffff400c41947 */ /* 0x000fea000383ffff */
[----:B------:R-:W-:Y:S05]  /*0b10*/  BSYNC B7 ;  /* 0x0000000000077941 */ /* 0x000fea0003800000 */
.L_x_287:
[----:B------:R-:W-:Y:S05]  /*0b20*/  EXIT ;  /* 0x000000000000794d */ /* 0x000fea0003800000 */
.L_x_297:
        /* <DEDUP_REMOVED lines=13> */
.L_x_463:


//--------------------- .text.nvkernel__Z3rhsv_F1L1597_18 --------------------------
	.section	.text.nvkernel__Z3rhsv_F1L1597_18,"ax",@progbits
	.align	128
        .global         nvkernel__Z3rhsv_F1L1597_18
        .type           nvkernel__Z3rhsv_F1L1597_18,@function
        .size           nvkernel__Z3rhsv_F1L1597_18,(.L_x_464 - nvkernel__Z3rhsv_F1L1597_18)
        .other          nvkernel__Z3rhsv_F1L1597_18,@"STO_CUDA_ENTRY STV_DEFAULT"
nvkernel__Z3rhsv_F1L1597_18:
.text.nvkernel__Z3rhsv_F1L1597_18:
        /* <DEDUP_REMOVED lines=33> */
.L_x_307:
        /* <DEDUP_REMOVED lines=15> */
[----:B------:R-:W-:Y:S01]  /*0300*/  MOV R20, 32@lo((nvkernel__Z3rhsv_F1L1597_18 + .L_x_40@srel)) ;  /* 0x0000000000147802 */ /* 0x000fe20000000f00 */
[----:B------:R-:W-:Y:S01]  /*0310*/  IMAD.U32 R6, RZ, RZ, UR4 ;  /* 0x00000004ff067e24 */ /* 0x000fe2000f8e00ff */
[----:B------:R-:W-:-:S07]  /*0320*/  MOV R21, 32@hi((nvkernel__Z3rhsv_F1L1597_18 + .L_x_40@srel)) ;  /* 0x0000000000157802 */ /* 0x000fce0000000f00 */
[----:B------:R-:W-:Y:S05]  /*0330*/  CALL.ABS.NOINC `(__cuda_sm20_div_s64) ;  /* 0x0000000000007943 */ /* 0x000fea0003c00000 */
.L_x_40:
[----:B------:R-:W-:Y:S02]  /*0340*/  MOV R18, R4 ;  /* 0x0000000400127202 */ /* 0x000fe40000000f00 */
[----:B------:R-:W-:Y:S01]  /*0350*/  MOV R19, R5 ;  /* 0x0000000500137202 */ /* 0x000fe20000000f00 */
[----:B------:R-:W-:Y:S06]  /*0360*/  BRA `(.L_x_301) ;  /* 0x00000000004c7947 */ /* 0x000fec0003800000 */
.L_x_300:
        /* <DEDUP_REMOVED lines=19> */
.L_x_301:
[----:B------:R-:W-:Y:S05]  /*04a0*/  BSYNC B6 ;  /* 0x0000000000067941 */ /* 0x000fea0003800000 */
.L_x_299:
        /* <DEDUP_REMOVED lines=12> */
.L_x_41:
[----:B------:R-:W-:Y:S05]  /*0570*/  BRA `(.L_x_304) ;  /* 0x0000000000487947 */ /* 0x000fea0003800000 */
.L_x_303:
        /* <DEDUP_REMOVED lines=18> */
.L_x_304:
[----:B------:R-:W-:Y:S05]  /*06a0*/  BSYNC B6 ;  /* 0x0000000000067941 */ /* 0x000fea0003800000 */
.L_x_302:
[----:B------:R-:W-:Y:S01]  /*06b0*/  ISETP.GE.U32.AND P0, PT, R31, R16, PT ;  /* 0x000000101f00720c */ /* 0x000fe20003f06070 */
[----:B------:R-:W-:Y:S01]  /*06c0*/  BSSY B0, `(.L_x_305) ;  /* 0x000003e000007945 */ /* 0x000fe20003800000 */
[----:B------:R-:W-:Y:S02]  /*06d0*/  IADD3 R0, -R18, RZ, RZ ;  /* 0x000000ff12007210 */ /* 0x000fe40007ffe1ff */
[----:B------:R-:W-:-:S03]  /*06e0*/  ISETP.GE.AND.EX P0, PT, R33, R22, PT, P0 ;  /* 0x000000162100720c */ /* 0x000fc60003f06300 */
[----:B------:R-:W-:-:S10]  /*06f0*/  IMAD R0, R0, UR49, R31 ;  /* 0x0000003100007c24 */ /* 0x000fd4000f8e021f */
[----:B------:R-:W-:Y:S05]  /*0700*/  @P0 BRA `(.L_x_306) ;  /* 0x0000000000e40947 */ /* 0x000fea0003800000 */
[----:B------:R-:W-:Y:S01]  /*0710*/  VIADD R3, R4, 0x1 ;  /* 0x0000000104037836 */ /* 0x000fe20000000000 */
[----:B------:R-:W-:Y:S01]  /*0720*/  SHF.R.S64 R6, RZ, 0x1d, R0 ;  /* 0x0000001dff067819 */ /* 0x000fe20000001000 */
[----:B------:R-:W-:Y:S01]  /*0730*/  IMAD.MOV R11, RZ, RZ, -R4 ;  /* 0x000000ffff0b7224 */ /* 0x000fe200078e0a04 */
[----:B------:R-:W-:Y:S02]  /*0740*/  SHF.R.S32.HI R7, RZ, 0x1d, R0 ;  /* 0x0000001dff077819 */ /* 0x000fe40000011400 */
[----:B------:R-:W-:Y:S01]  /*0750*/  SHF.R.S32.HI R12, RZ, 0x1f, R3 ;  /* 0x0000001fff0c7819 */ /* 0x000fe20000011403 */
[----:B------:R-:W-:-:S04]  /*0760*/  IMAD.WIDE.U32 R4, R3, 0x14b88, R6 ;  /* 0x00014b8803047825 */ /* 0x000fc800078e0006 */
[----:B------:R-:W-:Y:S02]  /*0770*/  IMAD R9, R12, 0x14b88, RZ ;  /* 0x00014b880c097824 */ /* 0x000fe400078e02ff */
[----:B------:R-:W-:Y:S02]  /*0780*/  IMAD R7, R11, UR50, R18 ;  /* 0x000000320b077c24 */ /* 0x000fe4000f8e0212 */
[----:B------:R-:W-:Y:S02]  /*0790*/  IMAD.IADD R5, R5, 0x1, R9 ;  /* 0x0000000105057824 */ /* 0x000fe400078e0209 */
[----:B------:R-:W-:-:S04]  /*07a0*/  VIADD R7, R7, UR48 ;  /* 0x0000003007077c36 */ /* 0x000fc80008000000 */
[----:B------:R-:W-:-:S03]  /*07b0*/  IMAD.WIDE R10, R7, 0x338, R4 ;  /* 0x00000338070a7825 */ /* 0x000fc600078e0204 */
[----:B------:R-:W-:-:S04]  /*07c0*/  IADD3 R6, P0, R10, UR40, RZ ;  /* 0x000000280a067c10 */ /* 0x000fc8000ff1e0ff */
[----:B------:R-:W-:Y:S02]  /*07d0*/  IADD3.X R0, R11, UR41, RZ, P0, !PT ;  /* 0x000000290b007c10 */ /* 0x000fe400087fe4ff */
[----:B------:R-:W-:-:S05]  /*07e0*/  IADD3 R8, P0, R6, 0x1000000, RZ ;  /* 0x0100000006087810 */ /* 0x000fca0007f1e0ff */
[----:B------:R-:W-:-:S05]  /*07f0*/  IMAD.X R9, RZ, RZ, R0, P0 ;  /* 0x000000ffff097224 */ /* 0x000fca00000e0600 */
[----:B------:R-:W2:Y:S01]  /*0800*/  LDG.E.64 R14, desc[UR36][R8.64+-0x7be7d0] ;  /* 0x84183024080e7981 */ /* 0x000ea2000c1e1b00 */
[----:B------:R-:W-:Y:S01]  /*0810*/  IMAD R12, R12, -0x668, RZ ;  /* 0xfffff9980c0c7824 */ /* 0x000fe200078e02ff */
[----:B------:R-:W-:Y:S01]  /*0820*/  IADD3 R24, P1, R10, UR44, RZ ;  /* 0x0000002c0a187c10 */ /* 0x000fe2000ff3e0ff */
[----:B------:R-:W-:-:S03]  /*0830*/  IMAD.WIDE.U32 R4, R3, -0x668, R4 ;  /* 0xfffff99803047825 */ /* 0x000fc600078e0004 */
[----:B------:R-:W-:Y:S02]  /*0840*/  IADD3.X R25, R11, UR45, RZ, P1, !PT ;  /* 0x0000002d0b197c10 */ /* 0x000fe40008ffe4ff */
[----:B------:R-:W-:Y:S02]  /*0850*/  IADD3 R5, R5, -R3, R12 ;  /* 0x8000000305057210 */ /* 0x000fe40007ffe00c */
[----:B------:R-:W-:Y:S01]  /*0860*/  IADD3 R12, P2, R10, UR46, RZ ;  /* 0x0000002e0a0c7c10 */ /* 0x000fe2000ff5e0ff */
[----:B------:R-:W-:-:S03]  /*0870*/  IMAD.WIDE R4, R7, 0x330, R4 ;  /* 0x0000033007047825 */ /* 0x000fc600078e0204 */
[----:B------:R-:W-:Y:S02]  /*0880*/  IADD3.X R13, R11, UR47, RZ, P2, !PT ;  /* 0x0000002f0b0d7c10 */ /* 0x000fe400097fe4ff */
[----:B------:R-:W-:-:S04]  /*0890*/  IADD3 R4, P0, R4, UR42, RZ ;  /* 0x0000002a04047c10 */ /* 0x000fc8000ff1e0ff */
[----:B------:R-:W-:Y:S02]  /*08a0*/  IADD3.X R5, R5, UR43, RZ, P0, !PT ;  /* 0x0000002b05057c10 */ /* 0x000fe400087fe4ff */
[----:B------:R-:W-:-:S05]  /*08b0*/  IADD3 R6, P0, R6, 0x2000000, RZ ;  /* 0x0200000006067810 */ /* 0x000fca0007f1e0ff */
[----:B------:R-:W-:Y:S01]  /*08c0*/  IMAD.X R7, RZ, RZ, R0, P0 ;  /* 0x000000ffff077224 */ /* 0x000fe200000e0600 */
[----:B--2---:R0:W-:Y:S04]  /*08d0*/  STG.E.64 desc[UR36][R4.64], R14 ;  /* 0x0000000e04007986 */ /* 0x0041e8000c101b24 */
[----:B------:R-:W2:Y:S04]  /*08e0*/  LDG.E.64 R10, desc[UR36][R24.64] ;  /* 0x00000024180a7981 */ /* 0x000ea8000c1e1b00 */
[----:B------:R-:W2:Y:S04]  /*08f0*/  LDG.E.64 R18, desc[UR36][R8.64+-0x7be7d0] ;  /* 0x8418302408127981 */ /* 0x000ea8000c1e1b00 */
[----:B------:R-:W3:Y:S04]  /*0900*/  LDG.E.64 R12, desc[UR36][R12.64] ;  /* 0x000000240c0c7981 */ /* 0x000ee8000c1e1b00 */
[----:B------:R-:W3:Y:S01]  /*0910*/  LDG.E.64 R20, desc[UR36][R6.64+0x1060c0] ;  /* 0x1060c02406147981 */ /* 0x000ee2000c1e1b00 */
[----:B------:R-:W-:Y:S01]  /*0920*/  UMOV UR4, 0x9999999a ;  /* 0x9999999a00047882 */ /* 0x000fe20000000000 */
[----:B------:R-:W-:Y:S01]  /*0930*/  UMOV UR5, 0x3fd99999 ;  /* 0x3fd9999900057882 */ /* 0x000fe20000000000 */
[----:B--2---:R-:W-:-:S02]  /*0940*/  DMUL R10, R10, R18 ;  /* 0x000000120a0a7228 */ /* 0x004fc40000000000 */
[----:B---3--:R-:W-:-:S06]  /*0950*/  DADD R20, R20, -R12 ;  /* 0x0000000014147229 */ /* 0x008fcc000000080c */
[----:B------:R-:W-:Y:S01]  /*0960*/  DMUL R26, R18, R10 ;  /* 0x0000000a121a7228 */ /* 0x000fe20000000000 */
[----:B------:R-:W-:-:S05]  /*0970*/  IADD3 R18, P0, R4, 0x1000000, RZ ;  /* 0x0100000004127810 */ /* 0x000fca0007f1e0ff */
[----:B------:R-:W-:Y:S02]  /*0980*/  IMAD.X R19, RZ, RZ, R5, P0 ;  /* 0x000000ffff137224 */ /* 0x000fe400000e0605 */
[----:B------:R-:W-:-:S07]  /*0990*/  DFMA R20, R20, UR4, R26 ;  /* 0x0000000414147c2b */ /* 0x000fce000800001a */
[----:B------:R1:W-:Y:S04]  /*09a0*/  STG.E.64 desc[UR36][R18.64+-0x7e7540], R20 ;  /* 0x818ac01412007986 */ /* 0x0003e8000c101b24 */
[----:B------:R-:W0:Y:S02]  /*09b0*/  LDG.E.64 R8, desc[UR36][R8.64+0x83060] ;  /* 0x0830602408087981 */ /* 0x000e24000c1e1b00 */
[----:B0-----:R-:W-:-:S07]  /*09c0*/  DMUL R14, R10, R8 ;  /* 0x000000080a0e7228 */ /* 0x001fce0000000000 */
[----:B------:R1:W-:Y:S04]  /*09d0*/  STG.E.64 desc[UR36][R18.64+0x31580], R14 ;  /* 0x0315800e12007986 */ /* 0x0003e8000c101b24 */
[----:B------:R-:W2:Y:S01]  /*09e0*/  LDG.E.64 R24, desc[UR36][R6.64+-0x73b770] ;  /* 0x8c48902406187981 */ /* 0x000ea2000c1e1b00 */
[----:B------:R-:W-:-:S05]  /*09f0*/  IADD3 R4, P0, R4, 0x2000000, RZ ;  /* 0x0200000004047810 */ /* 0x000fca0007f1e0ff */
[----:B------:R-:W-:Y:S01]  /*0a00*/  IMAD.X R5, RZ, RZ, R5, P0 ;  /* 0x000000ffff057224 */ /* 0x000fe200000e0605 */
        /* <DEDUP_REMOVED lines=9> */
.L_x_306:
[----:B------:R-:W-:Y:S05]  /*0aa0*/  BSYNC B0 ;  /* 0x0000000000007941 */ /* 0x000fea0003800000 */
.L_x_305:
[----:B------:R-:W-:Y:S02]  /*0ab0*/  ISETP.NE.AND P1, PT, R36, RZ, PT ;  /* 0x000000ff2400720c */ /* 0x000fe40003f25270 */
[----:B------:R-:W-:-:S04]  /*0ac0*/  IADD3 R30, P0, R30, UR38, RZ ;  /* 0x000000261e1e7c10 */ /* 0x000fc8000ff1e0ff */
[----:B------:R-:W-:-:S07]  /*0ad0*/  IADD3.X R32, R32, UR39, RZ, P0, !PT ;  /* 0x0000002720207c10 */ /* 0x000fce00087fe4ff */
[----:B------:R-:W-:Y:S05]  /*0ae0*/  @P1 BRA `(.L_x_307) ;  /* 0xfffffff400c81947 */ /* 0x000fea000383ffff */
[----:B------:R-:W-:Y:S05]  /*0af0*/  BSYNC B7 ;  /* 0x0000000000077941 */ /* 0x000fea0003800000 */
.L_x_298:
[----:B------:R-:W-:Y:S05]  /*0b00*/  EXIT ;  /* 0x000000000000794d */ /* 0x000fea0003800000 */
.L_x_308:
        /* <DEDUP_REMOVED lines=15> */
.L_x_464:


//--------------------- .text.__cuda_sm20_dblrcp_rn_slowpath_v3 --------------------------
	.section	.text.__cuda_sm20_dblrcp_rn_slowpath_v3,"ax",@progbits
	.align	128
.text.__cuda_sm20_dblrcp_rn_slowpath_v3:
        .type           __cuda_sm20_dblrcp_rn_slowpath_v3,@function
        .size           __cuda_sm20_dblrcp_rn_slowpath_v3,(.L_x_438 - __cuda_sm20_dblrcp_rn_slowpath_v3)
__cuda_sm20_dblrcp_rn_slowpath_v3:
[----:B------:R-:W-:Y:S02]  /*0000*/  MOV R9, R5 ;  /* 0x0000000500097202 */ /* 0x000fe40000000f00 */
[----:B------:R-:W-:-:S06]  /*0010*/  MOV R8, R4 ;  /* 0x0000000400087202 */ /* 0x000fcc0000000f00 */
[----:B------:R-:W-:Y:S01]  /*0020*/  DSETP.GTU.AND P0, PT, |R8|, +INF , PT ;  /* 0x7ff000000800742a */ /* 0x000fe20003f0c200 */
[----:B------:R-:W-:-:S13]  /*0030*/  BSSY B0, `(.L_x_309) ;  /* 0x0000022000007945 */ /* 0x000fda0003800000 */
[----:B------:R-:W-:Y:S05]  /*0040*/  @P0 BRA `(.L_x_310) ;  /* 0x0000000000780947 */ /* 0x000fea0003800000 */
[----:B------:R-:W-:-:S05]  /*0050*/  LOP3.LUT R3, R9, 0x7fffffff, RZ, 0xc0, !PT ;  /* 0x7fffffff09037812 */ /* 0x000fca00078ec0ff */
[----:B------:R-:W-:-:S05]  /*0060*/  VIADD R0, R3, 0xffffffff ;  /* 0xffffffff03007836 */ /* 0x000fca0000000000 */
[----:B------:R-:W-:-:S13]  /*0070*/  ISETP.GE.U32.AND P0, PT, R0, 0x7fefffff, PT ;  /* 0x7fefffff0000780c */ /* 0x000fda0003f06070 */
[----:B------:R-:W-:Y:S01]  /*0080*/  @P0 LOP3.LUT R5, R9, 0x7ff00000, RZ, 0x3c, !PT ;  /* 0x7ff0000009050812 */ /* 0x000fe200078e3cff */
[----:B------:R-:W-:Y:S01]  /*0090*/  @P0 IMAD.MOV.U32 R4, RZ, RZ, RZ ;  /* 0x000000ffff040224 */ /* 0x000fe200078e00ff */
[----:B------:R-:W-:Y:S06]  /*00a0*/  @P0 BRA `(.L_x_311) ;  /* 0x0000000000680947 */ /* 0x000fec0003800000 */
[----:B------:R-:W-:-:S13]  /*00b0*/  ISETP.GE.U32.AND P0, PT, R3, 0x1000001, PT ;  /* 0x010000010300780c */ /* 0x000fda0003f06070 */
[----:B------:R-:W-:Y:S05]  /*00c0*/  @!P0 BRA `(.L_x_312) ;  /* 0x0000000000348947 */ /* 0x000fea0003800000 */
[----:B------:R-:W-:Y:S02]  /*00d0*/  IADD3 R11, R9, -0x3fe00000, RZ ;  /* 0xc0200000090b7810 */ /* 0x000fe40007ffe0ff */
[----:B------:R-:W-:Y:S02]  /*00e0*/  MOV R10, R8 ;  /* 0x00000008000a7202 */ /* 0x000fe40000000f00 */
[----:B------:R-:W0:Y:S04]  /*00f0*/  MUFU.RCP64H R7, R11 ;  /* 0x0000000b00077308 */ /* 0x000e280000001800 */
[----:B0-----:R-:W-:-:S08]  /*0100*/  DFMA R4, -R10, R6, 1 ;  /* 0x3ff000000a04742b */ /* 0x001fd00000000106 */
[----:B------:R-:W-:-:S08]  /*0110*/  DFMA R4, R4, R4, R4 ;  /* 0x000000040404722b */ /* 0x000fd00000000004 */
[----:B------:R-:W-:-:S08]  /*0120*/  DFMA R4, R6, R4, R6 ;  /* 0x000000040604722b */ /* 0x000fd00000000006 */
[----:B------:R-:W-:-:S08]  /*0130*/  DFMA R6, -R10, R4, 1 ;  /* 0x3ff000000a06742b */ /* 0x000fd00000000104 */
[----:B------:R-:W-:-:S08]  /*0140*/  DFMA R6, R4, R6, R4 ;  /* 0x000000060406722b */ /* 0x000fd00000000004 */
[----:B------:R-:W-:-:S08]  /*0150*/  DMUL R6, R6, 2.2250738585072013831e-308 ;  /* 0x0010000006067828 */ /* 0x000fd00000000000 */
[----:B------:R-:W-:-:S08]  /*0160*/  DFMA R8, -R8, R6, 1 ;  /* 0x3ff000000808742b */ /* 0x000fd00000000106 */
[----:B------:R-:W-:-:S08]  /*0170*/  DFMA R4, R8, R8, R8 ;  /* 0x000000080804722b */ /* 0x000fd00000000008 */
[----:B------:R-:W-:Y:S01]  /*0180*/  DFMA R4, R6, R4, R6 ;  /* 0x000000040604722b */ /* 0x000fe20000000006 */
[----:B------:R-:W-:Y:S10]  /*0190*/  BRA `(.L_x_311) ;  /* 0x00000000002c7947 */ /* 0x000ff40003800000 */
.L_x_312:
[----:B------:R-:W-:-:S06]  /*01a0*/  DMUL R8, R8, 8.11296384146066816958e+31 ;  /* 0x4690000008087828 */ /* 0x000fcc0000000000 */
[----:B------:R-:W0:Y:S02]  /*01b0*/  MUFU.RCP64H R7, R9 ;  /* 0x0000000900077308 */ /* 0x000e240000001800 */
[----:B0-----:R-:W-:-:S08]  /*01c0*/  DFMA R4, -R8, R6, 1 ;  /* 0x3ff000000804742b */ /* 0x001fd00000000106 */
[----:B------:R-:W-:-:S08]  /*01d0*/  DFMA R4, R4, R4, R4 ;  /* 0x000000040404722b */ /* 0x000fd00000000004 */
[----:B------:R-:W-:-:S08]  /*01e0*/  DFMA R4, R6, R4, R6 ;  /* 0x000000040604722b */ /* 0x000fd00000000006 */
[----:B------:R-:W-:-:S08]  /*01f0*/  DFMA R6, -R8, R4, 1 ;  /* 0x3ff000000806742b */ /* 0x000fd00000000104 */
[----:B------:R-:W-:-:S08]  /*0200*/  DFMA R4, R4, R6, R4 ;  /* 0x000000060404722b */ /* 0x000fd00000000004 */
[----:B------:R-:W-:Y:S01]  /*0210*/  DMUL R4, R4, 8.11296384146066816958e+31 ;  /* 0x4690000004047828 */ /* 0x000fe20000000000 */
[----:B------:R-:W-:Y:S10]  /*0220*/  BRA `(.L_x_311) ;  /* 0x0000000000087947 */ /* 0x000ff40003800000 */
.L_x_310:
[----:B------:R-:W-:Y:S02]  /*0230*/  LOP3.LUT R5, R9, 0x80000, RZ, 0xfc, !PT ;  /* 0x0008000009057812 */ /* 0x000fe400078efcff */
[----:B------:R-:W-:-:S07]  /*0240*/  MOV R4, R8 ;  /* 0x0000000800047202 */ /* 0x000fce0000000f00 */
.L_x_311:
[----:B------:R-:W-:Y:S05]  /*0250*/  BSYNC B0 ;  /* 0x0000000000007941 */ /* 0x000fea0003800000 */
.L_x_309:
[----:B------:R-:W-:Y:S05]  /*0260*/  RET.ABS.NODEC R20 0x0 ;  /* 0x0000000014007950 */ /* 0x000fea0003e00000 */
.L_x_313:
        /* <DEDUP_REMOVED lines=9> */
.L_x_438:


//--------------------- .text.nvkernel__Z3rhsv_F1L1574_16 --------------------------
	.section	.text.nvkernel__Z3rhsv_F1L1574_16,"ax",@progbits
	.align	128
        .global         nvkernel__Z3rhsv_F1L1574_16
        .type           nvkernel__Z3rhsv_F1L1574_16,@function
        .size           nvkernel__Z3rhsv_F1L1574_16,(.L_x_465 - nvkernel__Z3rhsv_F1L1574_16)
        .other          nvkernel__Z3rhsv_F1L1574_16,@"STO_CUDA_ENTRY STV_DEFAULT"
nvkernel__Z3rhsv_F1L1574_16:
.text.nvkernel__Z3rhsv_F1L1574_16:
        /* <DEDUP_REMOVED lines=25> */
[----:B------:R-:W-:Y:S01]  /*0190*/  UIMAD.WIDE UR38, UR38, 0x80, URZ ;  /* 0x00000080262678a5 */ /* 0x000fe2000f8e023f */
[----:B------:R-:W-:Y:S01]  /*01a0*/  ULDC.64 UR40, c[0x0][0x238] ;  /* 0x00008e0000287ab9 */ /* 0x000fe20000000a00 */
[----:B------:R-:W-:Y:S01]  /*01b0*/  ULDC.64 UR42, c[0x0][0x240] ;  /* 0x00009000002a7ab9 */ /* 0x000fe20000000a00 */
[----:B------:R-:W-:Y:S01]  /*01c0*/  ULDC.64 UR44, c[0x0][0x220] ;  /* 0x00008800002c7ab9 */ /* 0x000fe20000000a00 */
[----:B------:R-:W-:Y:S01]  /*01d0*/  ULDC.64 UR46, c[0x0][0x228] ;  /* 0x00008a00002e7ab9 */ /* 0x000fe20000000a00 */
[----:B------:R-:W-:Y:S01]  /*01e0*/  ULDC.64 UR48, c[0x0][0x230] ;  /* 0x00008c0000307ab9 */ /* 0x000fe20000000a00 */
[----:B0-----:R-:W-:-:S03]  /*01f0*/  SHF.R.S32.HI R39, RZ, 0x1f, R38 ;  /* 0x0000001fff277819 */ /* 0x001fc60000011426 */
[----:B-1----:R-:W-:-:S07]  /*0200*/  IMAD.WIDE R38, R3, 0x80, R38 ;  /* 0x0000008003267825 */ /* 0x002fce00078e0226 */
.L_x_325:
        /* <DEDUP_REMOVED lines=15> */
[----:B------:R-:W-:Y:S01]  /*0300*/  MOV R20, 32@lo((nvkernel__Z3rhsv_F1L1574_16 + .L_x_42@srel)) ;  /* 0x0000000000147802 */ /* 0x000fe20000000f00 */
[----:B------:R-:W-:Y:S01]  /*0310*/  IMAD.U32 R6, RZ, RZ, UR4 ;  /* 0x00000004ff067e24 */ /* 0x000fe2000f8e00ff */
[----:B------:R-:W-:-:S07]  /*0320*/  MOV R21, 32@hi((nvkernel__Z3rhsv_F1L1574_16 + .L_x_42@srel)) ;  /* 0x0000000000157802 */ /* 0x000fce0000000f00 */
[----:B------:R-:W-:Y:S05]  /*0330*/  CALL.ABS.NOINC `(__cuda_sm20_div_s64) ;  /* 0x0000000000007943 */ /* 0x000fea0003c00000 */
.L_x_42:
[----:B------:R-:W-:Y:S02]  /*0340*/  MOV R18, R4 ;  /* 0x0000000400127202 */ /* 0x000fe40000000f00 */
[----:B------:R-:W-:Y:S01]  /*0350*/  MOV R19, R5 ;  /* 0x0000000500137202 */ /* 0x000fe20000000f00 */
[----:B------:R-:W-:Y:S06]  /*0360*/  BRA `(.L_x_317) ;  /* 0x00000000004c7947 */ /* 0x000fec0003800000 */
.L_x_316:
        /* <DEDUP_REMOVED lines=19> */
.L_x_317:
[----:B------:R-:W-:Y:S05]  /*04a0*/  BSYNC B6 ;  /* 0x0000000000067941 */ /* 0x000fea0003800000 */
.L_x_315:
        /* <DEDUP_REMOVED lines=12> */
.L_x_43:
[----:B------:R-:W-:Y:S05]  /*0570*/  BRA `(.L_x_320) ;  /* 0x0000000000487947 */ /* 0x000fea0003800000 */
.L_x_319:
        /* <DEDUP_REMOVED lines=18> */
.L_x_320:
[----:B------:R-:W-:Y:S05]  /*06a0*/  BSYNC B6 ;  /* 0x0000000000067941 */ /* 0x000fea0003800000 */
.L_x_318:
[----:B------:R-:W-:Y:S01]  /*06b0*/  ISETP.GE.U32.AND P0, PT, R31, R16, PT ;  /* 0x000000101f00720c */ /* 0x000fe20003f06070 */
[----:B------:R-:W-:Y:S01]  /*06c0*/  BSSY B7, `(.L_x_321) ;  /* 0x0000053000077945 */ /* 0x000fe20003800000 */
[----:B------:R-:W-:Y:S02]  /*06d0*/  IADD3 R0, -R18, RZ, RZ ;  /* 0x000000ff12007210 */ /* 0x000fe40007ffe1ff */
[----:B------:R-:W-:-:S03]  /*06e0*/  ISETP.GE.AND.EX P0, PT, R33, R22, PT, P0 ;  /* 0x000000162100720c */ /* 0x000fc60003f06300 */
[----:B------:R-:W-:-:S10]  /*06f0*/  IMAD R0, R0, UR50, R31 ;  /* 0x0000003200007c24 */ /* 0x000fd4000f8e021f */
[----:B------:R-:W-:Y:S05]  /*0700*/  @P0 BRA `(.L_x_322) ;  /* 0x0000000400380947 */ /* 0x000fea0003800000 */
[----:B------:R-:W-:Y:S01]  /*0710*/  IMAD.MOV R19, RZ, RZ, -R4 ;  /* 0x000000ffff137224 */ /* 0x000fe200078e0a04 */
[--C-:B------:R-:W-:Y:S02]  /*0720*/  SHF.R.S64 R6, RZ, 0x1d, R0.reuse ;  /* 0x0000001dff067819 */ /* 0x100fe40000001000 */
[----:B------:R-:W-:Y:S01]  /*0730*/  SHF.R.S32.HI R7, RZ, 0x1d, R0 ;  /* 0x0000001dff077819 */ /* 0x000fe20000011400 */
[----:B------:R-:W-:Y:S01]  /*0740*/  IMAD R19, R19, UR51, R18 ;  /* 0x0000003313137c24 */ /* 0x000fe2000f8e0212 */
[----:B------:R-:W-:Y:S01]  /*0750*/  SHF.R.S32.HI R0, RZ, 0x1f, R4 ;  /* 0x0000001fff007819 */ /* 0x000fe20000011404 */
[----:B------:R-:W-:-:S04]  /*0760*/  IMAD.WIDE.U32 R4, R4, 0x14b88, R6 ;  /* 0x00014b8804047825 */ /* 0x000fc800078e0006 */
[----:B------:R-:W-:Y:S01]  /*0770*/  IMAD R3, R0, 0x14b88, RZ ;  /* 0x00014b8800037824 */ /* 0x000fe200078e02ff */
[----:B------:R-:W-:-:S03]  /*0780*/  SHF.R.S32.HI R0, RZ, 0x1f, R19 ;  /* 0x0000001fff007819 */ /* 0x000fc60000011413 */
[----:B------:R-:W-:Y:S02]  /*0790*/  IMAD.IADD R5, R5, 0x1, R3 ;  /* 0x0000000105057824 */ /* 0x000fe400078e0203 */
[----:B------:R-:W-:Y:S02]  /*07a0*/  IMAD R3, R0, 0x338, RZ ;  /* 0x0000033800037824 */ /* 0x000fe400078e02ff */
[----:B------:R-:W-:-:S04]  /*07b0*/  IMAD.WIDE.U32 R24, R19, 0x338, R4 ;  /* 0x0000033813187825 */ /* 0x000fc800078e0004 */
[----:B------:R-:W-:Y:S01]  /*07c0*/  IMAD.IADD R26, R25, 0x1, R3 ;  /* 0x00000001191a7824 */ /* 0x000fe200078e0203 */
[----:B------:R-:W-:-:S04]  /*07d0*/  IADD3 R6, P0, R24, UR40, RZ ;  /* 0x0000002818067c10 */ /* 0x000fc8000ff1e0ff */
[----:B------:R-:W-:-:S05]  /*07e0*/  IADD3.X R7, R26, UR41, RZ, P0, !PT ;  /* 0x000000291a077c10 */ /* 0x000fca00087fe4ff */
[----:B------:R-:W2:Y:S01]  /*07f0*/  LDG.E.64 R8, desc[UR36][R6.64] ;  /* 0x0000002406087981 */ /* 0x000ea2000c1e1b00 */
[----:B------:R-:W-:Y:S02]  /*0800*/  IADD3 R4, P0, R24, UR42, RZ ;  /* 0x0000002a18047c10 */ /* 0x000fe4000ff1e0ff */
[----:B------:R-:W-:Y:S02]  /*0810*/  IADD3 R10, P1, R6, 0x1000000, RZ ;  /* 0x01000000060a7810 */ /* 0x000fe40007f3e0ff */
[----:B------:R-:W-:-:S03]  /*0820*/  IADD3.X R5, R26, UR43, RZ, P0, !PT ;  /* 0x0000002b1a057c10 */ /* 0x000fc600087fe4ff */
[----:B------:R-:W-:Y:S01]  /*0830*/  IMAD.X R11, RZ, RZ, R7, P1 ;  /* 0x000000ffff0b7224 */ /* 0x000fe200008e0607 */
[----:B--2---:R-:W-:-:S07]  /*0840*/  DADD R18, -RZ, -R8 ;  /* 0x00000000ff127229 */ /* 0x004fce0000000908 */
[----:B------:R0:W-:Y:S04]  /*0850*/  STG.E.64 desc[UR36][R4.64], R18 ;  /* 0x0000001204007986 */ /* 0x0001e8000c101b24 */
[----:B------:R-:W2:Y:S01]  /*0860*/  LDG.E.64 R12, desc[UR36][R10.64+-0x7be7d0] ;  /* 0x841830240a0c7981 */ /* 0x000ea2000c1e1b00 */
[----:B------:R-:W-:-:S05]  /*0870*/  IADD3 R8, P0, R4, 0x1000000, RZ ;  /* 0x0100000004087810 */ /* 0x000fca0007f1e0ff */
        /* <DEDUP_REMOVED lines=8> */
[----:B------:R-:W3:Y:S01]  /*0900*/  LDG.E.64 R6, desc[UR36][R12.64+-0x73b770] ;  /* 0x8c4890240c067981 */ /* 0x000ee2000c1e1b00 */
[----:B------:R-:W-:-:S05]  /*0910*/  IADD3 R14, P0, R4, 0x2000000, RZ ;  /* 0x02000000040e7810 */ /* 0x000fca0007f1e0ff */
[----:B------:R-:W-:Y:S01]  /*0920*/  IMAD.X R15, RZ, RZ, R5, P0 ;  /* 0x000000ffff0f7224 */ /* 0x000fe200000e0605 */
[----:B---3--:R-:W-:-:S07]  /*0930*/  DADD R40, -RZ, -R6 ;  /* 0x00000000ff287229 */ /* 0x008fce0000000906 */
[----:B------:R3:W-:Y:S04]  /*0940*/  STG.E.64 desc[UR36][R14.64+-0x73b770], R40 ;  /* 0x8c4890280e007986 */ /* 0x0007e8000c101b24 */
[----:B0-----:R-:W1:Y:S01]  /*0950*/  LDG.E.64 R4, desc[UR36][R12.64+0x1060c0] ;  /* 0x1060c0240c047981 */ /* 0x001e62000c1e1b00 */
[----:B------:R-:W-:-:S04]  /*0960*/  IADD3 R18, P0, R24, UR44, RZ ;  /* 0x0000002c18127c10 */ /* 0x000fc8000ff1e0ff */
[----:B------:R-:W-:Y:S01]  /*0970*/  IADD3.X R19, R26, UR45, RZ, P0, !PT ;  /* 0x0000002d1a137c10 */ /* 0x000fe200087fe4ff */
[----:B-1----:R-:W-:-:S07]  /*0980*/  DADD R20, -RZ, -R4 ;  /* 0x00000000ff147229 */ /* 0x002fce0000000904 */
[----:B------:R3:W-:Y:S04]  /*0990*/  STG.E.64 desc[UR36][R14.64+0x1060c0], R20 ;  /* 0x1060c0140e007986 */ /* 0x0007e8000c101b24 */
[----:B------:R-:W4:Y:S01]  /*09a0*/  LDG.E.64 R4, desc[UR36][R18.64] ;  /* 0x0000002412047981 */ /* 0x000f22000c1e1b00 */
[----:B------:R-:W-:Y:S01]  /*09b0*/  BSSY B6, `(.L_x_323) ;  /* 0x0000011000067945 */ /* 0x000fe20003800000 */
[----:B----4-:R-:W2:Y:S01]  /*09c0*/  MUFU.RCP64H R7, R5 ;  /* 0x0000000500077308 */ /* 0x010ea20000001800 */
[----:B------:R-:W-:-:S05]  /*09d0*/  VIADD R6, R5, 0x300402 ;  /* 0x0030040205067836 */ /* 0x000fca0000000000 */
[----:B------:R-:W-:Y:S01]  /*09e0*/  FSETP.GEU.AND P0, PT, |R6|, 5.8789094863358348022e-39, PT ;  /* 0x004004020600780b */ /* 0x000fe20003f0e200 */
[----:B--2---:R-:W-:-:S08]  /*09f0*/  DFMA R8, -R4, R6, 1 ;  /* 0x3ff000000408742b */ /* 0x004fd00000000106 */
[----:B------:R-:W-:-:S08]  /*0a00*/  DFMA R8, R8, R8, R8 ;  /* 0x000000080808722b */ /* 0x000fd00000000008 */
[----:B------:R-:W-:-:S08]  /*0a10*/  DFMA R8, R6, R8, R6 ;  /* 0x000000080608722b */ /* 0x000fd00000000006 */
[----:B------:R-:W-:-:S08]  /*0a20*/  DFMA R10, -R4, R8, 1 ;  /* 0x3ff00000040a742b */ /* 0x000fd00000000108 */
[----:B------:R-:W-:Y:S01]  /*0a30*/  DFMA R6, R8, R10, R8 ;  /* 0x0000000a0806722b */ /* 0x000fe20000000008 */
[----:B---3--:R-:W-:Y:S10]  /*0a40*/  @P0 BRA `(.L_x_324) ;  /* 0x00000000001c0947 */ /* 0x008ff40003800000 */
[----:B------:R-:W-:Y:S02]  /*0a50*/  LOP3.LUT R6, R5, 0x7fffffff, RZ, 0xc0, !PT ;  /* 0x7fffffff05067812 */ /* 0x000fe400078ec0ff */
[----:B------:R-:W-:Y:S02]  /*0a60*/  MOV R20, 32@lo((nvkernel__Z3rhsv_F1L1574_16 + .L_x_44@srel)) ;  /* 0x0000000000147802 */ /* 0x000fe40000000f00 */
[----:B------:R-:W-:Y:S01]  /*0a70*/  MOV R21, 32@hi((nvkernel__Z3rhsv_F1L1574_16 + .L_x_44@srel)) ;  /* 0x0000000000157802 */ /* 0x000fe20000000f00 */
[----:B------:R-:W-:-:S07]  /*0a80*/  VIADD R6, R6, 0xfff00000 ;  /* 0xfff0000006067836 */ /* 0x000fce0000000000 */
[----:B------:R-:W-:Y:S05]  /*0a90*/  CALL.ABS.NOINC `(__cuda_sm20_dblrcp_rn_slowpath_v3) ;  /* 0x0000000000007943 */ /* 0x000fea0003c00000 */
.L_x_44:
[----:B------:R-:W-:Y:S02]  /*0aa0*/  MOV R6, R4 ;  /* 0x0000000400067202 */ /* 0x000fe40000000f00 */
[----:B------:R-:W-:-:S07]  /*0ab0*/  MOV R7, R5 ;  /* 0x0000000500077202 */ /* 0x000fce0000000f00 */
.L_x_324:
[----:B------:R-:W-:Y:S05]  /*0ac0*/  BSYNC B6 ;  /* 0x0000000000067941 */ /* 0x000fea0003800000 */
.L_x_323:
[----:B------:R-:W-:Y:S02]  /*0ad0*/  IADD3 R12, P0, R24, UR46, RZ ;  /* 0x0000002e180c7c10 */ /* 0x000fe4000ff1e0ff */
[----:B------:R-:W-:Y:S02]  /*0ae0*/  IADD3 R14, P1, R18, 0x1000000, RZ ;  /* 0x01000000120e7810 */ /* 0x000fe40007f3e0ff */
[----:B------:R-:W-:-:S03]  /*0af0*/  IADD3.X R13, R26, UR47, RZ, P0, !PT ;  /* 0x0000002f1a0d7c10 */ /* 0x000fc600087fe4ff */
[----:B------:R-:W-:Y:S02]  /*0b00*/  IMAD.X R15, RZ, RZ, R19, P1 ;  /* 0x000000ffff0f7224 */ /* 0x000fe400008e0613 */
[----:B------:R0:W-:Y:S04]  /*0b10*/  STG.E.64 desc[UR36][R12.64], R6 ;  /* 0x000000060c007986 */ /* 0x0001e8000c101b24 */
[----:B------:R-:W2:Y:S01]  /*0b20*/  LDG.E.64 R4, desc[UR36][R14.64+-0x7be7d0] ;  /* 0x841830240e047981 */ /* 0x000ea2000c1e1b00 */
[----:B------:R-:W-:-:S03]  /*0b30*/  IADD3 R10, P0, R18, 0x2000000, RZ ;  /* 0x02000000120a7810 */ /* 0x000fc60007f1e0ff */
[----:B------:R-:W3:Y:S02]  /*0b40*/  LDG.E.64 R8, desc[UR36][R14.64+0x83060] ;  /* 0x083060240e087981 */ /* 0x000ee4000c1e1b00 */
[----:B------:R-:W-:-:S06]  /*0b50*/  IMAD.X R11, RZ, RZ, R19, P0 ;  /* 0x000000ffff0b7224 */ /* 0x000fcc00000e0613 */
[----:B------:R-:W4:Y:S01]  /*0b60*/  LDG.E.64 R10, desc[UR36][R10.64+-0x73b770] ;  /* 0x8c4890240a0a7981 */ /* 0x000f22000c1e1b00 */
[----:B------:R-:W-:-:S04]  /*0b70*/  IADD3 R24, P0, R24, UR48, RZ ;  /* 0x0000003018187c10 */ /* 0x000fc8000ff1e0ff */
[----:B------:R-:W-:Y:S01]  /*0b80*/  IADD3.X R25, R26, UR49, RZ, P0, !PT ;  /* 0x000000311a197c10 */ /* 0x000fe200087fe4ff */
[----:B--2---:R-:W-:-:S08]  /*0b90*/  DMUL R4, R4, R4 ;  /* 0x0000000404047228 */ /* 0x004fd00000000000 */
[----:B---3--:R-:W-:-:S08]  /*0ba0*/  DFMA R4, R8, R8, R4 ;  /* 0x000000080804722b */ /* 0x008fd00000000004 */
[----:B----4-:R-:W-:-:S08]  /*0bb0*/  DFMA R4, R10, R10, R4 ;  /* 0x0000000a0a04722b */ /* 0x010fd00000000004 */
[----:B------:R-:W-:-:S08]  /*0bc0*/  DMUL R4, R4, 0.5 ;  /* 0x3fe0000004047828 */ /* 0x000fd00000000000 */
[----:B------:R-:W-:-:S07]  /*0bd0*/  DMUL R4, R4, R6 ;  /* 0x0000000604047228 */ /* 0x000fce0000000000 */
[----:B------:R0:W-:Y:S04]  /*0be0*/  STG.E.64 desc[UR36][R24.64], R4 ;  /* 0x0000000418007986 */ /* 0x0001e8000c101b24 */
.L_x_322:
[----:B------:R-:W-:Y:S05]  /*0bf0*/  BSYNC B7 ;  /* 0x0000000000077941 */ /* 0x000fea0003800000 */
.L_x_321:
[----:B------:R-:W-:Y:S02]  /*0c00*/  ISETP.NE.AND P1, PT, R36, RZ, PT ;  /* 0x000000ff2400720c */ /* 0x000fe40003f25270 */
[----:B------:R-:W-:-:S04]  /*0c10*/  IADD3 R30, P0, R30, UR38, RZ ;  /* 0x000000261e1e7c10 */ /* 0x000fc8000ff1e0ff */
[----:B------:R-:W-:-:S07]  /*0c20*/  IADD3.X R32, R32, UR39, RZ, P0, !PT ;  /* 0x0000002720207c10 */ /* 0x000fce00087fe4ff */
[----:B------:R-:W-:Y:S05]  /*0c30*/  @P1 BRA `(.L_x_325) ;  /* 0xfffffff400741947 */ /* 0x000fea000383ffff */
[----:B------:R-:W-:Y:S05]  /*0c40*/  BSYNC B8 ;  /* 0x0000000000087941 */ /* 0x000fea0003800000 */
.L_x_314:
[----:B------:R-:W-:Y:S05]  /*0c50*/  EXIT ;  /* 0x000000000000794d */ /* 0x000fea0003800000 */
.L_x_326:
        /* <DEDUP_REMOVED lines=10> */
.L_x_465:


//--------------------- .text.nvkernel__Z6l2normiiiiiiiiii_F1L1529_14 --------------------------
	.section	.text.nvkernel__Z6l2normiiiiiiiiii_F1L1529_14,"ax",@progbits
	.sectionflags	@"SHF_BARRIERS=1"
	.align	128
        .global         nvkernel__Z6l2normiiiiiiiiii_F1L1529_14
        .type           nvkernel__Z6l2normiiiiiiiiii_F1L1529_14,@function
        .size           nvkernel__Z6l2normiiiiiiiiii_F1L1529_14,(.L_x_466 - nvkernel__Z6l2normiiiiiiiiii_F1L1529_14)
        .other          nvkernel__Z6l2normiiiiiiiiii_F1L1529_14,@"STO_CUDA_ENTRY STV_DEFAULT"
nvkernel__Z6l2normiiiiiiiiii_F1L1529_14:
.text.nvkernel__Z6l2normiiiiiiiiii_F1L1529_14:
[----:B------:R-:W0:Y:S08]  /*0000*/  LDC R1, c[0x0][0x28] ;  /* 0x00000a00ff017b82 */ /* 0x000e300000000800 */
[----:B------:R-:W1:Y:S01]  /*0010*/  LDC R46, c[0x0][0x214] ;  /* 0x00008500ff2e7b82 */ /* 0x000e620000000800 */
[----:B------:R-:W-:Y:S01]  /*0020*/  ULDC.64 UR4, c[0x0][0x218] ;  /* 0x0000860000047ab9 */ /* 0x000fe20000000a00 */
[----:B------:R-:W-:Y:S01]  /*0030*/  ULDC.64 UR36, c[0x0][0x208] ;  /* 0x0000820000247ab9 */ /* 0x000fe20000000a00 */
[----:B------:R-:W-:Y:S01]  /*0040*/  USHF.R.S32.HI UR42, URZ, 0x1f, UR5 ;  /* 0x0000001f3f2a7899 */ /* 0x000fe20008011405 */
[----:B------:R-:W-:Y:S01]  /*0050*/  CS2R R34, SRZ ;  /* 0x0000000000227805 */ /* 0x000fe2000001ff00 */
[----:B-1----:R-:W-:-:S04]  /*0060*/  IMAD.WIDE R46, R46, UR4, RZ ;  /* 0x000000042e2e7c25 */ /* 0x002fc8000f8e02ff */
[----:B------:R-:W-:Y:S02]  /*0070*/  IMAD R3, R47, UR5, RZ ;  /* 0x000000052f037c24 */ /* 0x000fe4000f8e02ff */
[----:B------:R-:W-:-:S04]  /*0080*/  IMAD.WIDE.U32 R40, R46, UR5, RZ ;  /* 0x000000052e287c25 */ /* 0x000fc8000f8e00ff */
[----:B------:R-:W-:Y:S01]  /*0090*/  IMAD R3, R46, UR42, R3 ;  /* 0x0000002a2e037c24 */ /* 0x000fe2000f8e0203 */
[----:B------:R-:W-:-:S04]  /*00a0*/  ISETP.GE.U32.AND P0, PT, R40, 0x1, PT ;  /* 0x000000012800780c */ /* 0x000fc80003f06070 */
[----:B------:R-:W-:-:S04]  /*00b0*/  IADD3 R42, R41, R3, RZ ;  /* 0x00000003292a7210 */ /* 0x000fc80007ffe0ff */
[----:B------:R-:W-:-:S13]  /*00c0*/  ISETP.GE.AND.EX P0, PT, R42, RZ, PT, P0 ;  /* 0x000000ff2a00720c */ /* 0x000fda0003f06300 */
[----:B0-----:R-:W-:Y:S05]  /*00d0*/  @!P0 BRA `(.L_x_327) ;  /* 0x0000000800288947 */ /* 0x001fea0003800000 */
[----:B------:R-:W0:Y:S01]  /*00e0*/  LDC R37, c[0x0][0x214] ;  /* 0x00008500ff257b82 */ /* 0x000e220000000800 */
[----:B------:R-:W-:Y:S01]  /*00f0*/  BSSY B7, `(.L_x_328) ;  /* 0x0000087000077945 */ /* 0x000fe20003800000 */
[----:B------:R-:W-:Y:S01]  /*0100*/  IMAD.MOV.U32 R43, RZ, RZ, RZ ;  /* 0x000000ffff2b7224 */ /* 0x000fe200078e00ff */
[----:B------:R-:W-:Y:S01]  /*0110*/  CS2R R32, SRZ ;  /* 0x0000000000207805 */ /* 0x000fe2000001ff00 */
[----:B------:R-:W-:Y:S01]  /*0120*/  IMAD.MOV.U32 R44, RZ, RZ, RZ ;  /* 0x000000ffff2c7224 */ /* 0x000fe200078e00ff */
[----:B------:R-:W-:Y:S02]  /*0130*/  CS2R R30, SRZ ;  /* 0x00000000001e7805 */ /* 0x000fe4000001ff00 */
[----:B------:R-:W-:Y:S02]  /*0140*/  CS2R R22, SRZ ;  /* 0x0000000000167805 */ /* 0x000fe4000001ff00 */
[----:B------:R-:W-:Y:S01]  /*0150*/  CS2R R18, SRZ ;  /* 0x0000000000127805 */ /* 0x000fe2000001ff00 */
[----:B------:R-:W1:Y:S01]  /*0160*/  LDC R41, c[0x0][0x218] ;  /* 0x00008600ff297b82 */ /* 0x000e620000000800 */
[----:B------:R-:W-:Y:S01]  /*0170*/  ULDC UR43, c[0x0][0x214] ;  /* 0x00008500002b7ab9 */ /* 0x000fe20000000800 */
[----:B------:R-:W-:Y:S01]  /*0180*/  ULDC.64 UR38, c[0x0][0x220] ;  /* 0x0000880000267ab9 */ /* 0x000fe20000000a00 */
[----:B------:R-:W-:-:S05]  /*0190*/  ULDC.64 UR40, c[0x0][0x228] ;  /* 0x00008a0000287ab9 */ /* 0x000fca0000000a00 */
[----:B------:R-:W2:Y:S02]  /*01a0*/  LDC.64 R38, c[0x0][0x218] ;  /* 0x00008600ff267b82 */ /* 0x000ea40000000a00 */
.L_x_337:
[----:B------:R-:W3:Y:S01]  /*01b0*/  S2R R2, SR_TID.X ;  /* 0x0000000000027919 */ /* 0x000ee20000002100 */
[----:B0-----:R-:W-:Y:S01]  /*01c0*/  SHF.R.S32.HI R7, RZ, 0x1f, R37 ;  /* 0x0000001fff077819 */ /* 0x001fe20000011425 */
[----:B------:R-:W-:Y:S01]  /*01d0*/  BSSY B6, `(.L_x_329) ;  /* 0x0000026000067945 */ /* 0x000fe20003800000 */
[----:B------:R-:W0:Y:S01]  /*01e0*/  S2R R5, SR_CTAID.X ;  /* 0x0000000000057919 */ /* 0x000e220000002500 */
[----:B---3--:R-:W-:-:S03]  /*01f0*/  SHF.R.S32.HI R3, RZ, 0x1f, R2 ;  /* 0x0000001fff037819 */ /* 0x008fc60000011402 */
[----:B0-----:R-:W-:-:S03]  /*0200*/  IMAD.WIDE R2, R5, 0x80, R2 ;  /* 0x0000008005027825 */ /* 0x001fc600078e0202 */
[----:B------:R-:W-:-:S05]  /*0210*/  IADD3 R2, P0, R2, R43, RZ ;  /* 0x0000002b02027210 */ /* 0x000fca0007f1e0ff */
[----:B------:R-:W-:-:S05]  /*0220*/  IMAD.X R36, R3, 0x1, R44, P0 ;  /* 0x0000000103247824 */ /* 0x000fca00000e062c */
[----:B------:R-:W-:-:S04]  /*0230*/  LOP3.LUT R0, R36, R7, RZ, 0xfc, !PT ;  /* 0x0000000724007212 */ /* 0x000fc800078efcff */
[----:B------:R-:W-:-:S13]  /*0240*/  ISETP.NE.U32.AND P0, PT, R0, RZ, PT ;  /* 0x000000ff0000720c */ /* 0x000fda0003f05070 */
[----:B------:R-:W-:Y:S05]  /*0250*/  @!P0 BRA `(.L_x_330) ;  /* 0x0000000000288947 */ /* 0x000fea0003800000 */
[----:B------:R-:W-:Y:S01]  /*0260*/  ULDC UR4, c[0x0][0x214] ;  /* 0x0000850000047ab9 */ /* 0x000fe20000000800 */
[----:B------:R-:W-:Y:S01]  /*0270*/  IMAD.MOV.U32 R4, RZ, RZ, R2 ;  /* 0x000000ffff047224 */ /* 0x000fe200078e0002 */
[----:B------:R-:W-:Y:S01]  /*0280*/  MOV R5, R36 ;  /* 0x0000002400057202 */ /* 0x000fe20000000f00 */
[----:B------:R-:W-:Y:S01]  /*0290*/  IMAD.U32 R6, RZ, RZ, UR4 ;  /* 0x00000004ff067e24 */ /* 0x000fe2000f8e00ff */
[----:B------:R-:W-:Y:S02]  /*02a0*/  MOV R20, 32@lo((nvkernel__Z6l2normiiiiiiiiii_F1L1529_14 + .L_x_45@srel)) ;  /* 0x0000000000147802 */ /* 0x000fe40000000f00 */
[----:B------:R-:W-:-:S07]  /*02b0*/  MOV R21, 32@hi((nvkernel__Z6l2normiiiiiiiiii_F1L1529_14 + .L_x_45@srel)) ;  /* 0x0000000000157802 */ /* 0x000fce0000000f00 */
[----:B-12---:R-:W-:Y:S05]  /*02c0*/  CALL.ABS.NOINC `(__cuda_sm20_div_s64) ;  /* 0x0000000000007943 */ /* 0x006fea0003c00000 */
.L_x_45:
[----:B------:R-:W-:Y:S02]  /*02d0*/  MOV R16, R4 ;  /* 0x0000000400107202 */ /* 0x000fe40000000f00 */
[----:B------:R-:W-:Y:S01]  /*02e0*/  MOV R17, R5 ;  /* 0x0000000500117202 */ /* 0x000fe20000000f00 */
[----:B------:R-:W-:Y:S06]  /*02f0*/  BRA `(.L_x_331) ;  /* 0x00000000004c7947 */ /* 0x000fec0003800000 */
.L_x_330:
[----:B------:R-:W0:Y:S01]  /*0300*/  I2F.U32.RP R0, R37 ;  /* 0x0000002500007306 */ /* 0x000e220000209000 */
[----:B------:R-:W-:Y:S02]  /*0310*/  ISETP.NE.U32.AND P2, PT, R37, RZ, PT ;  /* 0x000000ff2500720c */ /* 0x000fe40003f45070 */
[----:B------:R-:W-:-:S05]  /*0320*/  MOV R17, RZ ;  /* 0x000000ff00117202 */ /* 0x000fca0000000f00 */
[----:B0-----:R-:W0:Y:S02]  /*0330*/  MUFU.RCP R0, R0 ;  /* 0x0000000000007308 */ /* 0x001e240000001000 */
[----:B0-----:R-:W-:-:S06]  /*0340*/  VIADD R4, R0, 0xffffffe ;  /* 0x0ffffffe00047836 */ /* 0x001fcc0000000000 */
[----:B------:R0:W3:Y:S02]  /*0350*/  F2I.FTZ.U32.TRUNC.NTZ R5, R4 ;  /* 0x0000000400057305 */ /* 0x0000e4000021f000 */
[----:B0-----:R-:W-:Y:S01]  /*0360*/  HFMA2.MMA R4, -RZ, RZ, 0, 0 ;  /* 0x00000000ff047435 */ /* 0x001fe200000001ff */
[----:B---3--:R-:W-:-:S04]  /*0370*/  IMAD.MOV R6, RZ, RZ, -R5 ;  /* 0x000000ffff067224 */ /* 0x008fc800078e0a05 */
        /* <DEDUP_REMOVED lines=11> */
.L_x_331:
[----:B------:R-:W-:Y:S05]  /*0430*/  BSYNC B6 ;  /* 0x0000000000067941 */ /* 0x000fea0003800000 */
.L_x_329:
        /* <DEDUP_REMOVED lines=11> */
[----:B--2---:R-:W-:Y:S05]  /*04f0*/  CALL.ABS.NOINC `(__cuda_sm20_div_s64) ;  /* 0x0000000000007943 */ /* 0x004fea0003c00000 */
.L_x_46:
[----:B------:R-:W-:Y:S05]  /*0500*/  BRA `(.L_x_334) ;  /* 0x0000000000487947 */ /* 0x000fea0003800000 */
.L_x_333:
        /* <DEDUP_REMOVED lines=18> */
.L_x_334:
[----:B------:R-:W-:Y:S05]  /*0630*/  BSYNC B6 ;  /* 0x0000000000067941 */ /* 0x000fea0003800000 */
.L_x_332:
[-C--:B--2---:R-:W-:Y:S01]  /*0640*/  IMAD R3, R47, R39.reuse, RZ ;  /* 0x000000272f037224 */ /* 0x084fe200078e02ff */
[----:B------:R-:W-:Y:S01]  /*0650*/  IADD3 R5, -R16, RZ, RZ ;  /* 0x000000ff10057210 */ /* 0x000fe20007ffe1ff */
[C---:B------:R-:W-:Y:S01]  /*0660*/  IMAD.WIDE.U32 R6, R46.reuse, R39, RZ ;  /* 0x000000272e067225 */ /* 0x040fe200078e00ff */
[----:B------:R-:W-:Y:S03]  /*0670*/  BSSY B0, `(.L_x_335) ;  /* 0x0000025000007945 */ /* 0x000fe60003800000 */
[----:B------:R-:W-:Y:S01]  /*0680*/  IMAD R3, R46, UR42, R3 ;  /* 0x0000002a2e037c24 */ /* 0x000fe2000f8e0203 */
[----:B------:R-:W-:Y:S01]  /*0690*/  ISETP.GE.U32.AND P0, PT, R2, R6, PT ;  /* 0x000000060200720c */ /* 0x000fe20003f06070 */
[----:B------:R-:W-:-:S03]  /*06a0*/  IMAD R6, R5, UR43, R2 ;  /* 0x0000002b05067c24 */ /* 0x000fc6000f8e0202 */
[----:B------:R-:W-:Y:S02]  /*06b0*/  IADD3 R7, R7, R3, RZ ;  /* 0x0000000307077210 */ /* 0x000fe40007ffe0ff */
[----:B------:R-:W-:Y:S02]  /*06c0*/  IADD3 R3, -R4, RZ, RZ ;  /* 0x000000ff04037210 */ /* 0x000fe40007ffe1ff */
[----:B------:R-:W-:-:S03]  /*06d0*/  ISETP.GE.AND.EX P0, PT, R36, R7, PT, P0 ;  /* 0x000000072400720c */ /* 0x000fc60003f06300 */
[----:B------:R-:W-:-:S10]  /*06e0*/  IMAD R3, R3, R38, R16 ;  /* 0x0000002603037224 */ /* 0x000fd400078e0210 */
[----:B------:R-:W-:Y:S05]  /*06f0*/  @P0 BRA `(.L_x_336) ;  /* 0x0000000000700947 */ /* 0x000fea0003800000 */
[----:B------:R-:W-:Y:S01]  /*0700*/  VIADD R5, R4, 0x1 ;  /* 0x0000000104057836 */ /* 0x000fe20000000000 */
[----:B------:R-:W-:Y:S01]  /*0710*/  IADD3 R4, R6, UR38, RZ ;  /* 0x0000002606047c10 */ /* 0x000fe2000fffe0ff */
[----:B------:R-:W-:-:S03]  /*0720*/  VIADD R2, R3, UR39 ;  /* 0x0000002703027c36 */ /* 0x000fc60008000000 */
[----:B------:R-:W-:Y:S02]  /*0730*/  SHF.R.S32.HI R0, RZ, 0x1f, R5 ;  /* 0x0000001fff007819 */ /* 0x000fe40000011405 */
[----:B------:R-:W-:-:S03]  /*0740*/  SHF.R.S32.HI R3, RZ, 0x1f, R2 ;  /* 0x0000001fff037819 */ /* 0x000fc60000011402 */
[----:B------:R-:W-:Y:S02]  /*0750*/  IMAD R7, R0, 0x67, RZ ;  /* 0x0000006700077824 */ /* 0x000fe400078e02ff */
[----:B------:R-:W-:Y:S01]  /*0760*/  IMAD.WIDE.U32 R2, R5, 0x67, R2 ;  /* 0x0000006705027825 */ /* 0x000fe200078e0002 */
[----:B------:R-:W-:-:S03]  /*0770*/  SHF.R.S32.HI R5, RZ, 0x1f, R4 ;  /* 0x0000001fff057819 */ /* 0x000fc60000011404 */
[----:B------:R-:W-:Y:S02]  /*0780*/  IMAD.IADD R0, R3, 0x1, R7 ;  /* 0x0000000103007824 */ /* 0x000fe400078e0207 */
[----:B------:R-:W-:-:S04]  /*0790*/  IMAD.WIDE.U32 R4, R2, 0x67, R4 ;  /* 0x0000006702047825 */ /* 0x000fc800078e0004 */
[----:B------:R-:W-:Y:S01]  /*07a0*/  IMAD R3, R0, 0x67, RZ ;  /* 0x0000006700037824 */ /* 0x000fe200078e02ff */
[----:B------:R-:W-:-:S04]  /*07b0*/  LEA R2, P0, R4, UR40, 0x3 ;  /* 0x0000002804027c11 */ /* 0x000fc8000f8018ff */
[----:B------:R-:W-:Y:S02]  /*07c0*/  IADD3 R3, R5, R3, RZ ;  /* 0x0000000305037210 */ /* 0x000fe40007ffe0ff */
[----:B------:R-:W-:Y:S02]  /*07d0*/  IADD3 R12, P1, R2, 0x1000000, RZ ;  /* 0x01000000020c7810 */ /* 0x000fe40007f3e0ff */
[----:B------:R-:W-:Y:S02]  /*07e0*/  LEA.HI.X R3, R4, UR41, R3, 0x3, P0 ;  /* 0x0000002904037c11 */ /* 0x000fe400080f1c03 */
[----:B------:R-:W-:-:S03]  /*07f0*/  IADD3 R14, P0, R2, 0x2000000, RZ ;  /* 0x02000000020e7810 */ /* 0x000fc60007f1e0ff */
[----:B------:R-:W-:Y:S01]  /*0800*/  IMAD.X R13, RZ, RZ, R3, P1 ;  /* 0x000000ffff0d7224 */ /* 0x000fe200008e0603 */
[----:B------:R-:W-:Y:S02]  /*0810*/  IADD3.X R15, RZ, R3, RZ, P0, !PT ;  /* 0x00000003ff0f7210 */ /* 0x000fe400007fe4ff */
[----:B------:R-:W2:Y:S04]  /*0820*/  LDG.E.64 R2, desc[UR36][R2.64] ;  /* 0x0000002402027981 */ /* 0x000ea8000c1e1b00 */
[----:B------:R-:W3:Y:S04]  /*0830*/  LDG.E.64 R4, desc[UR36][R12.64+-0x7be7d0] ;  /* 0x841830240c047981 */ /* 0x000ee8000c1e1b00 */
[----:B------:R-:W4:Y:S04]  /*0840*/  LDG.E.64 R6, desc[UR36][R12.64+0x83060] ;  /* 0x083060240c067981 */ /* 0x000f28000c1e1b00 */
[----:B------:R-:W5:Y:S04]  /*0850*/  LDG.E.64 R8, desc[UR36][R14.64+-0x73b770] ;  /* 0x8c4890240e087981 */ /* 0x000f68000c1e1b00 */
[----:B------:R-:W5:Y:S01]  /*0860*/  LDG.E.64 R10, desc[UR36][R14.64+0x1060c0] ;  /* 0x1060c0240e0a7981 */ /* 0x000f62000c1e1b00 */
[----:B--2---:R-:W-:-:S02]  /*0870*/  DFMA R18, R2, R2, R18 ;  /* 0x000000020212722b */ /* 0x004fc40000000012 */
[----:B---3--:R-:W-:Y:S02]  /*0880*/  DFMA R34, R4, R4, R34 ;  /* 0x000000040422722b */ /* 0x008fe40000000022 */
[----:B----4-:R-:W-:Y:S02]  /*0890*/  DFMA R32, R6, R6, R32 ;  /* 0x000000060620722b */ /* 0x010fe40000000020 */
[----:B-----5:R-:W-:Y:S02]  /*08a0*/  DFMA R30, R8, R8, R30 ;  /* 0x00000008081e722b */ /* 0x020fe4000000001e */
[----:B------:R-:W-:-:S11]  /*08b0*/  DFMA R22, R10, R10, R22 ;  /* 0x0000000a0a16722b */ /* 0x000fd60000000016 */
.L_x_336:
[----:B------:R-:W-:Y:S05]  /*08c0*/  BSYNC B0 ;  /* 0x0000000000007941 */ /* 0x000fea0003800000 */
.L_x_335:
        /* <DEDUP_REMOVED lines=10> */
.L_x_328:
[----:B------:R-:W-:Y:S05]  /*0970*/  BRA `(.L_x_338) ;  /* 0x0000000000107947 */ /* 0x000fea0003800000 */
.L_x_327:
[----:B------:R-:W-:Y:S02]  /*0980*/  CS2R R32, SRZ ;  /* 0x0000000000207805 */ /* 0x000fe4000001ff00 */
[----:B------:R-:W-:Y:S02]  /*0990*/  CS2R R30, SRZ ;  /* 0x00000000001e7805 */ /* 0x000fe4000001ff00 */
[----:B------:R-:W-:Y:S02]  /*09a0*/  CS2R R22, SRZ ;  /* 0x0000000000167805 */ /* 0x000fe4000001ff00 */
[----:B------:R-:W-:-:S07]  /*09b0*/  CS2R R18, SRZ ;  /* 0x0000000000127805 */ /* 0x000fce000001ff00 */
.L_x_338:
[----:B------:R-:W-:-:S03]  /*09c0*/  UMOV UR4, 0xffffffff ;  /* 0xffffffff00047882 */ /* 0x000fc60000000000 */
[----:B------:R-:W-:Y:S05]  /*09d0*/  BRA.DIV UR4, `(.L_x_339) ;  /* 0x0000000e04cc7947 */ /* 0x000fea000b800000 */
[----:B------:R-:W0:Y:S04]  /*09e0*/  SHFL.DOWN PT, R0, R18, 0x1, 0x1f ;  /* 0x08201f0012007f89 */ /* 0x000e2800000e0000 */
[----:B------:R-:W1:Y:S01]  /*09f0*/  SHFL.DOWN PT, R14, R19, 0x1, 0x1f ;  /* 0x08201f00130e7f89 */ /* 0x000e6200000e0000 */
[----:B0-----:R-:W-:Y:S02]  /*0a00*/  IMAD.MOV.U32 R2, RZ, RZ, R0 ;  /* 0x000000ffff027224 */ /* 0x001fe400078e0000 */
[----:B-1----:R-:W-:-:S06]  /*0a10*/  IMAD.MOV.U32 R3, RZ, RZ, R14 ;  /* 0x000000ffff037224 */ /* 0x002fcc00078e000e */
[----:B------:R-:W-:-:S07]  /*0a20*/  DADD R2, R2, R18 ;  /* 0x0000000002027229 */ /* 0x000fce0000000012 */
[----:B------:R-:W0:Y:S04]  /*0a30*/  SHFL.DOWN PT, R0, R2, 0x2, 0x1f ;  /* 0x08401f0002007f89 */ /* 0x000e2800000e0000 */
[----:B------:R-:W1:Y:S01]  /*0a40*/  SHFL.DOWN PT, R14, R3, 0x2, 0x1f ;  /* 0x08401f00030e7f89 */ /* 0x000e6200000e0000 */
[----:B0-----:R-:W-:Y:S01]  /*0a50*/  MOV R4, R0 ;  /* 0x0000000000047202 */ /* 0x001fe20000000f00 */
        /* <DEDUP_REMOVED lines=9> */
[----:B0-----:R-:W-:Y:S02]  /*0af0*/  MOV R8, R0 ;  /* 0x0000000000087202 */ /* 0x001fe40000000f00 */
[----:B-1----:R-:W-:-:S06]  /*0b00*/  MOV R9, R14 ;  /* 0x0000000e00097202 */ /* 0x002fcc0000000f00 */
[----:B------:R-:W-:-:S07]  /*0b10*/  DADD R8, R6, R8 ;  /* 0x0000000006087229 */ /* 0x000fce0000000008 */
[----:B------:R0:W1:Y:S04]  /*0b20*/  SHFL.DOWN PT, R0, R8, 0x10, 0x1f ;  /* 0x0a001f0008007f89 */ /* 0x00006800000e0000 */
[----:B------:R0:W2:Y:S02]  /*0b30*/  SHFL.DOWN PT, R14, R9, 0x10, 0x1f ;  /* 0x0a001f00090e7f89 */ /* 0x0000a400000e0000 */
.L_x_358:
[----:B------:R-:W3:Y:S01]  /*0b40*/  S2R R7, SR_TID.X ;  /* 0x0000000000077919 */ /* 0x000ee20000002100 */
[----:B------:R-:W-:Y:S01]  /*0b50*/  MOV R2, 0x400 ;  /* 0x0000040000027802 */ /* 0x000fe20000000f00 */
[----:B------:R-:W-:Y:S01]  /*0b60*/  UMOV UR4, `(S51_7) ;  /* 0x0000000000047882 */ /* 0x000fe20000000000 */
[----:B--2---:R-:W-:Y:S01]  /*0b70*/  IMAD.MOV.U32 R15, RZ, RZ, R14 ;  /* 0x000000ffff0f7224 */ /* 0x004fe200078e000e */
[----:B------:R-:W2:Y:S01]  /*0b80*/  S2R R3, SR_CgaCtaId ;  /* 0x0000000000037919 */ /* 0x000ea20000008800 */
[----:B-1----:R-:W-:Y:S02]  /*0b90*/  IMAD.MOV.U32 R14, RZ, RZ, R0 ;  /* 0x000000ffff0e7224 */ /* 0x002fe400078e0000 */
[----:B------:R-:W-:Y:S01]  /*0ba0*/  VIADD R2, R2, UR4 ;  /* 0x0000000402027c36 */ /* 0x000fe20008000000 */
[----:B------:R-:W-:Y:S05]  /*0bb0*/  WARPSYNC.ALL ;  /* 0x0000000000007948 */ /* 0x000fea0003800000 */
[----:B------:R-:W-:Y:S01]  /*0bc0*/  NOP ;  /* 0x0000000000007918 */ /* 0x000fe20000000000 */
[----:B------:R-:W-:Y:S01]  /*0bd0*/  DADD R14, R8, R14 ;  /* 0x00000000080e7229 */ /* 0x000fe2000000000e */
[----:B---3--:R-:W-:-:S02]  /*0be0*/  LOP3.LUT P0, RZ, R7, 0x1f, RZ, 0xc0, !PT ;  /* 0x0000001f07ff7812 */ /* 0x008fc4000780c0ff */
[----:B------:R-:W-:Y:S02]  /*0bf0*/  ISETP.GT.AND P1, PT, R7, 0x1f, PT ;  /* 0x0000001f0700780c */ /* 0x000fe40003f24270 */
[----:B--2---:R-:W-:-:S05]  /*0c00*/  LEA R6, R3, R2, 0x18 ;  /* 0x0000000203067211 */ /* 0x004fca00078ec0ff */
[----:B0-----:R-:W-:-:S04]  /*0c10*/  IMAD.U32 R8, R7, 0x8, R6 ;  /* 0x0000000807087824 */ /* 0x001fc800078e0006 */
[----:B------:R-:W-:-:S05]  /*0c20*/  @!P0 SHF.R.S32.HI R3, RZ, 0x5, R7 ;  /* 0x00000005ff038819 */ /* 0x000fca0000011407 */
[----:B------:R-:W-:-:S05]  /*0c30*/  @!P0 IMAD.U32 R3, R3, 0x8, R6 ;  /* 0x0000000803038824 */ /* 0x000fca00078e0006 */
[----:B------:R0:W-:Y:S01]  /*0c40*/  @!P0 STS.64 [R3], R14 ;  /* 0x0000000e03008388 */ /* 0x0001e20000000a00 */
[----:B------:R-:W-:Y:S06]  /*0c50*/  BAR.SYNC.DEFER_BLOCKING 0x0 ;  /* 0x0000000000007b1d */ /* 0x000fec0000010000 */
[----:B------:R-:W-:Y:S05]  /*0c60*/  @P1 BRA `(.L_x_340) ;  /* 0x00000000005c1947 */ /* 0x000fea0003800000 */
[----:B------:R-:W-:Y:S02]  /*0c70*/  ISETP.GT.AND P2, PT, R7, 0x3, PT ;  /* 0x000000030700780c */ /* 0x000fe40003f44270 */
[----:B0-----:R-:W-:Y:S01]  /*0c80*/  CS2R R2, SRZ ;  /* 0x0000000000027805 */ /* 0x001fe2000001ff00 */
[----:B------:R-:W-:-:S10]  /*0c90*/  UMOV UR4, 0xffffffff ;  /* 0xffffffff00047882 */ /* 0x000fd40000000000 */
[----:B------:R0:W1:Y:S01]  /*0ca0*/  @!P2 LDS.64 R2, [R8] ;  /* 0x000000000802a984 */ /* 0x0000620000000a00 */
[----:B------:R-:W-:Y:S05]  /*0cb0*/  BRA.DIV UR4, `(.L_x_341) ;  /* 0x0000001204187947 */ /* 0x000fea000b800000 */
[----:B-1----:R-:W1:Y:S04]  /*0cc0*/  SHFL.DOWN PT, R0, R2, 0x1, 0x1f ;  /* 0x08201f0002007f89 */ /* 0x002e6800000e0000 */
[----:B------:R-:W2:Y:S01]  /*0cd0*/  SHFL.DOWN PT, R14, R3, 0x1, 0x1f ;  /* 0x08201f00030e7f89 */ /* 0x000ea200000e0000 */
[----:B-1----:R-:W-:Y:S02]  /*0ce0*/  MOV R4, R0 ;  /* 0x0000000000047202 */ /* 0x002fe40000000f00 */
[----:B--2---:R-:W-:-:S06]  /*0cf0*/  MOV R5, R14 ;  /* 0x0000000e00057202 */ /* 0x004fcc0000000f00 */
[----:B------:R-:W-:-:S07]  /*0d00*/  DADD R4, R4, R2 ;  /* 0x0000000004047229 */ /* 0x000fce0000000002 */
[----:B------:R1:W2:Y:S04]  /*0d10*/  SHFL.DOWN PT, R0, R4, 0x2, 0x1f ;  /* 0x08401f0004007f89 */ /* 0x0002a800000e0000 */
[----:B------:R1:W3:Y:S02]  /*0d20*/  SHFL.DOWN PT, R14, R5, 0x2, 0x1f ;  /* 0x08401f00050e7f89 */ /* 0x0002e400000e0000 */
.L_x_363:
[----:B------:R-:W4:Y:S01]  /*0d30*/  S2R R2, SR_TID.Y ;  /* 0x0000000000027919 */ /* 0x000f220000002200 */
[----:B---3--:R-:W-:Y:S02]  /*0d40*/  MOV R15, R14 ;  /* 0x0000000e000f7202 */ /* 0x008fe40000000f00 */
[----:B--2---:R-:W-:Y:S01]  /*0d50*/  MOV R14, R0 ;  /* 0x00000000000e7202 */ /* 0x004fe20000000f00 */
[----:B------:R-:W2:Y:S05]  /*0d60*/  S2R R3, SR_TID.Z ;  /* 0x0000000000037919 */ /* 0x000eaa0000002300 */
[----:B------:R-:W-:Y:S01]  /*0d70*/  DADD R14, R4, R14 ;  /* 0x00000000040e7229 */ /* 0x000fe2000000000e */
[----:B----4-:R-:W-:-:S02]  /*0d80*/  IMAD.IADD R2, R7, 0x1, R2 ;  /* 0x0000000107027824 */ /* 0x010fc400078e0202 */
[----:B--2---:R-:W-:-:S05]  /*0d90*/  IMAD.MOV R3, RZ, RZ, -R3 ;  /* 0x000000ffff037224 */ /* 0x004fca00078e0a03 */
[----:B------:R-:W-:-:S13]  /*0da0*/  ISETP.NE.AND P2, PT, R2, R3, PT ;  /* 0x000000030200720c */ /* 0x000fda0003f45270 */
[----:B------:R-:W-:Y:S05]  /*0db0*/  @P2 BRA `(.L_x_340) ;  /* 0x0000000000082947 */ /* 0x000fea0003800000 */
[----:B------:R-:W2:Y:S02]  /*0dc0*/  LDC.64 R2, c[0x0][0x230] ;  /* 0x00008c00ff027b82 */ /* 0x000ea40000000a00 */
[----:B--2---:R2:W5:Y:S02]  /*0dd0*/  ATOMG.E.ADD.F64.RN.STRONG.GPU PT, RZ, desc[UR36][R2.64], R14 ;  /* 0x0000000e02ff79a3 */ /* 0x00456400081effe4 */
.L_x_340:
[----:B------:R-:W-:Y:S05]  /*0de0*/  WARPSYNC.ALL ;  /* 0x0000000000007948 */ /* 0x000fea0003800000 */
[----:B------:R-:W-:Y:S01]  /*0df0*/  NOP ;  /* 0x0000000000007918 */ /* 0x000fe20000000000 */
[----:B--2---:R-:W-:Y:S01]  /*0e00*/  SHFL.DOWN PT, R2, R22, 0x1, 0x1f ;  /* 0x08201f0016027f89 */ /* 0x004fe200000e0000 */
[----:B------:R-:W-:-:S03]  /*0e10*/  @!P0 SHF.R.S32.HI R9, RZ, 0x5, R7 ;  /* 0x00000005ff098819 */ /* 0x000fc60000011407 */
[----:B0-----:R-:W0:Y:S01]  /*0e20*/  SHFL.DOWN PT, R3, R23, 0x1, 0x1f ;  /* 0x08201f0017037f89 */ /* 0x001e2200000e0000 */
[----:B------:R-:W-:Y:S01]  /*0e30*/  @!P0 LEA R9, R9, R6, 0x3 ;  /* 0x0000000609098211 */ /* 0x000fe200078e18ff */
[----:B------:R-:W-:Y:S06]  /*0e40*/  BAR.SYNC.DEFER_BLOCKING 0x0 ;  /* 0x0000000000007b1d */ /* 0x000fec0000010000 */
[----:B0-----:R-:W-:-:S07]  /*0e50*/  DADD R2, R2, R22 ;  /* 0x0000000002027229 */ /* 0x001fce0000000016 */
[----:B-1----:R-:W-:Y:S04]  /*0e60*/  SHFL.DOWN PT, R4, R2, 0x2, 0x1f ;  /* 0x08401f0002047f89 */ /* 0x002fe800000e0000 */
[----:B------:R-:W0:Y:S02]  /*0e70*/  SHFL.DOWN PT, R5, R3, 0x2, 0x1f ;  /* 0x08401f0003057f89 */ /* 0x000e2400000e0000 */
[----:B0-----:R-:W-:-:S07]  /*0e80*/  DADD R4, R2, R4 ;  /* 0x0000000002047229 */ /* 0x001fce0000000004 */
[----:B------:R-:W-:Y:S04]  /*0e90*/  SHFL.DOWN PT, R10, R4, 0x4, 0x1f ;  /* 0x08801f00040a7f89 */ /* 0x000fe800000e0000 */
        /* <DEDUP_REMOVED lines=8> */
[----:B------:R0:W-:Y:S01]  /*0f20*/  @!P0 STS.64 [R9], R14 ;  /* 0x0000000e09008388 */ /* 0x0001e20000000a00 */
[----:B------:R-:W-:Y:S06]  /*0f30*/  BAR.SYNC.DEFER_BLOCKING 0x0 ;  /* 0x0000000000007b1d */ /* 0x000fec0000010000 */
[----:B------:R-:W-:Y:S05]  /*0f40*/  @P1 BRA `(.L_x_342) ;  /* 0x00000000005c1947 */ /* 0x000fea0003800000 */
[----:B------:R-:W-:Y:S02]  /*0f50*/  ISETP.GT.AND P2, PT, R7, 0x3, PT ;  /* 0x000000030700780c */ /* 0x000fe40003f44270 */
[----:B------:R-:W-:Y:S01]  /*0f60*/  CS2R R2, SRZ ;  /* 0x0000000000027805 */ /* 0x000fe2000001ff00 */
[----:B------:R-:W-:-:S10]  /*0f70*/  UMOV UR4, 0xffffffff ;  /* 0xffffffff00047882 */ /* 0x000fd40000000000 */
[----:B------:R1:W2:Y:S01]  /*0f80*/  @!P2 LDS.64 R2, [R8] ;  /* 0x000000000802a984 */ /* 0x0002a20000000a00 */
[----:B------:R-:W-:Y:S05]  /*0f90*/  BRA.DIV UR4, `(.L_x_343) ;  /* 0x0000000e04c87947 */ /* 0x000fea000b800000 */
[----:B--2---:R-:W2:Y:S04]  /*0fa0*/  SHFL.DOWN PT, R0, R2, 0x1, 0x1f ;  /* 0x08201f0002007f89 */ /* 0x004ea800000e0000 */
[----:B0-----:R-:W0:Y:S01]  /*0fb0*/  SHFL.DOWN PT, R14, R3, 0x1, 0x1f ;  /* 0x08201f00030e7f89 */ /* 0x001e2200000e0000 */
[----:B--2---:R-:W-:Y:S02]  /*0fc0*/  MOV R4, R0 ;  /* 0x0000000000047202 */ /* 0x004fe40000000f00 */
[----:B0-----:R-:W-:-:S06]  /*0fd0*/  MOV R5, R14 ;  /* 0x0000000e00057202 */ /* 0x001fcc0000000f00 */
[----:B------:R-:W-:-:S07]  /*0fe0*/  DADD R4, R4, R2 ;  /* 0x0000000004047229 */ /* 0x000fce0000000002 */
[----:B------:R0:W2:Y:S04]  /*0ff0*/  SHFL.DOWN PT, R0, R4, 0x2, 0x1f ;  /* 0x08401f0004007f89 */ /* 0x0000a800000e0000 */
[----:B------:R0:W3:Y:S02]  /*1000*/  SHFL.DOWN PT, R14, R5, 0x2, 0x1f ;  /* 0x08401f00050e7f89 */ /* 0x0000e400000e0000 */
.L_x_368:
        /* <DEDUP_REMOVED lines=11> */
.L_x_342:
[----:B------:R-:W-:Y:S05]  /*10c0*/  WARPSYNC.ALL ;  /* 0x0000000000007948 */ /* 0x000fea0003800000 */
[----:B------:R-:W-:Y:S01]  /*10d0*/  NOP ;  /* 0x0000000000007918 */ /* 0x000fe20000000000 */
[----:B--2---:R-:W-:Y:S01]  /*10e0*/  SHFL.DOWN PT, R2, R30, 0x1, 0x1f ;  /* 0x08201f001e027f89 */ /* 0x004fe200000e0000 */
[----:B0-----:R-:W-:-:S03]  /*10f0*/  @!P0 SHF.R.S32.HI R9, RZ, 0x5, R7 ;  /* 0x00000005ff098819 */ /* 0x001fc60000011407 */
[----:B------:R-:W0:Y:S01]  /*1100*/  SHFL.DOWN PT, R3, R31, 0x1, 0x1f ;  /* 0x08201f001f037f89 */ /* 0x000e2200000e0000 */
[----:B------:R-:W-:Y:S01]  /*1110*/  @!P0 LEA R9, R9, R6, 0x3 ;  /* 0x0000000609098211 */ /* 0x000fe200078e18ff */
[----:B------:R-:W-:Y:S06]  /*1120*/  BAR.SYNC.DEFER_BLOCKING 0x0 ;  /* 0x0000000000007b1d */ /* 0x000fec0000010000 */
        /* <DEDUP_REMOVED lines=19> */
[----:B------:R2:W3:Y:S01]  /*1260*/  @!P2 LDS.64 R2, [R8] ;  /* 0x000000000802a984 */ /* 0x0004e20000000a00 */
[----:B------:R-:W-:Y:S05]  /*1270*/  BRA.DIV UR4, `(.L_x_345) ;  /* 0x0000000e04787947 */ /* 0x000fea000b800000 */
[----:B---3--:R-:W3:Y:S04]  /*1280*/  SHFL.DOWN PT, R0, R2, 0x1, 0x1f ;  /* 0x08201f0002007f89 */ /* 0x008ee800000e0000 */
[----:B0-----:R-:W0:Y:S01]  /*1290*/  SHFL.DOWN PT, R14, R3, 0x1, 0x1f ;  /* 0x08201f00030e7f89 */ /* 0x001e2200000e0000 */
[----:B---3--:R-:W-:Y:S02]  /*12a0*/  MOV R4, R0 ;  /* 0x0000000000047202 */ /* 0x008fe40000000f00 */
[----:B0-----:R-:W-:-:S06]  /*12b0*/  MOV R5, R14 ;  /* 0x0000000e00057202 */ /* 0x001fcc0000000f00 */
[----:B------:R-:W-:-:S07]  /*12c0*/  DADD R4, R4, R2 ;  /* 0x0000000004047229 */ /* 0x000fce0000000002 */
[----:B------:R0:W3:Y:S04]  /*12d0*/  SHFL.DOWN PT, R0, R4, 0x2, 0x1f ;  /* 0x08401f0004007f89 */ /* 0x0000e800000e0000 */
[----:B------:R0:W4:Y:S02]  /*12e0*/  SHFL.DOWN PT, R14, R5, 0x2, 0x1f ;  /* 0x08401f00050e7f89 */ /* 0x00012400000e0000 */
.L_x_373:
[----:B------:R-:W0:Y:S01]  /*12f0*/  S2R R2, SR_TID.Y ;  /* 0x0000000000027919 */ /* 0x000e220000002200 */
[----:B----4-:R-:W-:Y:S02]  /*1300*/  MOV R15, R14 ;  /* 0x0000000e000f7202 */ /* 0x010fe40000000f00 */
[----:B---3--:R-:W-:Y:S01]  /*1310*/  MOV R14, R0 ;  /* 0x00000000000e7202 */ /* 0x008fe20000000f00 */
[----:B------:R-:W3:Y:S05]  /*1320*/  S2R R3, SR_TID.Z ;  /* 0x0000000000037919 */ /* 0x000eea0000002300 */
[----:B------:R-:W-:Y:S01]  /*1330*/  DADD R14, R4, R14 ;  /* 0x00000000040e7229 */ /* 0x000fe2000000000e */
[----:B0-----:R-:W-:-:S02]  /*1340*/  IMAD.IADD R2, R7, 0x1, R2 ;  /* 0x0000000107027824 */ /* 0x001fc400078e0202 */
[----:B---3--:R-:W-:-:S05]  /*1350*/  IMAD.MOV R3, RZ, RZ, -R3 ;  /* 0x000000ffff037224 */ /* 0x008fca00078e0a03 */
[----:B------:R-:W-:-:S13]  /*1360*/  ISETP.NE.AND P2, PT, R2, R3, PT ;  /* 0x000000030200720c */ /* 0x000fda0003f45270 */
[----:B------:R-:W-:Y:S05]  /*1370*/  @P2 BRA `(.L_x_344) ;  /* 0x0000000000082947 */ /* 0x000fea0003800000 */
[----:B------:R-:W0:Y:S02]  /*1380*/  LDC.64 R2, c[0x0][0x248] ;  /* 0x00009200ff027b82 */ /* 0x000e240000000a00 */
[----:B0-----:R3:W5:Y:S02]  /*1390*/  ATOMG.E.ADD.F64.RN.STRONG.GPU PT, RZ, desc[UR36][R2.64], R14 ;  /* 0x0000000e02ff79a3 */ /* 0x00176400081effe4 */
.L_x_344:
[----:B------:R-:W-:Y:S05]  /*13a0*/  WARPSYNC.ALL ;  /* 0x0000000000007948 */ /* 0x000fea0003800000 */
[----:B------:R-:W-:Y:S01]  /*13b0*/  NOP ;  /* 0x0000000000007918 */ /* 0x000fe20000000000 */
[----:B---3--:R-:W-:Y:S01]  /*13c0*/  SHFL.DOWN PT, R2, R32, 0x1, 0x1f ;  /* 0x08201f0020027f89 */ /* 0x008fe200000e0000 */
        /* <DEDUP_REMOVED lines=23> */
[----:B------:R3:W4:Y:S01]  /*1540*/  @!P2 LDS.64 R2, [R8] ;  /* 0x000000000802a984 */ /* 0x0007220000000a00 */
[----:B------:R-:W-:Y:S05]  /*1550*/  BRA.DIV UR4, `(.L_x_347) ;  /* 0x0000000e04287947 */ /* 0x000fea000b800000 */
[----:B----4-:R-:W4:Y:S04]  /*1560*/  SHFL.DOWN PT, R0, R2, 0x1, 0x1f ;  /* 0x08201f0002007f89 */ /* 0x010f2800000e0000 */
[----:B0-----:R-:W0:Y:S01]  /*1570*/  SHFL.DOWN PT, R14, R3, 0x1, 0x1f ;  /* 0x08201f00030e7f89 */ /* 0x001e2200000e0000 */
[----:B----4-:R-:W-:Y:S02]  /*1580*/  MOV R4, R0 ;  /* 0x0000000000047202 */ /* 0x010fe40000000f00 */
[----:B0-----:R-:W-:-:S06]  /*1590*/  MOV R5, R14 ;  /* 0x0000000e00057202 */ /* 0x001fcc0000000f00 */
[----:B------:R-:W-:-:S07]  /*15a0*/  DADD R4, R4, R2 ;  /* 0x0000000004047229 */ /* 0x000fce0000000002 */
[----:B------:R0:W4:Y:S04]  /*15b0*/  SHFL.DOWN PT, R0, R4, 0x2, 0x1f ;  /* 0x08401f0004007f89 */ /* 0x00012800000e0000 */
[----:B------:R0:W1:Y:S02]  /*15c0*/  SHFL.DOWN PT, R14, R5, 0x2, 0x1f ;  /* 0x08401f00050e7f89 */ /* 0x00006400000e0000 */
.L_x_378:
[----:B------:R-:W0:Y:S01]  /*15d0*/  S2R R2, SR_TID.Y ;  /* 0x0000000000027919 */ /* 0x000e220000002200 */
[----:B-1----:R-:W-:Y:S02]  /*15e0*/  MOV R15, R14 ;  /* 0x0000000e000f7202 */ /* 0x002fe40000000f00 */
[----:B----4-:R-:W-:Y:S01]  /*15f0*/  MOV R14, R0 ;  /* 0x00000000000e7202 */ /* 0x010fe20000000f00 */
[----:B------:R-:W1:Y:S05]  /*1600*/  S2R R3, SR_TID.Z ;  /* 0x0000000000037919 */ /* 0x000e6a0000002300 */
[----:B------:R-:W-:Y:S01]  /*1610*/  DADD R14, R4, R14 ;  /* 0x00000000040e7229 */ /* 0x000fe2000000000e */
[----:B0-----:R-:W-:-:S02]  /*1620*/  IMAD.IADD R2, R7, 0x1, R2 ;  /* 0x0000000107027824 */ /* 0x001fc400078e0202 */
[----:B-1----:R-:W-:-:S05]  /*1630*/  IMAD.MOV R3, RZ, RZ, -R3 ;  /* 0x000000ffff037224 */ /* 0x002fca00078e0a03 */
[----:B------:R-:W-:-:S13]  /*1640*/  ISETP.NE.AND P2, PT, R2, R3, PT ;  /* 0x000000030200720c */ /* 0x000fda0003f45270 */
[----:B------:R-:W-:Y:S05]  /*1650*/  @P2 BRA `(.L_x_346) ;  /* 0x0000000000082947 */ /* 0x000fea0003800000 */
[----:B------:R-:W0:Y:S02]  /*1660*/  LDC.64 R2, c[0x0][0x240] ;  /* 0x00009000ff027b82 */ /* 0x000e240000000a00 */
[----:B0-----:R4:W5:Y:S02]  /*1670*/  ATOMG.E.ADD.F64.RN.STRONG.GPU PT, RZ, desc[UR36][R2.64], R14 ;  /* 0x0000000e02ff79a3 */ /* 0x00196400081effe4 */
.L_x_346:
[----:B------:R-:W-:Y:S05]  /*1680*/  WARPSYNC.ALL ;  /* 0x0000000000007948 */ /* 0x000fea0003800000 */
[----:B------:R-:W-:Y:S01]  /*1690*/  NOP ;  /* 0x0000000000007918 */ /* 0x000fe20000000000 */
[----:B----4-:R-:W-:Y:S01]  /*16a0*/  SHFL.DOWN PT, R2, R34, 0x1, 0x1f ;  /* 0x08201f0022027f89 */ /* 0x010fe200000e0000 */
        /* <DEDUP_REMOVED lines=19> */
[----:B------:R-:W-:Y:S05]  /*17e0*/  @P1 EXIT ;  /* 0x000000000000194d */ /* 0x000fea0003800000 */
[C---:B------:R-:W-:Y:S02]  /*17f0*/  ISETP.GT.AND P0, PT, R7.reuse, 0x3, PT ;  /* 0x000000030700780c */ /* 0x040fe40003f04270 */
[----:B------:R-:W-:Y:S01]  /*1800*/  CS2R R2, SRZ ;  /* 0x0000000000027805 */ /* 0x000fe2000001ff00 */
[----:B------:R-:W4:Y:S01]  /*1810*/  S2R R0, SR_TID.Y ;  /* 0x0000000000007919 */ /* 0x000f220000002200 */
[----:B------:R-:W0:Y:S09]  /*1820*/  S2R R6, SR_TID.Z ;  /* 0x0000000000067919 */ /* 0x000e320000002300 */
[----:B------:R-:W1:Y:S01]  /*1830*/  @!P0 LDS.64 R2, [R8] ;  /* 0x0000000008028984 */ /* 0x000e620000000a00 */
[----:B----4-:R-:W-:-:S02]  /*1840*/  IMAD.IADD R0, R7, 0x1, R0 ;  /* 0x0000000107007824 */ /* 0x010fc400078e0200 */
[----:B0-----:R-:W-:-:S05]  /*1850*/  IMAD.MOV R7, RZ, RZ, -R6 ;  /* 0x000000ffff077224 */ /* 0x001fca00078e0a06 */
[----:B------:R-:W-:Y:S01]  /*1860*/  ISETP.NE.AND P0, PT, R0, R7, PT ;  /* 0x000000070000720c */ /* 0x000fe20003f05270 */
[----:B-1----:R-:W-:Y:S04]  /*1870*/  SHFL.DOWN PT, R4, R2, 0x1, 0x1f ;  /* 0x08201f0002047f89 */ /* 0x002fe800000e0000 */
[----:B------:R-:W0:Y:S02]  /*1880*/  SHFL.DOWN PT, R5, R3, 0x1, 0x1f ;  /* 0x08201f0003057f89 */ /* 0x000e2400000e0000 */
[----:B0-----:R-:W-:-:S07]  /*1890*/  DADD R4, R4, R2 ;  /* 0x0000000004047229 */ /* 0x001fce0000000002 */
[----:B------:R0:W1:Y:S04]  /*18a0*/  SHFL.DOWN PT, R6, R4, 0x2, 0x1f ;  /* 0x08401f0004067f89 */ /* 0x00006800000e0000 */
[----:B------:R0:W4:Y:S01]  /*18b0*/  SHFL.DOWN PT, R7, R5, 0x2, 0x1f ;  /* 0x08401f0005077f89 */ /* 0x00012200000e0000 */
[----:B------:R-:W-:Y:S05]  /*18c0*/  @P0 EXIT ;  /* 0x000000000000094d */ /* 0x000fea0003800000 */
[----:B------:R-:W0:Y:S01]  /*18d0*/  LDC.64 R2, c[0x0][0x238] ;  /* 0x00008e00ff027b82 */ /* 0x000e220000000a00 */
[----:B-1--4-:R-:W-:-:S07]  /*18e0*/  DADD R6, R4, R6 ;  /* 0x0000000004067229 */ /* 0x012fce0000000006 */
[----:B0-----:R-:W-:Y:S01]  /*18f0*/  ATOMG.E.ADD.F64.RN.STRONG.GPU PT, RZ, desc[UR36][R2.64], R6 ;  /* 0x0000000602ff79a3 */ /* 0x001fe200081effe4 */
[----:B------:R-:W-:Y:S05]  /*1900*/  EXIT ;  /* 0x000000000000794d */ /* 0x000fea0003800000 */
.L_x_339:
[----:B------:R-:W-:Y:S01]  /*1910*/  IMAD.MOV.U32 R13, RZ, RZ, R18 ;  /* 0x000000ffff0d7224 */ /* 0x000fe200078e0012 */
[----:B------:R-:W-:Y:S01]  /*1920*/  MOV R11, 0x1f ;  /* 0x0000001f000b7802 */ /* 0x000fe20000000f00 */
[----:B------:R-:W-:Y:S02]  /*1930*/  IMAD.MOV.U32 R12, RZ, RZ, 0x1 ;  /* 0x00000001ff0c7424 */ /* 0x000fe400078e00ff */
[----:B------:R-:W-:-:S07]  /*1940*/  IMAD.MOV.U32 R15, RZ, RZ, -0x1 ;  /* 0xffffffffff0f7424 */ /* 0x000fce00078e00ff */
[----:B------:R-:W-:Y:S05]  /*1950*/  WARPSYNC.COLLECTIVE R15, `(.L_x_348) ;  /* 0x000000000f087348 */ /* 0x000fea0003c00000 */
[----:B------:R0:W1:Y:S02]  /*1960*/  SHFL.DOWN P6, R14, R13, R12, R11 ;  /* 0x0800000c0d0e7389 */ /* 0x00006400000c000b */
[----:B01----:R-:W-:Y:S01]  /*1970*/  ENDCOLLECTIVE ;  /* 0x000000000000791b */ /* 0x003fe20003800000 */
.L_x_348:
[----:B------:R-:W-:Y:S01]  /*1980*/  IMAD.MOV.U32 R13, RZ, RZ, R19 ;  /* 0x000000ffff0d7224 */ /* 0x000fe200078e0013 */
[----:B------:R-:W-:-:S07]  /*1990*/  MOV R0, R14 ;  /* 0x0000000e00007202 */ /* 0x000fce0000000f00 */
[----:B------:R-:W-:Y:S05]  /*19a0*/  WARPSYNC.COLLECTIVE R15, `(.L_x_349) ;  /* 0x000000000f087348 */ /* 0x000fea0003c00000 */
[----:B------:R0:W1:Y:S02]  /*19b0*/  SHFL.DOWN P6, R14, R13, R12, R11 ;  /* 0x0800000c0d0e7389 */ /* 0x00006400000c000b */
[----:B01----:R-:W-:Y:S01]  /*19c0*/  ENDCOLLECTIVE ;  /* 0x000000000000791b */ /* 0x003fe20003800000 */
.L_x_349:
[----:B------:R-:W-:Y:S01]  /*19d0*/  MOV R2, R0 ;  /* 0x0000000000027202 */ /* 0x000fe20000000f00 */
[----:B------:R-:W-:Y:S02]  /*19e0*/  IMAD.MOV.U32 R12, RZ, RZ, 0x2 ;  /* 0x00000002ff0c7424 */ /* 0x000fe400078e00ff */
[----:B------:R-:W-:-:S06]  /*19f0*/  IMAD.MOV.U32 R3, RZ, RZ, R14 ;  /* 0x000000ffff037224 */ /* 0x000fcc00078e000e */
[----:B------:R-:W-:-:S10]  /*1a00*/  DADD R2, R2, R18 ;  /* 0x0000000002027229 */ /* 0x000fd40000000012 */
[----:B------:R-:W-:-:S07]  /*1a10*/  MOV R13, R2 ;  /* 0x00000002000d7202 */ /* 0x000fce0000000f00 */
[----:B------:R-:W-:Y:S05]  /*1a20*/  WARPSYNC.COLLECTIVE R15, `(.L_x_350) ;  /* 0x000000000f087348 */ /* 0x000fea0003c00000 */
[----:B------:R0:W1:Y:S02]  /*1a30*/  SHFL.DOWN P6, R14, R13, R12, R11 ;  /* 0x0800000c0d0e7389 */ /* 0x00006400000c000b */
[----:B01----:R-:W-:Y:S01]  /*1a40*/  ENDCOLLECTIVE ;  /* 0x000000000000791b */ /* 0x003fe20003800000 */
.L_x_350:
[----:B------:R-:W-:Y:S01]  /*1a50*/  IMAD.MOV.U32 R13, RZ, RZ, R3 ;  /* 0x000000ffff0d7224 */ /* 0x000fe200078e0003 */
[----:B------:R-:W-:-:S07]  /*1a60*/  MOV R0, R14 ;  /* 0x0000000e00007202 */ /* 0x000fce0000000f00 */
[----:B------:R-:W-:Y:S05]  /*1a70*/  WARPSYNC.COLLECTIVE R15, `(.L_x_351) ;  /* 0x000000000f087348 */ /* 0x000fea0003c00000 */
[----:B------:R0:W1:Y:S02]  /*1a80*/  SHFL.DOWN P6, R14, R13, R12, R11 ;  /* 0x0800000c0d0e7389 */ /* 0x00006400000c000b */
[----:B01----:R-:W-:Y:S01]  /*1a90*/  ENDCOLLECTIVE ;  /* 0x000000000000791b */ /* 0x003fe20003800000 */
.L_x_351:
        /* <DEDUP_REMOVED lines=8> */
.L_x_352:
[----:B------:R-:W-:Y:S01]  /*1b20*/  IMAD.MOV.U32 R13, RZ, RZ, R5 ;  /* 0x000000ffff0d7224 */ /* 0x000fe200078e0005 */
[----:B------:R-:W-:-:S07]  /*1b30*/  MOV R0, R14 ;  /* 0x0000000e00007202 */ /* 0x000fce0000000f00 */
[----:B------:R-:W-:Y:S05]  /*1b40*/  WARPSYNC.COLLECTIVE R15, `(.L_x_353) ;  /* 0x000000000f087348 */ /* 0x000fea0003c00000 */
[----:B------:R0:W1:Y:S02]  /*1b50*/  SHFL.DOWN P6, R14, R13, R12, R11 ;  /* 0x0800000c0d0e7389 */ /* 0x00006400000c000b */
[----:B01----:R-:W-:Y:S01]  /*1b60*/  ENDCOLLECTIVE ;  /* 0x000000000000791b */ /* 0x003fe20003800000 */
.L_x_353:
        /* <DEDUP_REMOVED lines=8> */
.L_x_354:
[----:B------:R-:W-:Y:S01]  /*1bf0*/  IMAD.MOV.U32 R13, RZ, RZ, R7 ;  /* 0x000000ffff0d7224 */ /* 0x000fe200078e0007 */
[----:B------:R-:W-:-:S07]  /*1c00*/  MOV R0, R14 ;  /* 0x0000000e00007202 */ /* 0x000fce0000000f00 */
[----:B------:R-:W-:Y:S05]  /*1c10*/  WARPSYNC.COLLECTIVE R15, `(.L_x_355) ;  /* 0x000000000f087348 */ /* 0x000fea0003c00000 */
[----:B------:R0:W1:Y:S02]  /*1c20*/  SHFL.DOWN P6, R14, R13, R12, R11 ;  /* 0x0800000c0d0e7389 */ /* 0x00006400000c000b */
[----:B01----:R-:W-:Y:S01]  /*1c30*/  ENDCOLLECTIVE ;  /* 0x000000000000791b */ /* 0x003fe20003800000 */
.L_x_355:
        /* <DEDUP_REMOVED lines=8> */
.L_x_356:
[----:B------:R-:W-:Y:S02]  /*1cc0*/  MOV R13, R9 ;  /* 0x00000009000d7202 */ /* 0x000fe40000000f00 */
[----:B------:R-:W-:-:S07]  /*1cd0*/  MOV R0, R14 ;  /* 0x0000000e00007202 */ /* 0x000fce0000000f00 */
[----:B------:R-:W-:Y:S05]  /*1ce0*/  WARPSYNC.COLLECTIVE R15, `(.L_x_357) ;  /* 0x000000000f087348 */ /* 0x000fea0003c00000 */
[----:B------:R0:W1:Y:S02]  /*1cf0*/  SHFL.DOWN P6, R14, R13, R12, R11 ;  /* 0x0800000c0d0e7389 */ /* 0x00006400000c000b */
[----:B01----:R-:W-:Y:S01]  /*1d00*/  ENDCOLLECTIVE ;  /* 0x000000000000791b */ /* 0x003fe20003800000 */
.L_x_357:
[----:B------:R-:W-:Y:S05]  /*1d10*/  BRA `(.L_x_358) ;  /* 0xffffffec00887947 */ /* 0x000fea000383ffff */
.L_x_341:
[----:B------:R-:W-:Y:S01]  /*1d20*/  HFMA2.MMA R11, -RZ, RZ, 0, 1.847743988037109375e-06 ;  /* 0x0000001fff0b7435 */ /* 0x000fe200000001ff */
[----:B-1----:R-:W-:Y:S02]  /*1d30*/  IMAD.MOV.U32 R13, RZ, RZ, R2 ;  /* 0x000000ffff0d7224 */ /* 0x002fe400078e0002 */
[----:B------:R-:W-:Y:S02]  /*1d40*/  IMAD.MOV.U32 R12, RZ, RZ, 0x1 ;  /* 0x00000001ff0c7424 */ /* 0x000fe400078e00ff */
[----:B------:R-:W-:-:S07]  /*1d50*/  IMAD.MOV.U32 R15, RZ, RZ, -0x1 ;  /* 0xffffffffff0f7424 */ /* 0x000fce00078e00ff */
[----:B0-----:R-:W-:Y:S05]  /*1d60*/  WARPSYNC.COLLECTIVE R15, `(.L_x_359) ;  /* 0x000000000f087348 */ /* 0x001fea0003c00000 */
[----:B------:R0:W1:Y:S02]  /*1d70*/  SHFL.DOWN P6, R14, R13, R12, R11 ;  /* 0x0800000c0d0e7389 */ /* 0x00006400000c000b */
[----:B01----:R-:W-:Y:S01]  /*1d80*/  ENDCOLLECTIVE ;  /* 0x000000000000791b */ /* 0x003fe20003800000 */
.L_x_359:
[----:B------:R-:W-:Y:S01]  /*1d90*/  IMAD.MOV.U32 R13, RZ, RZ, R3 ;  /* 0x000000ffff0d7224 */ /* 0x000fe200078e0003 */
[----:B------:R-:W-:-:S07]  /*1da0*/  MOV R0, R14 ;  /* 0x0000000e00007202 */ /* 0x000fce0000000f00 */
[----:B------:R-:W-:Y:S05]  /*1db0*/  WARPSYNC.COLLECTIVE R15, `(.L_x_360) ;  /* 0x000000000f087348 */ /* 0x000fea0003c00000 */
[----:B------:R0:W1:Y:S02]  /*1dc0*/  SHFL.DOWN P6, R14, R13, R12, R11 ;  /* 0x0800000c0d0e7389 */ /* 0x00006400000c000b */
[----:B01----:R-:W-:Y:S01]  /*1dd0*/  ENDCOLLECTIVE ;  /* 0x000000000000791b */ /* 0x003fe20003800000 */
.L_x_360:
        /* <DEDUP_REMOVED lines=8> */
.L_x_361:
[----:B------:R-:W-:Y:S02]  /*1e60*/  MOV R13, R5 ;  /* 0x00000005000d7202 */ /* 0x000fe40000000f00 */
[----:B------:R-:W-:-:S07]  /*1e70*/  MOV R0, R14 ;  /* 0x0000000e00007202 */ /* 0x000fce0000000f00 */
[----:B------:R-:W-:Y:S05]  /*1e80*/  WARPSYNC.COLLECTIVE R15, `(.L_x_362) ;  /* 0x000000000f087348 */ /* 0x000fea0003c00000 */
[----:B------:R0:W1:Y:S02]  /*1e90*/  SHFL.DOWN P6, R14, R13, R12, R11 ;  /* 0x0800000c0d0e7389 */ /* 0x00006400000c000b */
[----:B01----:R-:W-:Y:S01]  /*1ea0*/  ENDCOLLECTIVE ;  /* 0x000000000000791b */ /* 0x003fe20003800000 */
.L_x_362:
[----:B------:R-:W-:Y:S05]  /*1eb0*/  BRA `(.L_x_363) ;  /* 0xffffffec009c7947 */ /* 0x000fea000383ffff */
.L_x_343:
[----:B------:R-:W-:Y:S01]  /*1ec0*/  HFMA2.MMA R11, -RZ, RZ, 0, 1.847743988037109375e-06 ;  /* 0x0000001fff0b7435 */ /* 0x000fe200000001ff */
[----:B--2---:R-:W-:Y:S02]  /*1ed0*/  IMAD.MOV.U32 R13, RZ, RZ, R2 ;  /* 0x000000ffff0d7224 */ /* 0x004fe400078e0002 */
[----:B------:R-:W-:Y:S02]  /*1ee0*/  IMAD.MOV.U32 R12, RZ, RZ, 0x1 ;  /* 0x00000001ff0c7424 */ /* 0x000fe400078e00ff */
[----:B0-----:R-:W-:-:S07]  /*1ef0*/  IMAD.MOV.U32 R15, RZ, RZ, -0x1 ;  /* 0xffffffffff0f7424 */ /* 0x001fce00078e00ff */
[----:B-1---5:R-:W-:Y:S05]  /*1f00*/  WARPSYNC.COLLECTIVE R15, `(.L_x_364) ;  /* 0x000000000f087348 */ /* 0x022fea0003c00000 */
[----:B------:R0:W1:Y:S02]  /*1f10*/  SHFL.DOWN P6, R14, R13, R12, R11 ;  /* 0x0800000c0d0e7389 */ /* 0x00006400000c000b */
[----:B01----:R-:W-:Y:S01]  /*1f20*/  ENDCOLLECTIVE ;  /* 0x000000000000791b */ /* 0x003fe20003800000 */
.L_x_364:
[----:B------:R-:W-:Y:S01]  /*1f30*/  IMAD.MOV.U32 R13, RZ, RZ, R3 ;  /* 0x000000ffff0d7224 */ /* 0x000fe200078e0003 */
[----:B------:R-:W-:-:S07]  /*1f40*/  MOV R0, R14 ;  /* 0x0000000e00007202 */ /* 0x000fce0000000f00 */
[----:B------:R-:W-:Y:S05]  /*1f50*/  WARPSYNC.COLLECTIVE R15, `(.L_x_365) ;  /* 0x000000000f087348 */ /* 0x000fea0003c00000 */
[----:B------:R0:W1:Y:S02]  /*1f60*/  SHFL.DOWN P6, R14, R13, R12, R11 ;  /* 0x0800000c0d0e7389 */ /* 0x00006400000c000b */
[----:B01----:R-:W-:Y:S01]  /*1f70*/  ENDCOLLECTIVE ;  /* 0x000000000000791b */ /* 0x003fe20003800000 */
.L_x_365:
        /* <DEDUP_REMOVED lines=8> */
.L_x_366:
[----:B------:R-:W-:Y:S02]  /*2000*/  MOV R13, R5 ;  /* 0x00000005000d7202 */ /* 0x000fe40000000f00 */
[----:B------:R-:W-:-:S07]  /*2010*/  MOV R0, R14 ;  /* 0x0000000e00007202 */ /* 0x000fce0000000f00 */
[----:B------:R-:W-:Y:S05]  /*2020*/  WARPSYNC.COLLECTIVE R15, `(.L_x_367) ;  /* 0x000000000f087348 */ /* 0x000fea0003c00000 */
[----:B------:R0:W1:Y:S02]  /*2030*/  SHFL.DOWN P6, R14, R13, R12, R11 ;  /* 0x0800000c0d0e7389 */ /* 0x00006400000c000b */
[----:B01----:R-:W-:Y:S01]  /*2040*/  ENDCOLLECTIVE ;  /* 0x000000000000791b */ /* 0x003fe20003800000 */
.L_x_367:
[----:B------:R-:W-:Y:S05]  /*2050*/  BRA `(.L_x_368) ;  /* 0xffffffec00ec7947 */ /* 0x000fea000383ffff */
.L_x_345:
[----:B------:R-:W-:Y:S01]  /*2060*/  HFMA2.MMA R11, -RZ, RZ, 0, 1.847743988037109375e-06 ;  /* 0x0000001fff0b7435 */ /* 0x000fe200000001ff */
[----:B---3--:R-:W-:Y:S02]  /*2070*/  IMAD.MOV.U32 R13, RZ, RZ, R2 ;  /* 0x000000ffff0d7224 */ /* 0x008fe400078e0002 */
[----:B------:R-:W-:Y:S02]  /*2080*/  IMAD.MOV.U32 R12, RZ, RZ, 0x1 ;  /* 0x00000001ff0c7424 */ /* 0x000fe400078e00ff */
[----:B0-----:R-:W-:-:S07]  /*2090*/  IMAD.MOV.U32 R15, RZ, RZ, -0x1 ;  /* 0xffffffffff0f7424 */ /* 0x001fce00078e00ff */
[----:B-12--5:R-:W-:Y:S05]  /*20a0*/  WARPSYNC.COLLECTIVE R15, `(.L_x_369) ;  /* 0x000000000f087348 */ /* 0x026fea0003c00000 */
[----:B------:R0:W1:Y:S02]  /*20b0*/  SHFL.DOWN P6, R14, R13, R12, R11 ;  /* 0x0800000c0d0e7389 */ /* 0x00006400000c000b */
[----:B01----:R-:W-:Y:S01]  /*20c0*/  ENDCOLLECTIVE ;  /* 0x000000000000791b */ /* 0x003fe20003800000 */
.L_x_369:
[----:B------:R-:W-:Y:S01]  /*20d0*/  IMAD.MOV.U32 R13, RZ, RZ, R3 ;  /* 0x000000ffff0d7224 */ /* 0x000fe200078e0003 */
[----:B------:R-:W-:-:S07]  /*20e0*/  MOV R0, R14 ;  /* 0x0000000e00007202 */ /* 0x000fce0000000f00 */
[----:B------:R-:W-:Y:S05]  /*20f0*/  WARPSYNC.COLLECTIVE R15, `(.L_x_370) ;  /* 0x000000000f087348 */ /* 0x000fea0003c00000 */
[----:B------:R0:W1:Y:S02]  /*2100*/  SHFL.DOWN P6, R14, R13, R12, R11 ;  /* 0x0800000c0d0e7389 */ /* 0x00006400000c000b */
[----:B01----:R-:W-:Y:S01]  /*2110*/  ENDCOLLECTIVE ;  /* 0x000000000000791b */ /* 0x003fe20003800000 */
.L_x_370:
        /* <DEDUP_REMOVED lines=8> */
.L_x_371:
[----:B------:R-:W-:Y:S02]  /*21a0*/  MOV R13, R5 ;  /* 0x00000005000d7202 */ /* 0x000fe40000000f00 */
[----:B------:R-:W-:-:S07]  /*21b0*/  MOV R0, R14 ;  /* 0x0000000e00007202 */ /* 0x000fce0000000f00 */
[----:B------:R-:W-:Y:S05]  /*21c0*/  WARPSYNC.COLLECTIVE R15, `(.L_x_372) ;  /* 0x000000000f087348 */ /* 0x000fea0003c00000 */
[----:B------:R0:W1:Y:S02]  /*21d0*/  SHFL.DOWN P6, R14, R13, R12, R11 ;  /* 0x0800000c0d0e7389 */ /* 0x00006400000c000b */
[----:B01----:R-:W-:Y:S01]  /*21e0*/  ENDCOLLECTIVE ;  /* 0x000000000000791b */ /* 0x003fe20003800000 */
.L_x_372:
[----:B------:R-:W-:Y:S05]  /*21f0*/  BRA `(.L_x_373) ;  /* 0xfffffff0003c7947 */ /* 0x000fea000383ffff */
.L_x_347:
[----:B------:R-:W-:Y:S01]  /*2200*/  HFMA2.MMA R11, -RZ, RZ, 0, 1.847743988037109375e-06 ;  /* 0x0000001fff0b7435 */ /* 0x000fe200000001ff */
[----:B----4-:R-:W-:Y:S02]  /*2210*/  IMAD.MOV.U32 R13, RZ, RZ, R2 ;  /* 0x000000ffff0d7224 */ /* 0x010fe400078e0002 */
[----:B------:R-:W-:Y:S02]  /*2220*/  IMAD.MOV.U32 R12, RZ, RZ, 0x1 ;  /* 0x00000001ff0c7424 */ /* 0x000fe400078e00ff */
[----:B0-----:R-:W-:-:S07]  /*2230*/  IMAD.MOV.U32 R15, RZ, RZ, -0x1 ;  /* 0xffffffffff0f7424 */ /* 0x001fce00078e00ff */
[----:B-123-5:R-:W-:Y:S05]  /*2240*/  WARPSYNC.COLLECTIVE R15, `(.L_x_374) ;  /* 0x000000000f087348 */ /* 0x02efea0003c00000 */
[----:B------:R0:W1:Y:S02]  /*2250*/  SHFL.DOWN P6, R14, R13, R12, R11 ;  /* 0x0800000c0d0e7389 */ /* 0x00006400000c000b */
[----:B01----:R-:W-:Y:S01]  /*2260*/  ENDCOLLECTIVE ;  /* 0x000000000000791b */ /* 0x003fe20003800000 */
.L_x_374:
[----:B------:R-:W-:Y:S01]  /*2270*/  IMAD.MOV.U32 R13, RZ, RZ, R3 ;  /* 0x000000ffff0d7224 */ /* 0x000fe200078e0003 */
[----:B------:R-:W-:-:S07]  /*2280*/  MOV R0, R14 ;  /* 0x0000000e00007202 */ /* 0x000fce0000000f00 */
[----:B------:R-:W-:Y:S05]  /*2290*/  WARPSYNC.COLLECTIVE R15, `(.L_x_375) ;  /* 0x000000000f087348 */ /* 0x000fea0003c00000 */
[----:B------:R0:W1:Y:S02]  /*22a0*/  SHFL.DOWN P6, R14, R13, R12, R11 ;  /* 0x0800000c0d0e7389 */ /* 0x00006400000c000b */
[----:B01----:R-:W-:Y:S01]  /*22b0*/  ENDCOLLECTIVE ;  /* 0x000000000000791b */ /* 0x003fe20003800000 */
.L_x_375:
        /* <DEDUP_REMOVED lines=8> */
.L_x_376:
[----:B------:R-:W-:Y:S02]  /*2340*/  MOV R13, R5 ;  /* 0x00000005000d7202 */ /* 0x000fe40000000f00 */
[----:B------:R-:W-:-:S07]  /*2350*/  MOV R0, R14 ;  /* 0x0000000e00007202 */ /* 0x000fce0000000f00 */
[----:B------:R-:W-:Y:S05]  /*2360*/  WARPSYNC.COLLECTIVE R15, `(.L_x_377) ;  /* 0x000000000f087348 */ /* 0x000fea0003c00000 */
[----:B------:R0:W1:Y:S02]  /*2370*/  SHFL.DOWN P6, R14, R13, R12, R11 ;  /* 0x0800000c0d0e7389 */ /* 0x00006400000c000b */
[----:B01----:R-:W-:Y:S01]  /*2380*/  ENDCOLLECTIVE ;  /* 0x000000000000791b */ /* 0x003fe20003800000 */
.L_x_377:
[----:B------:R-:W-:Y:S05]  /*2390*/  BRA `(.L_x_378) ;  /* 0xfffffff0008c7947 */ /* 0x000fea000383ffff */
.L_x_379:
        /* <DEDUP_REMOVED lines=14> */
.L_x_466:


//--------------------- .text.nvkernel__Z4jacui_F1L1214_12 --------------------------
	.section	.text.nvkernel__Z4jacui_F1L1214_12,"ax",@progbits
	.align	128
        .global         nvkernel__Z4jacui_F1L1214_12
        .type           nvkernel__Z4jacui_F1L1214_12,@function
        .size           nvkernel__Z4jacui_F1L1214_12,(.L_x_467 - nvkernel__Z4jacui_F1L1214_12)
        .other          nvkernel__Z4jacui_F1L1214_12,@"STO_CUDA_ENTRY STV_DEFAULT"
nvkernel__Z4jacui_F1L1214_12:
.text.nvkernel__Z4jacui_F1L1214_12:
[----:B------:R-:W0:Y:S08]  /*0000*/  LDC R1, c[0x0][0x28] ;  /* 0x00000a00ff017b82 */ /* 0x000e300000000800 */
[----:B------:R-:W1:Y:S01]  /*0010*/  LDC.64 R36, c[0x0][0x290] ;  /* 0x0000a400ff247b82 */ /* 0x000e620000000a00 */
[----:B------:R-:W-:Y:S01]  /*0020*/  ULDC.64 UR4, c[0x0][0x288] ;  /* 0x0000a20000047ab9 */ /* 0x000fe20000000a00 */
[----:B------:R-:W-:Y:S01]  /*0030*/  ULDC.64 UR10, c[0x0][0x2a8] ;  /* 0x0000aa00000a7ab9 */ /* 0x000fe20000000a00 */
[----:B------:R-:W-:Y:S01]  /*0040*/  ULDC.64 UR6, c[0x0][0x2c0] ;  /* 0x0000b00000067ab9 */ /* 0x000fe20000000a00 */
[----:B------:R-:W-:Y:S01]  /*0050*/  ULDC.64 UR8, c[0x0][0x2d8] ;  /* 0x0000b60000087ab9 */ /* 0x000fe20000000a00 */
[----:B------:R-:W-:Y:S01]  /*0060*/  ULDC.64 UR12, c[0x0][0x2d0] ;  /* 0x0000b400000c7ab9 */ /* 0x000fe20000000a00 */
[----:B------:R-:W2:Y:S01]  /*0070*/  S2R R0, SR_CTAID.X ;  /* 0x0000000000007919 */ /* 0x000ea20000002500 */
[----:B------:R-:W-:Y:S01]  /*0080*/  ULDC.64 UR14, c[0x0][0x2c8] ;  /* 0x0000b200000e7ab9 */ /* 0x000fe20000000a00 */
[----:B------:R-:W3:Y:S01]  /*0090*/  LDC.64 R62, c[0x0][0x2f8] ;  /* 0x0000be00ff3e7b82 */ /* 0x000ee20000000a00 */
[----:B------:R-:W-:Y:S01]  /*00a0*/  ULDC.64 UR36, c[0x0][0x208] ;  /* 0x0000820000247ab9 */ /* 0x000fe20000000a00 */
[----:B------:R-:W2:Y:S01]  /*00b0*/  S2R R49, SR_TID.X ;  /* 0x0000000000317919 */ /* 0x000ea20000002100 */
[----:B------:R-:W-:Y:S01]  /*00c0*/  ULDC.64 UR34, c[0x0][0x2a0] ;  /* 0x0000a80000227ab9 */ /* 0x000fe20000000a00 */
[----:B------:R-:W-:Y:S01]  /*00d0*/  ULDC.64 UR32, c[0x0][0x2d8] ;  /* 0x0000b60000207ab9 */ /* 0x000fe20000000a00 */
[----:B------:R-:W-:Y:S01]  /*00e0*/  ULDC.64 UR30, c[0x0][0x2f0] ;  /* 0x0000bc00001e7ab9 */ /* 0x000fe20000000a00 */
[----:B------:R-:W-:Y:S01]  /*00f0*/  ULDC.64 UR28, c[0x0][0x310] ;  /* 0x0000c400001c7ab9 */ /* 0x000fe20000000a00 */
[----:B------:R-:W-:Y:S01]  /*0100*/  ULDC.64 UR26, c[0x0][0x2b8] ;  /* 0x0000ae00001a7ab9 */ /* 0x000fe20000000a00 */
[----:B------:R-:W3:Y:S01]  /*0110*/  LDC.64 R66, c[0x0][0x2a0] ;  /* 0x0000a800ff427b82 */ /* 0x000ee20000000a00 */
[----:B------:R-:W-:Y:S01]  /*0120*/  ULDC.64 UR24, c[0x0][0x2d0] ;  /* 0x0000b40000187ab9 */ /* 0x000fe20000000a00 */
[----:B------:R-:W-:Y:S01]  /*0130*/  ULDC.64 UR22, c[0x0][0x2e8] ;  /* 0x0000ba0000167ab9 */ /* 0x000fe20000000a00 */
[----:B------:R-:W-:Y:S01]  /*0140*/  ULDC.64 UR20, c[0x0][0x308] ;  /* 0x0000c20000147ab9 */ /* 0x000fe20000000a00 */
[----:B------:R-:W-:Y:S01]  /*0150*/  ULDC.64 UR18, c[0x0][0x2b0] ;  /* 0x0000ac0000127ab9 */ /* 0x000fe20000000a00 */
[----:B------:R-:W-:Y:S01]  /*0160*/  ULDC.64 UR16, c[0x0][0x2c8] ;  /* 0x0000b20000107ab9 */ /* 0x000fe20000000a00 */
[----:B------:R-:W-:Y:S01]  /*0170*/  ULDC.64 UR38, c[0x0][0x230] ;  /* 0x00008c0000267ab9 */ /* 0x000fe20000000a00 */
[----:B------:R-:W-:Y:S01]  /*0180*/  ULDC.64 UR40, c[0x0][0x238] ;  /* 0x00008e0000287ab9 */ /* 0x000fe20000000a00 */
[----:B------:R-:W4:Y:S01]  /*0190*/  LDC.64 R40, c[0x0][0x280] ;  /* 0x0000a000ff287b82 */ /* 0x000f220000000a00 */
[C---:B-1----:R-:W-:Y:S01]  /*01a0*/  DMUL R8, R36.reuse, UR4 ;  /* 0x0000000424087c28 */ /* 0x042fe20008000000 */
[----:B------:R-:W-:Y:S01]  /*01b0*/  ULDC.64 UR42, c[0x0][0x248] ;  /* 0x00009200002a7ab9 */ /* 0x000fe20000000a00 */
[C---:B------:R-:W-:Y:S01]  /*01c0*/  DMUL R12, R36.reuse, UR6 ;  /* 0x00000006240c7c28 */ /* 0x040fe20008000000 */
[----:B------:R-:W-:Y:S01]  /*01d0*/  ULDC.64 UR6, c[0x0][0x2f0] ;  /* 0x0000bc0000067ab9 */ /* 0x000fe20000000a00 */
[C---:B------:R-:W-:Y:S01]  /*01e0*/  DMUL R22, R36.reuse, UR8 ;  /* 0x0000000824167c28 */ /* 0x040fe20008000000 */
[----:B------:R-:W-:Y:S01]  /*01f0*/  ULDC.64 UR8, c[0x0][0x310] ;  /* 0x0000c40000087ab9 */ /* 0x000fe20000000a00 */
[C---:B------:R-:W-:Y:S01]  /*0200*/  DMUL R28, R36.reuse, UR6 ;  /* 0x00000006241c7c28 */ /* 0x040fe20008000000 */
[----:B------:R-:W1:Y:S01]  /*0210*/  LDC.64 R44, c[0x0][0x298] ;  /* 0x0000a600ff2c7b82 */ /* 0x000e620000000a00 */
[----:B------:R-:W-:Y:S01]  /*0220*/  ULDC.64 UR6, c[0x0][0x278] ;  /* 0x00009e0000067ab9 */ /* 0x000fe20000000a00 */
[----:B------:R-:W-:Y:S01]  /*0230*/  DMUL R32, R36, UR8 ;  /* 0x0000000824207c28 */ /* 0x000fe20008000000 */
[----:B------:R-:W-:Y:S01]  /*0240*/  ULDC.64 UR8, c[0x0][0x2b8] ;  /* 0x0000ae0000087ab9 */ /* 0x000fe20000000a00 */
[----:B------:R-:W-:Y:S01]  /*0250*/  ULDC.64 UR44, c[0x0][0x240] ;  /* 0x00009000002c7ab9 */ /* 0x000fe20000000a00 */
[----:B------:R-:W-:Y:S01]  /*0260*/  ULDC.64 UR46, c[0x0][0x250] ;  /* 0x00009400002e7ab9 */ /* 0x000fe20000000a00 */
[----:B------:R-:W-:-:S02]  /*0270*/  ULDC.64 UR48, c[0x0][0x258] ;  /* 0x0000960000307ab9 */ /* 0x000fc40000000a00 */
[----:B------:R-:W5:Y:S01]  /*0280*/  LDC.64 R42, c[0x0][0x270] ;  /* 0x00009c00ff2a7b82 */ /* 0x000f620000000a00 */
[C-C-:B---3--:R-:W-:Y:S01]  /*0290*/  DFMA R2, R66.reuse, UR10, -R62.reuse ;  /* 0x0000000a42027c2b */ /* 0x148fe2000800083e */
[----:B--2---:R-:W-:Y:S01]  /*02a0*/  IMAD R0, R0, 0x80, R49 ;  /* 0x0000008000007824 */ /* 0x004fe200078e0231 */
[----:B------:R-:W-:Y:S02]  /*02b0*/  DADD R4, R66, -R62 ;  /* 0x0000000042047229 */ /* 0x000fe4000000083e */
[----:B----4-:R-:W-:-:S03]  /*02c0*/  DFMA R16, R40, UR6, R8 ;  /* 0x0000000628107c2b */ /* 0x010fc60008000008 */
[----:B------:R-:W2:Y:S01]  /*02d0*/  LDC R136, c[0x0][0x260] ;  /* 0x00009800ff887b82 */ /* 0x000ea20000000800 */
[----:B------:R-:W-:Y:S02]  /*02e0*/  DMUL R18, R2, R40 ;  /* 0x0000002802127228 */ /* 0x000fe40000000000 */
[----:B------:R-:W-:Y:S02]  /*02f0*/  DMUL R8, R4, R36 ;  /* 0x0000002404087228 */ /* 0x000fe40000000000 */
[----:B------:R-:W-:Y:S01]  /*0300*/  DFMA R22, R40, UR12, R22 ;  /* 0x0000000c28167c2b */ /* 0x000fe20008000016 */
[----:B------:R-:W-:Y:S01]  /*0310*/  ULDC.64 UR12, c[0x0][0x308] ;  /* 0x0000c200000c7ab9 */ /* 0x000fe20000000a00 */
[C-C-:B------:R-:W-:Y:S01]  /*0320*/  DFMA R14, R36.reuse, UR10, R40.reuse ;  /* 0x0000000a240e7c2b */ /* 0x140fe20008000028 */
[----:B------:R-:W3:Y:S01]  /*0330*/  LDC.64 R80, c[0x0][0x2f8] ;  /* 0x0000be00ff507b82 */ /* 0x000ee20000000a00 */
[----:B------:R-:W-:Y:S02]  /*0340*/  DFMA R10, -R36, UR10, -R40 ;  /* 0x0000000a240a7c2b */ /* 0x000fe40008000928 */
[----:B------:R-:W-:-:S02]  /*0350*/  DFMA R20, R40, -UR10, -R36 ;  /* 0x8000000a28147c2b */ /* 0x000fc40008000824 */
[C-C-:B------:R-:W-:Y:S02]  /*0360*/  DADD R26, -R36.reuse, -R40.reuse ;  /* 0x00000000241a7229 */ /* 0x140fe40000000928 */
[----:B------:R-:W-:Y:S02]  /*0370*/  DADD R30, R36, R40 ;  /* 0x00000000241e7229 */ /* 0x000fe40000000028 */
[----:B------:R-:W-:Y:S02]  /*0380*/  DFMA R24, R40, UR10, R36 ;  /* 0x0000000a28187c2b */ /* 0x000fe40008000024 */
[----:B-1----:R-:W-:Y:S02]  /*0390*/  DMUL R6, R36, R44 ;  /* 0x0000002c24067228 */ /* 0x002fe40000000000 */
[-C--:B------:R-:W-:Y:S02]  /*03a0*/  DFMA R34, R4, R36.reuse, R18 ;  /* 0x000000240422722b */ /* 0x080fe40000000012 */
[----:B------:R-:W-:Y:S01]  /*03b0*/  DFMA R38, R40, UR12, R32 ;  /* 0x0000000c28267c2b */ /* 0x000fe20008000020 */
[----:B------:R-:W-:Y:S01]  /*03c0*/  ULDC.64 UR12, c[0x0][0x2b0] ;  /* 0x0000ac00000c7ab9 */ /* 0x000fe20000000a00 */
[----:B------:R-:W-:-:S02]  /*03d0*/  DMUL R36, R2, R36 ;  /* 0x0000002402247228 */ /* 0x000fc40000000000 */
[-C--:B------:R-:W-:Y:S02]  /*03e0*/  DFMA R32, R4, R40.reuse, R8 ;  /* 0x000000280420722b */ /* 0x080fe40000000008 */
[----:B------:R-:W-:Y:S01]  /*03f0*/  DFMA R18, R40, UR8, R12 ;  /* 0x0000000828127c2b */ /* 0x000fe2000800000c */
[----:B------:R-:W-:Y:S01]  /*0400*/  ULDC.64 UR8, c[0x0][0x2e8] ;  /* 0x0000ba0000087ab9 */ /* 0x000fe20000000a00 */
[----:B-----5:R-:W-:Y:S02]  /*0410*/  DADD R12, R14, R42 ;  /* 0x000000000e0c7229 */ /* 0x020fe4000000002a */
[----:B------:R-:W-:Y:S01]  /*0420*/  DFMA R28, R40, UR8, R28 ;  /* 0x00000008281c7c2b */ /* 0x000fe2000800001c */
[----:B------:R-:W-:Y:S01]  /*0430*/  ULDC.64 UR8, c[0x0][0x268] ;  /* 0x00009a0000087ab9 */ /* 0x000fe20000000a00 */
[----:B------:R-:W-:Y:S02]  /*0440*/  DADD R14, R24, R42 ;  /* 0x00000000180e7229 */ /* 0x000fe4000000002a */
[----:B------:R-:W-:-:S02]  /*0450*/  DFMA R36, R4, R40, R36 ;  /* 0x000000280424722b */ /* 0x000fc40000000024 */
[----:B------:R-:W-:Y:S02]  /*0460*/  DFMA R24, R2, R42, R32 ;  /* 0x0000002a0218722b */ /* 0x000fe40000000020 */
[----:B------:R-:W-:Y:S02]  /*0470*/  DADD R58, R30, R42 ;  /* 0x000000001e3a7229 */ /* 0x000fe4000000002a */
[----:B------:R-:W-:Y:S02]  /*0480*/  DADD R32, R44, R44 ;  /* 0x000000002c207229 */ /* 0x000fe4000000002c */
[C---:B------:R-:W-:Y:S02]  /*0490*/  DFMA R88, R42.reuse, UR8, R16 ;  /* 0x000000082a587c2b */ /* 0x040fe40008000010 */
[----:B------:R-:W-:Y:S01]  /*04a0*/  DFMA R16, R42, UR12, R18 ;  /* 0x0000000c2a107c2b */ /* 0x000fe20008000012 */
[----:B------:R-:W-:Y:S01]  /*04b0*/  ULDC.64 UR12, c[0x0][0x2e0] ;  /* 0x0000b800000c7ab9 */ /* 0x000fe20000000a00 */
[----:B------:R-:W-:-:S02]  /*04c0*/  DADD R84, R20, -R42 ;  /* 0x0000000014547229 */ /* 0x000fc4000000082a */
[----:B------:R-:W-:Y:S01]  /*04d0*/  DFMA R20, R42, UR12, R28 ;  /* 0x0000000c2a147c2b */ /* 0x000fe2000800001c */
[----:B------:R-:W-:Y:S01]  /*04e0*/  ULDC.64 UR12, c[0x0][0x318] ;  /* 0x0000c600000c7ab9 */ /* 0x000fe20000000a00 */
[----:B------:R-:W-:Y:S02]  /*04f0*/  DADD R82, R10, -R42 ;  /* 0x000000000a527229 */ /* 0x000fe4000000082a */
[----:B------:R-:W-:Y:S01]  /*0500*/  DFMA R18, R42, UR14, R22 ;  /* 0x0000000e2a127c2b */ /* 0x000fe20008000016 */
[----:B------:R-:W-:Y:S01]  /*0510*/  ULDC.64 UR14, c[0x0][0x300] ;  /* 0x0000c000000e7ab9 */ /* 0x000fe20000000a00 */
[----:B------:R-:W-:Y:S02]  /*0520*/  DFMA R28, R4, R42, R36 ;  /* 0x0000002a041c722b */ /* 0x000fe40000000024 */
[----:B------:R-:W-:Y:S02]  /*0530*/  DMUL R8, R40, R44 ;  /* 0x0000002c28087228 */ /* 0x000fe40000000000 */
[----:B------:R-:W-:-:S02]  /*0540*/  DFMA R86, R42, -UR10, R26 ;  /* 0x8000000a2a567c2b */ /* 0x000fc4000800001a */
[----:B------:R-:W-:Y:S02]  /*0550*/  DFMA R10, R42, UR10, R30 ;  /* 0x0000000a2a0a7c2b */ /* 0x000fe4000800001e */
[----:B------:R-:W-:Y:S01]  /*0560*/  DMUL R36, R44, UR12 ;  /* 0x0000000c2c247c28 */ /* 0x000fe20008000000 */
[----:B------:R-:W-:Y:S01]  /*0570*/  ULDC.64 UR12, c[0x0][0x328] ;  /* 0x0000ca00000c7ab9 */ /* 0x000fe20000000a00 */
[----:B------:R-:W-:Y:S02]  /*0580*/  DMUL R60, R32, R58 ;  /* 0x0000003a203c7228 */ /* 0x000fe40000000000 */
[----:B------:R-:W-:Y:S02]  /*0590*/  DFMA R26, R4, R42, R34 ;  /* 0x0000002a041a722b */ /* 0x000fe40000000022 */
[C---:B------:R-:W-:Y:S02]  /*05a0*/  DMUL R30, R42.reuse, R44 ;  /* 0x0000002c2a1e7228 */ /* 0x040fe40000000000 */
[----:B------:R-:W-:Y:S01]  /*05b0*/  DFMA R22, R42, UR14, R38 ;  /* 0x0000000e2a167c2b */ /* 0x000fe20008000026 */
[----:B------:R-:W-:Y:S01]  /*05c0*/  ULDC.64 UR14, c[0x0][0x320] ;  /* 0x0000c800000e7ab9 */ /* 0x000fe20000000a00 */
[C---:B------:R-:W-:Y:S01]  /*05d0*/  DMUL R40, R44.reuse, UR12 ;  /* 0x0000000c2c287c28 */ /* 0x040fe20008000000 */
[----:B------:R-:W-:Y:S01]  /*05e0*/  ULDC.64 UR12, c[0x0][0x300] ;  /* 0x0000c000000c7ab9 */ /* 0x000fe20000000a00 */
[C---:B------:R-:W-:Y:S01]  /*05f0*/  DMUL R38, R44.reuse, UR14 ;  /* 0x0000000e2c267c28 */ /* 0x040fe20008000000 */
[----:B------:R-:W-:Y:S01]  /*0600*/  ULDC.64 UR14, c[0x0][0x2e0] ;  /* 0x0000b800000e7ab9 */ /* 0x000fe20000000a00 */
[----:B------:R-:W-:-:S02]  /*0610*/  DMUL R34, R44, -2 ;  /* 0xc00000002c227828 */ /* 0x000fc40000000000 */
[C---:B------:R-:W-:Y:S02]  /*0620*/  DMUL R42, R66.reuse, UR10 ;  /* 0x0000000a422a7c28 */ /* 0x040fe40008000000 */
[----:B------:R-:W-:Y:S01]  /*0630*/  DFMA R44, R66, -UR10, R62 ;  /* 0x8000000a422c7c2b */ /* 0x000fe2000800003e */
[----:B------:R-:W-:Y:S01]  /*0640*/  UMOV UR10, 0x9999999a ;  /* 0x9999999a000a7882 */ /* 0x000fe20000000000 */
[C---:B------:R-:W-:Y:S01]  /*0650*/  DMUL R192, R6.reuse, UR4 ;  /* 0x0000000406c07c28 */ /* 0x040fe20008000000 */
[----:B------:R-:W-:Y:S01]  /*0660*/  UMOV UR4, 0x9999999a ;  /* 0x9999999a00047882 */ /* 0x000fe20000000000 */
[-C--:B------:R-:W-:Y:S01]  /*0670*/  DMUL R54, R6, R62.reuse ;  /* 0x0000003e06367228 */ /* 0x080fe20000000000 */
[----:B------:R-:W-:Y:S01]  /*0680*/  UMOV UR5, 0x3ff99999 ;  /* 0x3ff9999900057882 */ /* 0x000fe20000000000 */
[-C--:B------:R-:W-:Y:S01]  /*0690*/  DMUL R56, R8, R62.reuse ;  /* 0x0000003e08387228 */ /* 0x080fe20000000000 */
[----:B------:R-:W-:Y:S01]  /*06a0*/  UMOV UR11, 0x3fd99999 ;  /* 0x3fd99999000b7882 */ /* 0x000fe20000000000 */
[----:B------:R-:W-:-:S02]  /*06b0*/  DMUL R58, R58, R62 ;  /* 0x0000003e3a3a7228 */ /* 0x000fc40000000000 */
[----:B------:R-:W-:Y:S02]  /*06c0*/  DMUL R60, R60, R62 ;  /* 0x0000003e3c3c7228 */ /* 0x000fe40000000000 */
[----:B------:R-:W-:Y:S02]  /*06d0*/  DMUL R64, R32, R66 ;  /* 0x0000004220407228 */ /* 0x000fe40000000000 */
[C---:B------:R-:W-:Y:S02]  /*06e0*/  DMUL R62, R30.reuse, R62 ;  /* 0x0000003e1e3e7228 */ /* 0x040fe40000000000 */
[----:B------:R-:W-:Y:S02]  /*06f0*/  DMUL R66, R30, R66 ;  /* 0x000000421e427228 */ /* 0x000fe40000000000 */
[-C--:B------:R-:W-:Y:S02]  /*0700*/  DMUL R68, R2, R6.reuse ;  /* 0x0000000602447228 */ /* 0x080fe40000000000 */
[----:B------:R-:W-:-:S02]  /*0710*/  DMUL R70, R4, R6 ;  /* 0x0000000604467228 */ /* 0x000fc40000000000 */
[-C--:B------:R-:W-:Y:S02]  /*0720*/  DMUL R72, R4, R8.reuse ;  /* 0x0000000804487228 */ /* 0x080fe40000000000 */
[----:B------:R-:W-:Y:S02]  /*0730*/  DMUL R74, R2, R8 ;  /* 0x00000008024a7228 */ /* 0x000fe40000000000 */
[-C--:B------:R-:W-:Y:S02]  /*0740*/  DMUL R76, R4, R30.reuse ;  /* 0x0000001e044c7228 */ /* 0x080fe40000000000 */
[----:B------:R-:W-:Y:S02]  /*0750*/  DMUL R78, R2, R30 ;  /* 0x0000001e024e7228 */ /* 0x000fe40000000000 */
[C---:B------:R-:W-:Y:S02]  /*0760*/  DMUL R82, R32.reuse, R82 ;  /* 0x0000005220527228 */ /* 0x040fe40000000000 */
[----:B------:R-:W-:-:S02]  /*0770*/  DMUL R84, R32, R84 ;  /* 0x0000005420547228 */ /* 0x000fc40000000000 */
[----:B------:R-:W-:Y:S02]  /*0780*/  DMUL R86, R32, R86 ;  /* 0x0000005620567228 */ /* 0x000fe40000000000 */
[----:B------:R-:W-:Y:S02]  /*0790*/  DFMA R88, R88, R32, 1 ;  /* 0x3ff000005858742b */ /* 0x000fe40000000020 */
[C---:B------:R-:W-:Y:S02]  /*07a0*/  DMUL R90, R32.reuse, R28 ;  /* 0x0000001c205a7228 */ /* 0x040fe40000000000 */
[C---:B------:R-:W-:Y:S02]  /*07b0*/  DMUL R92, R32.reuse, R26 ;  /* 0x0000001a205c7228 */ /* 0x040fe40000000000 */
[----:B------:R-:W-:Y:S02]  /*07c0*/  DMUL R94, R32, R24 ;  /* 0x00000018205e7228 */ /* 0x000fe40000000000 */
[----:B------:R-:W-:Y:S01]  /*07d0*/  DMUL R50, R40, UR4 ;  /* 0x0000000428327c28 */ /* 0x000fe20008000000 */
[----:B------:R-:W-:Y:S01]  /*07e0*/  ULDC UR5, c[0x0][0xc] ;  /* 0x0000030000057ab9 */ /* 0x000fe20000000800 */
[----:B------:R-:W-:Y:S01]  /*07f0*/  DMUL R46, R36, UR10 ;  /* 0x0000000a242e7c28 */ /* 0x000fe20008000000 */
[----:B------:R-:W-:Y:S01]  /*0800*/  ULDC UR4, c[0x0][0x210] ;  /* 0x0000840000047ab9 */ /* 0x000fe20000000800 */
[----:B------:R-:W-:Y:S01]  /*0810*/  DMUL R194, R8, UR6 ;  /* 0x0000000608c27c28 */ /* 0x000fe20008000000 */
[----:B------:R-:W-:Y:S01]  /*0820*/  ULDC.64 UR6, c[0x0][0x228] ;  /* 0x00008a0000067ab9 */ /* 0x000fe20000000a00 */
[----:B------:R-:W-:Y:S01]  /*0830*/  DMUL R48, R38, UR10 ;  /* 0x0000000a26307c28 */ /* 0x000fe20008000000 */
[----:B------:R-:W-:Y:S01]  /*0840*/  USHF.L.U32 UR5, UR5, 0x7, URZ ;  /* 0x0000000705057899 */ /* 0x000fe2000800063f */
[----:B------:R-:W-:Y:S01]  /*0850*/  DMUL R196, R30, UR8 ;  /* 0x000000081ec47c28 */ /* 0x000fe20008000000 */
[----:B------:R-:W-:Y:S01]  /*0860*/  ULDC.64 UR8, c[0x0][0x220] ;  /* 0x0000880000087ab9 */ /* 0x000fe20000000a00 */
[----:B------:R-:W-:Y:S01]  /*0870*/  DMUL R52, R40, UR10 ;  /* 0x0000000a28347c28 */ /* 0x000fe20008000000 */
[----:B0-23--:R-:W-:-:S10]  /*0880*/  ULDC.64 UR10, c[0x0][0x218] ;  /* 0x00008600000a7ab9 */ /* 0x00dfd40000000a00 */
.L_x_382:
[----:B------:R-:W-:Y:S01]  /*0890*/  ULDC UR50, c[0x0][0x210] ;  /* 0x0000840000327ab9 */ /* 0x000fe20000000800 */
[----:B------:R-:W-:Y:S01]  /*08a0*/  UIADD3 UR4, -UR5, UR4, URZ ;  /* 0x0000000405047290 */ /* 0x000fe2000fffe13f */
[----:B------:R-:W-:Y:S01]  /*08b0*/  ISETP.GE.AND P1, PT, R0, UR50, PT ;  /* 0x0000003200007c0c */ /* 0x000fe2000bf26270 */
[----:B------:R-:W-:Y:S04]  /*08c0*/  BSSY B0, `(.L_x_380) ;  /* 0x00002d8000007945 */ /* 0x000fe80003800000 */
[----:B------:R-:W-:-:S08]  /*08d0*/  ISETP.LT.AND P0, PT, RZ, UR4, PT ;  /* 0x00000004ff007c0c */ /* 0x000fd0000bf01270 */
[----:B0-----:R-:W-:Y:S05]  /*08e0*/  @P1 BRA `(.L_x_381) ;  /* 0x0000002c00541947 */ /* 0x001fea0003800000 */
[----:B------:R-:W-:Y:S01]  /*08f0*/  IADD3 R183, P1, RZ, RZ, RZ ;  /* 0x000000ffffb77210 */ /* 0x000fe20007f3e0ff */
[----:B------:R-:W-:Y:S01]  /*0900*/  UMOV UR50, 0x9999999a ;  /* 0x9999999a00327882 */ /* 0x000fe20000000000 */
[----:B------:R-:W-:Y:S01]  /*0910*/  UMOV UR51, 0x3fd99999 ;  /* 0x3fd9999900337882 */ /* 0x000fe20000000000 */
[----:B------:R-:W-:Y:S01]  /*0920*/  UMOV UR52, 0x9999999a ;  /* 0x9999999a00347882 */ /* 0x000fe20000000000 */
[----:B------:R-:W-:Y:S01]  /*0930*/  IADD3.X R176, R0, 0x1, RZ, P1, !PT ;  /* 0x0000000100b07810 */ /* 0x000fe20000ffe4ff */
[----:B------:R-:W-:Y:S01]  /*0940*/  UMOV UR53, 0x3ff99999 ;  /* 0x3ff9999900357882 */ /* 0x000fe20000000000 */
[----:B------:R-:W-:Y:S02]  /*0950*/  ULDC.64 UR54, c[0x0][0x2c0] ;  /* 0x0000b00000367ab9 */ /* 0x000fe40000000a00 */
[----:B------:R-:W-:-:S03]  /*0960*/  SHF.R.S32.HI R177, RZ, 0x1f, R176 ;  /* 0x0000001fffb17819 */ /* 0x000fc600000114b0 */
[----:B------:R-:W-:-:S04]  /*0970*/  IMAD.WIDE R96, R136, 0x1e7b, R176 ;  /* 0x00001e7b88607825 */ /* 0x000fc800078e02b0 */
[C---:B------:R-:W-:Y:S01]  /*0980*/  IMAD.SHL.U32 R100, R96.reuse, 0x4, RZ ;  /* 0x0000000460647824 */ /* 0x040fe200078e00ff */
[----:B------:R-:W-:-:S04]  /*0990*/  SHF.L.U64.HI R96, R96, 0x2, R97 ;  /* 0x0000000260607819 */ /* 0x000fc80000010261 */
[C---:B------:R-:W-:Y:S02]  /*09a0*/  IADD3 R98, P2, R100.reuse, UR10, RZ ;  /* 0x0000000a64627c10 */ /* 0x040fe4000ff5e0ff */
[----:B------:R-:W-:Y:S02]  /*09b0*/  IADD3 R100, P3, R100, UR8, RZ ;  /* 0x0000000864647c10 */ /* 0x000fe4000ff7e0ff */
[C---:B------:R-:W-:Y:S02]  /*09c0*/  IADD3.X R99, R96.reuse, UR11, RZ, P2, !PT ;  /* 0x0000000b60637c10 */ /* 0x040fe400097fe4ff */
[----:B------:R-:W-:-:S03]  /*09d0*/  IADD3.X R101, R96, UR9, RZ, P3, !PT ;  /* 0x0000000960657c10 */ /* 0x000fc60009ffe4ff */
[----:B------:R-:W2:Y:S04]  /*09e0*/  LDG.E.CONSTANT R96, desc[UR36][R98.64] ;  /* 0x0000002462607981 */ /* 0x000ea8000c1e9900 */
[----:B------:R0:W3:Y:S01]  /*09f0*/  LDG.E.CONSTANT R108, desc[UR36][R100.64] ;  /* 0x00000024646c7981 */ /* 0x0000e2000c1e9900 */
[--C-:B------:R-:W-:Y:S02]  /*0a00*/  SHF.R.S64 R180, R183, 0x1d, R176.reuse ;  /* 0x0000001db7b47819 */ /* 0x100fe400000010b0 */
[C---:B------:R-:W-:Y:S02]  /*0a10*/  IADD3.X R110, R0.reuse, 0xcb35, RZ, P1, !PT ;  /* 0x0000cb35006e7810 */ /* 0x040fe40000ffe4ff */
[----:B------:R-:W-:Y:S02]  /*0a20*/  IADD3.X R104, R0, 0x19669, RZ, P1, !PT ;  /* 0x0001966900687810 */ /* 0x000fe40000ffe4ff */
[----:B------:R-:W-:-:S02]  /*0a30*/  SHF.R.S32.HI R176, RZ, 0x1d, R176 ;  /* 0x0000001dffb07819 */ /* 0x000fc400000114b0 */
[C---:B------:R-:W-:Y:S02]  /*0a40*/  IADD3.X R178, R0.reuse, 0x2619d, RZ, P1, !PT ;  /* 0x0002619d00b27810 */ /* 0x040fe40000ffe4ff */
[C---:B------:R-:W-:Y:S02]  /*0a50*/  SHF.R.S64 R182, R183.reuse, 0x1d, R110 ;  /* 0x0000001db7b67819 */ /* 0x040fe4000000106e */
[----:B------:R-:W-:Y:S02]  /*0a60*/  SHF.R.S64 R181, R183, 0x1d, R104 ;  /* 0x0000001db7b57819 */ /* 0x000fe40000001068 */
[----:B0-----:R-:W-:Y:S02]  /*0a70*/  IADD3.X R100, R0, 0x32cd1, RZ, P1, !PT ;  /* 0x00032cd100647810 */ /* 0x001fe40000ffe4ff */
[----:B------:R-:W-:Y:S02]  /*0a80*/  SHF.R.S32.HI R173, RZ, 0x1d, R110 ;  /* 0x0000001dffad7819 */ /* 0x000fe4000001146e */
[----:B------:R-:W-:-:S02]  /*0a90*/  SHF.R.S32.HI R179, RZ, 0x1d, R104 ;  /* 0x0000001dffb37819 */ /* 0x000fc40000011468 */
[C---:B------:R-:W-:Y:S02]  /*0aa0*/  SHF.R.S64 R175, R183.reuse, 0x1d, R178 ;  /* 0x0000001db7af7819 */ /* 0x040fe400000010b2 */
[----:B------:R-:W-:Y:S02]  /*0ab0*/  SHF.R.S64 R174, R183, 0x1d, R100 ;  /* 0x0000001db7ae7819 */ /* 0x000fe40000001064 */
[----:B------:R-:W-:Y:S02]  /*0ac0*/  SHF.R.S32.HI R178, RZ, 0x1d, R178 ;  /* 0x0000001dffb27819 */ /* 0x000fe400000114b2 */
[----:B------:R-:W-:Y:S02]  /*0ad0*/  SHF.R.S32.HI R177, RZ, 0x1d, R100 ;  /* 0x0000001dffb17819 */ /* 0x000fe40000011464 */
[----:B------:R-:W-:-:S04]  /*0ae0*/  IADD3 R114, P4, R175, UR38, RZ ;  /* 0x00000026af727c10 */ /* 0x000fc8000ff9e0ff */
[----:B------:R-:W-:Y:S02]  /*0af0*/  IADD3.X R115, R178, UR39, RZ, P4, !PT ;  /* 0x00000027b2737c10 */ /* 0x000fe4000a7fe4ff */
[--C-:B--2---:R-:W-:Y:S02]  /*0b00*/  SHF.R.S32.HI R97, RZ, 0x1f, R96.reuse ;  /* 0x0000001fff617819 */ /* 0x104fe40000011460 */
[----:B---3--:R-:W-:Y:S02]  /*0b10*/  IADD3 R103, -R108, R136, -R96 ;  /* 0x000000886c677210 */ /* 0x008fe40007ffe960 */
[----:B------:R-:W-:-:S03]  /*0b20*/  SHF.R.S32.HI R109, RZ, 0x1f, R108 ;  /* 0x0000001fff6d7819 */ /* 0x000fc6000001146c */
[----:B------:R-:W-:-:S04]  /*0b30*/  IMAD.WIDE R96, R103, 0x67, R96 ;  /* 0x0000006767607825 */ /* 0x000fc800078e0260 */
[----:B------:R-:W-:Y:S02]  /*0b40*/  IMAD R97, R97, 0x67, RZ ;  /* 0x0000006761617824 */ /* 0x000fe400078e02ff */
[----:B------:R-:W-:Y:S01]  /*0b50*/  IMAD.WIDE.U32 R108, R96, 0x67, R108 ;  /* 0x00000067606c7825 */ /* 0x000fe200078e006c */
[----:B------:R-:W-:-:S03]  /*0b60*/  IADD3 R96, P3, R180, UR38, RZ ;  /* 0x00000026b4607c10 */ /* 0x000fc6000ff7e0ff */
[----:B------:R-:W-:Y:S02]  /*0b70*/  IMAD.IADD R97, R109, 0x1, R97 ;  /* 0x000000016d617824 */ /* 0x000fe400078e0261 */
[----:B------:R-:W-:-:S03]  /*0b80*/  IMAD.SHL.U32 R106, R108, 0x8, RZ ;  /* 0x000000086c6a7824 */ /* 0x000fc600078e00ff */
[----:B------:R-:W-:Y:S02]  /*0b90*/  SHF.L.U64.HI R108, R108, 0x3, R97 ;  /* 0x000000036c6c7819 */ /* 0x000fe40000010261 */
[----:B------:R-:W-:Y:S02]  /*0ba0*/  IADD3 R102, P2, R106, UR6, RZ ;  /* 0x000000066a667c10 */ /* 0x000fe4000ff5e0ff */
[----:B------:R-:W-:Y:S02]  /*0bb0*/  IADD3.X R97, R176, UR39, RZ, P3, !PT ;  /* 0x00000027b0617c10 */ /* 0x000fe40009ffe4ff */
[----:B------:R-:W-:Y:S02]  /*0bc0*/  IADD3.X R103, R108, UR7, RZ, P2, !PT ;  /* 0x000000076c677c10 */ /* 0x000fe400097fe4ff */
[----:B------:R-:W-:Y:S02]  /*0bd0*/  IADD3 R110, P3, R182, UR38, RZ ;  /* 0x00000026b66e7c10 */ /* 0x000fe4000ff7e0ff */
[----:B------:R-:W-:Y:S01]  /*0be0*/  IADD3 R112, P2, R181, UR38, RZ ;  /* 0x00000026b5707c10 */ /* 0x000fe2000ff5e0ff */
[----:B------:R-:W2:Y:S01]  /*0bf0*/  LDG.E.64 R98, desc[UR36][R102.64] ;  /* 0x0000002466627981 */ /* 0x000ea2000c1e1b00 */
[----:B------:R-:W-:-:S02]  /*0c00*/  IADD3 R107, P5, R106, UR40, RZ ;  /* 0x000000286a6b7c10 */ /* 0x000fc4000ffbe0ff */
[----:B------:R-:W-:Y:S01]  /*0c10*/  IADD3.X R111, R173, UR39, RZ, P3, !PT ;  /* 0x00000027ad6f7c10 */ /* 0x000fe20009ffe4ff */
[----:B------:R0:W-:Y:S01]  /*0c20*/  STG.E.64 desc[UR36][R96.64], R88 ;  /* 0x0000005860007986 */ /* 0x0001e2000c101b24 */
[----:B------:R-:W-:Y:S02]  /*0c30*/  IADD3.X R113, R179, UR39, RZ, P2, !PT ;  /* 0x00000027b3717c10 */ /* 0x000fe400097fe4ff */
[----:B------:R-:W-:Y:S01]  /*0c40*/  IADD3 R116, P3, R174, UR38, RZ ;  /* 0x00000026ae747c10 */ /* 0x000fe2000ff7e0ff */
[----:B------:R1:W-:Y:S01]  /*0c50*/  STG.E.64 desc[UR36][R110.64], RZ ;  /* 0x000000ff6e007986 */ /* 0x0003e2000c101b24 */
[----:B------:R-:W-:Y:S02]  /*0c60*/  IADD3.X R109, R108, UR41, RZ, P5, !PT ;  /* 0x000000296c6d7c10 */ /* 0x000fe4000affe4ff */
[----:B------:R-:W-:Y:S01]  /*0c70*/  IADD3 R100, P2, R107, 0x1000000, RZ ;  /* 0x010000006b647810 */ /* 0x000fe20007f5e0ff */
[----:B------:R3:W-:Y:S01]  /*0c80*/  STG.E.64 desc[UR36][R112.64], RZ ;  /* 0x000000ff70007986 */ /* 0x0007e2000c101b24 */
[----:B------:R-:W-:-:S03]  /*0c90*/  IADD3.X R117, R177, UR39, RZ, P3, !PT ;  /* 0x00000027b1757c10 */ /* 0x000fc60009ffe4ff */
[----:B------:R-:W-:Y:S01]  /*0ca0*/  IMAD.X R101, RZ, RZ, R109, P2 ;  /* 0x000000ffff657224 */ /* 0x000fe200010e066d */
[----:B------:R4:W-:Y:S04]  /*0cb0*/  STG.E.64 desc[UR36][R114.64], RZ ;  /* 0x000000ff72007986 */ /* 0x0009e8000c101b24 */
[----:B------:R5:W-:Y:S04]  /*0cc0*/  STG.E.64 desc[UR36][R116.64], RZ ;  /* 0x000000ff74007986 */ /* 0x000be8000c101b24 */
[----:B0-----:R-:W5:Y:S01]  /*0cd0*/  LDG.E.64 R96, desc[UR36][R100.64+-0x7be7d0] ;  /* 0x8418302464607981 */ /* 0x001f62000c1e1b00 */
[----:B------:R-:W-:-:S02]  /*0ce0*/  IADD3.X R124, R0, 0x28a5, RZ, P1, !PT ;  /* 0x000028a5007c7810 */ /* 0x000fc40000ffe4ff */
[C---:B------:R-:W-:Y:S02]  /*0cf0*/  IADD3.X R122, R0.reuse, 0xf3d9, RZ, P1, !PT ;  /* 0x0000f3d9007a7810 */ /* 0x040fe40000ffe4ff */
[C---:B------:R-:W-:Y:S02]  /*0d00*/  IADD3.X R118, R0.reuse, 0x28a41, RZ, P1, !PT ;  /* 0x00028a4100767810 */ /* 0x040fe40000ffe4ff */
[C---:B------:R-:W-:Y:S02]  /*0d10*/  IADD3.X R120, R0.reuse, 0x1bf0d, RZ, P1, !PT ;  /* 0x0001bf0d00787810 */ /* 0x040fe40000ffe4ff */
[C---:B------:R-:W-:Y:S02]  /*0d20*/  SHF.R.S64 R137, R183.reuse, 0x1d, R124 ;  /* 0x0000001db7897819 */ /* 0x040fe4000000107c */
[----:B------:R-:W-:Y:S02]  /*0d30*/  IADD3.X R138, R0, 0x35575, RZ, P1, !PT ;  /* 0x00035575008a7810 */ /* 0x000fe40000ffe4ff */
[----:B------:R-:W-:-:S02]  /*0d40*/  SHF.R.S64 R170, R183, 0x1d, R122 ;  /* 0x0000001db7aa7819 */ /* 0x000fc4000000107a */
[C-C-:B------:R-:W-:Y:S02]  /*0d50*/  SHF.R.S64 R152, R183.reuse, 0x1d, R118.reuse ;  /* 0x0000001db7987819 */ /* 0x140fe40000001076 */
[----:B------:R-:W-:Y:S02]  /*0d60*/  SHF.R.S32.HI R145, RZ, 0x1d, R118 ;  /* 0x0000001dff917819 */ /* 0x000fe40000011476 */
[----:B------:R-:W-:Y:S02]  /*0d70*/  SHF.R.S32.HI R171, RZ, 0x1d, R124 ;  /* 0x0000001dffab7819 */ /* 0x000fe4000001147c */
[--C-:B------:R-:W-:Y:S02]  /*0d80*/  SHF.R.S64 R168, R183, 0x1d, R120.reuse ;  /* 0x0000001db7a87819 */ /* 0x100fe40000001078 */
[----:B------:R-:W-:Y:S02]  /*0d90*/  IADD3 R118, P4, R137, UR38, RZ ;  /* 0x0000002689767c10 */ /* 0x000fe4000ff9e0ff */
[----:B------:R-:W-:-:S02]  /*0da0*/  SHF.R.S32.HI R139, RZ, 0x1d, R120 ;  /* 0x0000001dff8b7819 */ /* 0x000fc40000011478 */
[----:B------:R-:W-:Y:S02]  /*0db0*/  SHF.R.S64 R172, R183, 0x1d, R138 ;  /* 0x0000001db7ac7819 */ /* 0x000fe4000000108a */
[----:B------:R-:W-:Y:S02]  /*0dc0*/  SHF.R.S32.HI R149, RZ, 0x1d, R122 ;  /* 0x0000001dff957819 */ /* 0x000fe4000001147a */
[----:B------:R-:W-:Y:S02]  /*0dd0*/  IADD3 R120, P3, R170, UR38, RZ ;  /* 0x00000026aa787c10 */ /* 0x000fe4000ff7e0ff */
[----:B------:R-:W-:Y:S02]  /*0de0*/  IADD3 R122, P2, R168, UR38, RZ ;  /* 0x00000026a87a7c10 */ /* 0x000fe4000ff5e0ff */
[----:B------:R-:W-:Y:S02]  /*0df0*/  IADD3.X R119, R171, UR39, RZ, P4, !PT ;  /* 0x00000027ab777c10 */ /* 0x000fe4000a7fe4ff */
[----:B------:R-:W-:-:S02]  /*0e00*/  IADD3 R124, P4, R152, UR38, RZ ;  /* 0x00000026987c7c10 */ /* 0x000fc4000ff9e0ff */
[----:B------:R-:W-:Y:S02]  /*0e10*/  SHF.R.S32.HI R138, RZ, 0x1d, R138 ;  /* 0x0000001dff8a7819 */ /* 0x000fe4000001148a */
[----:B------:R-:W-:Y:S02]  /*0e20*/  IADD3 R126, P5, R172, UR38, RZ ;  /* 0x00000026ac7e7c10 */ /* 0x000fe4000ffbe0ff */
[----:B------:R-:W-:Y:S02]  /*0e30*/  IADD3.X R121, R149, UR39, RZ, P3, !PT ;  /* 0x0000002795797c10 */ /* 0x000fe40009ffe4ff */
[----:B------:R-:W-:Y:S02]  /*0e40*/  IADD3.X R123, R139, UR39, RZ, P2, !PT ;  /* 0x000000278b7b7c10 */ /* 0x000fe400097fe4ff */
[----:B------:R-:W-:Y:S02]  /*0e50*/  IADD3.X R125, R145, UR39, RZ, P4, !PT ;  /* 0x00000027917d7c10 */ /* 0x000fe4000a7fe4ff */
[----:B------:R-:W-:Y:S01]  /*0e60*/  IADD3.X R127, R138, UR39, RZ, P5, !PT ;  /* 0x000000278a7f7c10 */ /* 0x000fe2000affe4ff */
[----:B--2---:R-:W-:-:S02]  /*0e70*/  DMUL R104, R98, R98 ;  /* 0x0000006262687228 */ /* 0x004fc40000000000 */
[----:B-1----:R-:W-:-:S06]  /*0e80*/  DMUL R110, R64, R98 ;  /* 0x00000062406e7228 */ /* 0x002fcc0000000000 */
[----:B---3--:R-:W-:Y:S02]  /*0e90*/  DMUL R112, R104, UR34 ;  /* 0x0000002268707c28 */ /* 0x008fe40008000000 */
[----:B----4-:R-:W-:-:S08]  /*0ea0*/  DFMA R114, R12, R110, 1 ;  /* 0x3ff000000c72742b */ /* 0x010fd0000000006e */
[----:B------:R-:W-:Y:S02]  /*0eb0*/  DFMA R114, R32, R16, R114 ;  /* 0x000000102072722b */ /* 0x000fe40000000072 */
[----:B-----5:R-:W-:-:S08]  /*0ec0*/  DMUL R96, R112, R96 ;  /* 0x0000006070607228 */ /* 0x020fd00000000000 */
[----:B------:R-:W-:-:S07]  /*0ed0*/  DMUL R96, R82, R96 ;  /* 0x0000006052607228 */ /* 0x000fce0000000000 */
[----:B------:R0:W-:Y:S04]  /*0ee0*/  STG.E.64 desc[UR36][R118.64], R96 ;  /* 0x0000006076007986 */ /* 0x0001e8000c101b24 */
[----:B------:R1:W-:Y:S04]  /*0ef0*/  STG.E.64 desc[UR36][R120.64], R114 ;  /* 0x0000007278007986 */ /* 0x0003e8000c101b24 */
[----:B------:R2:W-:Y:S04]  /*0f00*/  STG.E.64 desc[UR36][R122.64], RZ ;  /* 0x000000ff7a007986 */ /* 0x0005e8000c101b24 */
[----:B------:R3:W-:Y:S04]  /*0f10*/  STG.E.64 desc[UR36][R124.64], RZ ;  /* 0x000000ff7c007986 */ /* 0x0007e8000c101b24 */
[----:B------:R-:W-:Y:S04]  /*0f20*/  STG.E.64 desc[UR36][R126.64], RZ ;  /* 0x000000ff7e007986 */ /* 0x000fe8000c101b24 */
[----:B------:R-:W4:Y:S01]  /*0f30*/  LDG.E.64 R116, desc[UR36][R100.64+0x83060] ;  /* 0x0830602464747981 */ /* 0x000f22000c1e1b00 */
[----:B------:R-:W-:-:S02]  /*0f40*/  IADD3.X R128, R0, 0x5149, RZ, P1, !PT ;  /* 0x0000514900807810 */ /* 0x000fc40000ffe4ff */
[C---:B------:R-:W-:Y:S02]  /*0f50*/  IADD3.X R162, R0.reuse, 0x11c7d, RZ, P1, !PT ;  /* 0x00011c7d00a27810 */ /* 0x040fe40000ffe4ff */
[--C-:B------:R-:W-:Y:S02]  /*0f60*/  SHF.R.S64 R147, R183, 0x1d, R128.reuse ;  /* 0x0000001db7937819 */ /* 0x100fe40000001080 */
[----:B------:R-:W-:Y:S02]  /*0f70*/  SHF.R.S32.HI R163, RZ, 0x1d, R128 ;  /* 0x0000001dffa37819 */ /* 0x000fe40000011480 */
[----:B0-----:R-:W-:Y:S02]  /*0f80*/  IADD3 R96, P2, R147, UR38, RZ ;  /* 0x0000002693607c10 */ /* 0x001fe4000ff5e0ff */
[----:B------:R-:W-:Y:S02]  /*0f90*/  IADD3.X R166, R0, 0x1e7b1, RZ, P1, !PT ;  /* 0x0001e7b100a67810 */ /* 0x000fe40000ffe4ff */
[----:B------:R-:W-:-:S02]  /*0fa0*/  IADD3.X R97, R163, UR39, RZ, P2, !PT ;  /* 0x00000027a3617c10 */ /* 0x000fc400097fe4ff */
[C---:B------:R-:W-:Y:S02]  /*0fb0*/  IADD3.X R118, R0.reuse, 0x2b2e5, RZ, P1, !PT ;  /* 0x0002b2e500767810 */ /* 0x040fe40000ffe4ff */
[C---:B------:R-:W-:Y:S02]  /*0fc0*/  SHF.R.S64 R148, R183.reuse, 0x1d, R162 ;  /* 0x0000001db7947819 */ /* 0x040fe400000010a2 */
[C---:B------:R-:W-:Y:S02]  /*0fd0*/  SHF.R.S64 R169, R183.reuse, 0x1d, R166 ;  /* 0x0000001db7a97819 */ /* 0x040fe400000010a6 */
[----:B-1----:R-:W-:Y:S02]  /*0fe0*/  IADD3.X R114, R0, 0x37e19, RZ, P1, !PT ;  /* 0x00037e1900727810 */ /* 0x002fe40000ffe4ff */
[--C-:B------:R-:W-:Y:S02]  /*0ff0*/  SHF.R.S64 R151, R183, 0x1d, R118.reuse ;  /* 0x0000001db7977819 */ /* 0x100fe40000001076 */
[----:B------:R-:W-:-:S02]  /*1000*/  SHF.R.S32.HI R165, RZ, 0x1d, R118 ;  /* 0x0000001dffa57819 */ /* 0x000fc40000011476 */
[----:B------:R-:W-:Y:S02]  /*1010*/  SHF.R.S32.HI R162, RZ, 0x1d, R162 ;  /* 0x0000001dffa27819 */ /* 0x000fe400000114a2 */
[----:B------:R-:W-:Y:S02]  /*1020*/  IADD3 R118, P2, R148, UR38, RZ ;  /* 0x0000002694767c10 */ /* 0x000fe4000ff5e0ff */
[----:B------:R-:W-:Y:S02]  /*1030*/  SHF.R.S32.HI R166, RZ, 0x1d, R166 ;  /* 0x0000001dffa67819 */ /* 0x000fe400000114a6 */
[----:B------:R-:W-:Y:S02]  /*1040*/  IADD3 R120, P3, R169, UR38, RZ ;  /* 0x00000026a9787c10 */ /* 0x000fe4000ff7e0ff */
[----:B------:R-:W-:Y:S02]  /*1050*/  SHF.R.S64 R164, R183, 0x1d, R114 ;  /* 0x0000001db7a47819 */ /* 0x000fe40000001072 */
[----:B------:R-:W-:-:S02]  /*1060*/  IADD3.X R119, R162, UR39, RZ, P2, !PT ;  /* 0x00000027a2777c10 */ /* 0x000fc400097fe4ff */
[----:B------:R-:W-:Y:S02]  /*1070*/  SHF.R.S32.HI R167, RZ, 0x1d, R114 ;  /* 0x0000001dffa77819 */ /* 0x000fe40000011472 */
[----:B--2---:R-:W-:Y:S02]  /*1080*/  IADD3 R122, P2, R151, UR38, RZ ;  /* 0x00000026977a7c10 */ /* 0x004fe4000ff5e0ff */
[----:B------:R-:W-:Y:S02]  /*1090*/  IADD3.X R121, R166, UR39, RZ, P3, !PT ;  /* 0x00000027a6797c10 */ /* 0x000fe40009ffe4ff */
[----:B---3--:R-:W-:Y:S02]  /*10a0*/  IADD3 R124, P4, R164, UR38, RZ ;  /* 0x00000026a47c7c10 */ /* 0x008fe4000ff9e0ff */
[----:B------:R-:W-:Y:S02]  /*10b0*/  IADD3.X R123, R165, UR39, RZ, P2, !PT ;  /* 0x00000027a57b7c10 */ /* 0x000fe400097fe4ff */
[----:B------:R-:W-:Y:S01]  /*10c0*/  IADD3.X R125, R167, UR39, RZ, P4, !PT ;  /* 0x00000027a77d7c10 */ /* 0x000fe2000a7fe4ff */
[----:B----4-:R-:W-:-:S08]  /*10d0*/  DMUL R116, R112, R116 ;  /* 0x0000007470747228 */ /* 0x010fd00000000000 */
[----:B------:R-:W-:-:S07]  /*10e0*/  DMUL R116, R84, R116 ;  /* 0x0000007454747228 */ /* 0x000fce0000000000 */
[----:B------:R0:W-:Y:S04]  /*10f0*/  STG.E.64 desc[UR36][R96.64], R116 ;  /* 0x0000007460007986 */ /* 0x0001e8000c101b24 */
[----:B------:R-:W-:Y:S01]  /*1100*/  STG.E.64 desc[UR36][R118.64], RZ ;  /* 0x000000ff76007986 */ /* 0x000fe2000c101b24 */
[----:B0-----:R-:W-:-:S08]  /*1110*/  DFMA R96, R14, R110, 1 ;  /* 0x3ff000000e60742b */ /* 0x001fd0000000006e */
[----:B------:R-:W-:Y:S01]  /*1120*/  DFMA R114, R32, R18, R96 ;  /* 0x000000122072722b */ /* 0x000fe20000000060 */
[----:B------:R-:W-:-:S05]  /*1130*/  IADD3 R96, P3, R107, 0x2000000, RZ ;  /* 0x020000006b607810 */ /* 0x000fca0007f7e0ff */
[----:B------:R-:W-:Y:S01]  /*1140*/  IMAD.X R97, RZ, RZ, R109, P3 ;  /* 0x000000ffff617224 */ /* 0x000fe200018e066d */
[----:B------:R0:W-:Y:S04]  /*1150*/  STG.E.64 desc[UR36][R120.64], R114 ;  /* 0x0000007278007986 */ /* 0x0001e8000c101b24 */
[----:B------:R1:W-:Y:S04]  /*1160*/  STG.E.64 desc[UR36][R122.64], RZ ;  /* 0x000000ff7a007986 */ /* 0x0003e8000c101b24 */
[----:B------:R2:W-:Y:S04]  /*1170*/  STG.E.64 desc[UR36][R124.64], RZ ;  /* 0x000000ff7c007986 */ /* 0x0005e8000c101b24 */
[----:B------:R-:W3:Y:S01]  /*1180*/  LDG.E.64 R116, desc[UR36][R96.64+-0x73b770] ;  /* 0x8c48902460747981 */ /* 0x000ee2000c1e1b00 */
[C---:B------:R-:W-:Y:S01]  /*1190*/  IADD3.X R126, R0.reuse, 0x79ed, RZ, P1, !PT ;  /* 0x000079ed007e7810 */ /* 0x040fe20000ffe4ff */
[----:B------:R-:W-:Y:S01]  /*11a0*/  DFMA R110, R10, R110, 1 ;  /* 0x3ff000000a6e742b */ /* 0x000fe2000000006e */
[----:B------:R-:W-:-:S02]  /*11b0*/  IADD3.X R150, R0, 0x14521, RZ, P1, !PT ;  /* 0x0001452100967810 */ /* 0x000fc40000ffe4ff */
[C-C-:B------:R-:W-:Y:S02]  /*11c0*/  SHF.R.S64 R159, R183.reuse, 0x1d, R126.reuse ;  /* 0x0000001db79f7819 */ /* 0x140fe4000000107e */
[C---:B0-----:R-:W-:Y:S02]  /*11d0*/  IADD3.X R120, R0.reuse, 0x21055, RZ, P1, !PT ;  /* 0x0002105500787810 */ /* 0x041fe40000ffe4ff */
[C---:B------:R-:W-:Y:S01]  /*11e0*/  IADD3.X R118, R0.reuse, 0x2db89, RZ, P1, !PT ;  /* 0x0002db8900767810 */ /* 0x040fe20000ffe4ff */
[----:B------:R-:W-:Y:S01]  /*11f0*/  DFMA R110, R32, R20, R110 ;  /* 0x00000014206e722b */ /* 0x000fe2000000006e */
[----:B------:R-:W-:Y:S02]  /*1200*/  SHF.R.S32.HI R161, RZ, 0x1d, R126 ;  /* 0x0000001dffa17819 */ /* 0x000fe4000001147e */
[----:B------:R-:W-:Y:S02]  /*1210*/  IADD3.X R114, R0, 0x3a6bd, RZ, P1, !PT ;  /* 0x0003a6bd00727810 */ /* 0x000fe40000ffe4ff */
[----:B------:R-:W-:-:S02]  /*1220*/  SHF.R.S64 R160, R183, 0x1d, R150 ;  /* 0x0000001db7a07819 */ /* 0x000fc40000001096 */
[C---:B------:R-:W-:Y:S02]  /*1230*/  SHF.R.S64 R158, R183.reuse, 0x1d, R120 ;  /* 0x0000001db79e7819 */ /* 0x040fe40000001078 */
[C---:B------:R-:W-:Y:S02]  /*1240*/  SHF.R.S64 R154, R183.reuse, 0x1d, R118 ;  /* 0x0000001db79a7819 */ /* 0x040fe40000001076 */
[----:B------:R-:W-:Y:S02]  /*1250*/  SHF.R.S32.HI R155, RZ, 0x1d, R120 ;  /* 0x0000001dff9b7819 */ /* 0x000fe40000011478 */
[----:B------:R-:W-:Y:S02]  /*1260*/  SHF.R.S64 R156, R183, 0x1d, R114 ;  /* 0x0000001db79c7819 */ /* 0x000fe40000001072 */
[----:B------:R-:W-:Y:S02]  /*1270*/  SHF.R.S32.HI R150, RZ, 0x1d, R150 ;  /* 0x0000001dff967819 */ /* 0x000fe40000011496 */
[----:B-1----:R-:W-:-:S02]  /*1280*/  IADD3 R122, P3, R158, UR38, RZ ;  /* 0x000000269e7a7c10 */ /* 0x002fc4000ff7e0ff */
[----:B------:R-:W-:Y:S02]  /*1290*/  SHF.R.S32.HI R153, RZ, 0x1d, R118 ;  /* 0x0000001dff997819 */ /* 0x000fe40000011476 */
[----:B--2---:R-:W-:Y:S02]  /*12a0*/  IADD3 R124, P4, R154, UR38, RZ ;  /* 0x000000269a7c7c10 */ /* 0x004fe4000ff9e0ff */
[----:B------:R-:W-:Y:S02]  /*12b0*/  SHF.R.S32.HI R157, RZ, 0x1d, R114 ;  /* 0x0000001dff9d7819 */ /* 0x000fe40000011472 */
[----:B------:R-:W-:Y:S02]  /*12c0*/  IADD3 R126, P5, R156, UR38, RZ ;  /* 0x000000269c7e7c10 */ /* 0x000fe4000ffbe0ff */
[----:B------:R-:W-:Y:S02]  /*12d0*/  IADD3.X R123, R155, UR39, RZ, P3, !PT ;  /* 0x000000279b7b7c10 */ /* 0x000fe40009ffe4ff */
[----:B------:R-:W-:-:S02]  /*12e0*/  IADD3.X R125, R153, UR39, RZ, P4, !PT ;  /* 0x00000027997d7c10 */ /* 0x000fc4000a7fe4ff */
[----:B------:R-:W-:Y:S01]  /*12f0*/  IADD3.X R127, R157, UR39, RZ, P5, !PT ;  /* 0x000000279d7f7c10 */ /* 0x000fe2000affe4ff */
[----:B---3--:R-:W-:Y:S01]  /*1300*/  DMUL R116, R112, R116 ;  /* 0x0000007470747228 */ /* 0x008fe20000000000 */
[----:B------:R-:W-:-:S04]  /*1310*/  IADD3 R112, P2, R159, UR38, RZ ;  /* 0x000000269f707c10 */ /* 0x000fc8000ff5e0ff */
[----:B------:R-:W-:Y:S02]  /*1320*/  IADD3.X R113, R161, UR39, RZ, P2, !PT ;  /* 0x00000027a1717c10 */ /* 0x000fe400097fe4ff */
[----:B------:R-:W-:Y:S01]  /*1330*/  IADD3 R120, P2, R160, UR38, RZ ;  /* 0x00000026a0787c10 */ /* 0x000fe2000ff5e0ff */
[----:B------:R-:W-:-:S03]  /*1340*/  DMUL R116, R86, R116 ;  /* 0x0000007456747228 */ /* 0x000fc60000000000 */
[----:B------:R-:W-:-:S04]  /*1350*/  IADD3.X R121, R150, UR39, RZ, P2, !PT ;  /* 0x0000002796797c10 */ /* 0x000fc800097fe4ff */
[----:B------:R0:W-:Y:S04]  /*1360*/  STG.E.64 desc[UR36][R112.64], R116 ;  /* 0x0000007470007986 */ /* 0x0001e8000c101b24 */
[----:B------:R-:W-:Y:S04]  /*1370*/  STG.E.64 desc[UR36][R120.64], RZ ;  /* 0x000000ff78007986 */ /* 0x000fe8000c101b24 */
[----:B------:R-:W-:Y:S04]  /*1380*/  STG.E.64 desc[UR36][R122.64], RZ ;  /* 0x000000ff7a007986 */ /* 0x000fe8000c101b24 */
[----:B------:R1:W-:Y:S04]  /*1390*/  STG.E.64 desc[UR36][R124.64], R110 ;  /* 0x0000006e7c007986 */ /* 0x0003e8000c101b24 */
[----:B------:R-:W-:Y:S04]  /*13a0*/  STG.E.64 desc[UR36][R126.64], RZ ;  /* 0x000000ff7e007986 */ /* 0x000fe8000c101b24 */
[----:B0-----:R-:W2:Y:S04]  /*13b0*/  LDG.E.64 R116, desc[UR36][R100.64+-0x7be7d0] ;  /* 0x8418302464747981 */ /* 0x001ea8000c1e1b00 */
[----:B------:R-:W3:Y:S04]  /*13c0*/  LDG.E.64 R114, desc[UR36][R100.64+0x83060] ;  /* 0x0830602464727981 */ /* 0x000ee8000c1e1b00 */
[----:B------:R-:W4:Y:S04]  /*13d0*/  LDG.E.64 R112, desc[UR36][R96.64+-0x73b770] ;  /* 0x8c48902460707981 */ /* 0x000f28000c1e1b00 */
[----:B------:R-:W5:Y:S01]  /*13e0*/  LDG.E.64 R118, desc[UR36][R96.64+0x1060c0] ;  /* 0x1060c02460767981 */ /* 0x000f62000c1e1b00 */
[----:B-1----:R-:W-:-:S02]  /*13f0*/  DMUL R110, R98, R104 ;  /* 0x00000068626e7228 */ /* 0x002fc40000000000 */
[----:B--2---:R-:W-:Y:S02]  /*1400*/  DMUL R116, R116, R116 ;  /* 0x0000007474747228 */ /* 0x004fe40000000000 */
[----:B---3--:R-:W-:-:S06]  /*1410*/  DMUL R114, R114, R114 ;  /* 0x0000007272727228 */ /* 0x008fcc0000000000 */
[----:B------:R-:W-:Y:S02]  /*1420*/  DMUL R116, R28, R116 ;  /* 0x000000741c747228 */ /* 0x000fe40000000000 */
[----:B----4-:R-:W-:-:S06]  /*1430*/  DMUL R112, R112, R112 ;  /* 0x0000007070707228 */ /* 0x010fcc0000000000 */
[----:B------:R-:W-:-:S08]  /*1440*/  DFMA R114, R26, R114, R116 ;  /* 0x000000721a72722b */ /* 0x000fd00000000074 */
[----:B------:R-:W-:Y:S02]  /*1450*/  DFMA R114, R24, R112, R114 ;  /* 0x000000701872722b */ /* 0x000fe40000000072 */
[----:B------:R-:W-:-:S06]  /*1460*/  DMUL R112, R58, R104 ;  /* 0x000000683a707228 */ /* 0x000fcc0000000000 */
[----:B------:R-:W-:Y:S01]  /*1470*/  DMUL R110, R110, R114 ;  /* 0x000000726e6e7228 */ /* 0x000fe20000000000 */
[----:B------:R-:W-:-:S04]  /*1480*/  IADD3.X R114, R0, 0xa291, RZ, P1, !PT ;  /* 0x0000a29100727810 */ /* 0x000fc80000ffe4ff */
[----:B------:R-:W-:-:S03]  /*1490*/  SHF.R.S64 R142, R183, 0x1d, R114 ;  /* 0x0000001db78e7819 */ /* 0x000fc60000001072 */
[----:B-----5:R-:W-:Y:S01]  /*14a0*/  DFMA R110, R112, R118, R110 ;  /* 0x00000076706e722b */ /* 0x020fe2000000006e */
[----:B------:R-:W-:Y:S02]  /*14b0*/  SHF.R.S32.HI R141, RZ, 0x1d, R114 ;  /* 0x0000001dff8d7819 */ /* 0x000fe40000011472 */
[----:B------:R-:W-:-:S04]  /*14c0*/  IADD3 R116, P2, R142, UR38, RZ ;  /* 0x000000268e747c10 */ /* 0x000fc8000ff5e0ff */
[----:B------:R-:W-:Y:S01]  /*14d0*/  IADD3.X R117, R141, UR39, RZ, P2, !PT ;  /* 0x000000278d757c10 */ /* 0x000fe200097fe4ff */
[----:B------:R-:W-:-:S07]  /*14e0*/  DMUL R110, R34, R110 ;  /* 0x0000006e226e7228 */ /* 0x000fce0000000000 */
[----:B------:R0:W-:Y:S04]  /*14f0*/  STG.E.64 desc[UR36][R116.64], R110 ;  /* 0x0000006e74007986 */ /* 0x0001e8000c101b24 */
[----:B------:R-:W2:Y:S01]  /*1500*/  LDG.E.64 R114, desc[UR36][R100.64+-0x7be7d0] ;  /* 0x8418302464727981 */ /* 0x000ea2000c1e1b00 */
[----:B------:R-:W-:Y:S01]  /*1510*/  IADD3.X R140, R0, 0x16dc5, RZ, P1, !PT ;  /* 0x00016dc5008c7810 */ /* 0x000fe20000ffe4ff */
[----:B------:R-:W-:-:S03]  /*1520*/  DMUL R112, R90, R104 ;  /* 0x000000685a707228 */ /* 0x000fc60000000000 */
[--C-:B------:R-:W-:Y:S02]  /*1530*/  SHF.R.S64 R144, R183, 0x1d, R140.reuse ;  /* 0x0000001db7907819 */ /* 0x100fe4000000108c */
[----:B------:R-:W-:Y:S02]  /*1540*/  SHF.R.S32.HI R140, RZ, 0x1d, R140 ;  /* 0x0000001dff8c7819 */ /* 0x000fe4000001148c */
[----:B------:R-:W-:-:S04]  /*1550*/  IADD3 R118, P2, R144, UR38, RZ ;  /* 0x0000002690767c10 */ /* 0x000fc8000ff5e0ff */
[----:B------:R-:W-:Y:S01]  /*1560*/  IADD3.X R119, R140, UR39, RZ, P2, !PT ;  /* 0x000000278c777c10 */ /* 0x000fe200097fe4ff */
[----:B--2---:R-:W-:-:S07]  /*1570*/  DMUL R112, R112, R114 ;  /* 0x0000007270707228 */ /* 0x004fce0000000000 */
[----:B------:R1:W-:Y:S04]  /*1580*/  STG.E.64 desc[UR36][R118.64], R112 ;  /* 0x0000007076007986 */ /* 0x0003e8000c101b24 */
[----:B------:R-:W2:Y:S01]  /*1590*/  LDG.E.64 R114, desc[UR36][R100.64+0x83060] ;  /* 0x0830602464727981 */ /* 0x000ea2000c1e1b00 */
[----:B------:R-:W-:Y:S01]  /*15a0*/  IADD3.X R146, R0, 0x238f9, RZ, P1, !PT ;  /* 0x000238f900927810 */ /* 0x000fe20000ffe4ff */
[----:B0-----:R-:W-:-:S03]  /*15b0*/  DMUL R110, R92, R104 ;  /* 0x000000685c6e7228 */ /* 0x001fc60000000000 */
[--C-:B------:R-:W-:Y:S02]  /*15c0*/  SHF.R.S64 R143, R183, 0x1d, R146.reuse ;  /* 0x0000001db78f7819 */ /* 0x100fe40000001092 */
[----:B------:R-:W-:Y:S02]  /*15d0*/  SHF.R.S32.HI R146, RZ, 0x1d, R146 ;  /* 0x0000001dff927819 */ /* 0x000fe40000011492 */
[----:B------:R-:W-:-:S04]  /*15e0*/  IADD3 R116, P2, R143, UR38, RZ ;  /* 0x000000268f747c10 */ /* 0x000fc8000ff5e0ff */
[----:B------:R-:W-:Y:S01]  /*15f0*/  IADD3.X R117, R146, UR39, RZ, P2, !PT ;  /* 0x0000002792757c10 */ /* 0x000fe200097fe4ff */
[----:B--2---:R-:W-:-:S07]  /*1600*/  DMUL R110, R110, R114 ;  /* 0x000000726e6e7228 */ /* 0x004fce0000000000 */
[----:B------:R0:W-:Y:S04]  /*1610*/  STG.E.64 desc[UR36][R116.64], R110 ;  /* 0x0000006e74007986 */ /* 0x0001e8000c101b24 */
[----:B------:R-:W2:Y:S01]  /*1620*/  LDG.E.64 R114, desc[UR36][R96.64+-0x73b770] ;  /* 0x8c48902460727981 */ /* 0x000ea2000c1e1b00 */
[C---:B------:R-:W-:Y:S01]  /*1630*/  IADD3.X R184, R0.reuse, 0x3042d, RZ, P1, !PT ;  /* 0x0003042d00b87810 */ /* 0x040fe20000ffe4ff */
[----:B------:R-:W-:Y:S01]  /*1640*/  DMUL R104, R94, R104 ;  /* 0x000000685e687228 */ /* 0x000fe20000000000 */
[----:B------:R-:W-:Y:S01]  /*1650*/  IADD3.X R186, R0, 0x3cf61, RZ, P1, !PT ;  /* 0x0003cf6100ba7810 */ /* 0x000fe20000ffe4ff */
[----:B------:R-:W-:Y:S01]  /*1660*/  DFMA R98, R60, R98, 1 ;  /* 0x3ff000003c62742b */ /* 0x000fe20000000062 */
[--C-:B------:R-:W-:Y:S01]  /*1670*/  SHF.R.S64 R185, R183, 0x1d, R184.reuse ;  /* 0x0000001db7b97819 */ /* 0x100fe200000010b8 */
[----:B------:R-:W-:Y:S01]  /*1680*/  DADD R126, -RZ, -R192 ;  /* 0x00000000ff7e7229 */ /* 0x000fe200000009c0 */
[----:B------:R-:W-:-:S02]  /*1690*/  SHF.R.S32.HI R184, RZ, 0x1d, R184 ;  /* 0x0000001dffb87819 */ /* 0x000fc400000114b8 */
[--C-:B------:R-:W-:Y:S02]  /*16a0*/  SHF.R.S64 R183, R183, 0x1d, R186.reuse ;  /* 0x0000001db7b77819 */ /* 0x100fe400000010ba */
[----:B-1----:R-:W-:Y:S01]  /*16b0*/  IADD3 R112, P1, R185, UR38, RZ ;  /* 0x00000026b9707c10 */ /* 0x002fe2000ff3e0ff */
[----:B------:R-:W-:Y:S01]  /*16c0*/  DFMA R98, R32, R22, R98 ;  /* 0x000000162062722b */ /* 0x000fe20000000062 */
[----:B------:R-:W-:Y:S02]  /*16d0*/  SHF.R.S32.HI R186, RZ, 0x1d, R186 ;  /* 0x0000001dffba7819 */ /* 0x000fe400000114ba */
[----:B0-----:R-:W-:Y:S02]  /*16e0*/  IADD3 R110, P2, R183, UR38, RZ ;  /* 0x00000026b76e7c10 */ /* 0x001fe4000ff5e0ff */
[----:B------:R-:W-:Y:S02]  /*16f0*/  IADD3.X R113, R184, UR39, RZ, P1, !PT ;  /* 0x00000027b8717c10 */ /* 0x000fe40008ffe4ff */
[----:B------:R-:W-:-:S02]  /*1700*/  IADD3 R116, P1, R180, UR44, RZ ;  /* 0x0000002cb4747c10 */ /* 0x000fc4000ff3e0ff */
[----:B------:R-:W-:Y:S02]  /*1710*/  IADD3.X R111, R186, UR39, RZ, P2, !PT ;  /* 0x00000027ba6f7c10 */ /* 0x000fe400097fe4ff */
[----:B------:R-:W-:Y:S02]  /*1720*/  IADD3 R118, P2, R182, UR44, RZ ;  /* 0x0000002cb6767c10 */ /* 0x000fe4000ff5e0ff */
[----:B------:R-:W-:Y:S02]  /*1730*/  IADD3.X R117, R176, UR45, RZ, P1, !PT ;  /* 0x0000002db0757c10 */ /* 0x000fe40008ffe4ff */
[----:B------:R-:W-:Y:S02]  /*1740*/  IADD3 R120, P1, R181, UR44, RZ ;  /* 0x0000002cb5787c10 */ /* 0x000fe4000ff3e0ff */
[----:B------:R-:W-:Y:S02]  /*1750*/  IADD3 R122, P3, R175, UR44, RZ ;  /* 0x0000002caf7a7c10 */ /* 0x000fe4000ff7e0ff */
[----:B------:R-:W-:-:S02]  /*1760*/  IADD3 R124, P4, R174, UR44, RZ ;  /* 0x0000002cae7c7c10 */ /* 0x000fc4000ff9e0ff */
[----:B------:R-:W-:Y:S02]  /*1770*/  IADD3.X R119, R173, UR45, RZ, P2, !PT ;  /* 0x0000002dad777c10 */ /* 0x000fe400097fe4ff */
[----:B------:R-:W-:Y:S02]  /*1780*/  IADD3.X R121, R179, UR45, RZ, P1, !PT ;  /* 0x0000002db3797c10 */ /* 0x000fe40008ffe4ff */
[----:B------:R-:W-:Y:S02]  /*1790*/  IADD3.X R123, R178, UR45, RZ, P3, !PT ;  /* 0x0000002db27b7c10 */ /* 0x000fe40009ffe4ff */
[----:B------:R-:W-:Y:S01]  /*17a0*/  IADD3.X R125, R177, UR45, RZ, P4, !PT ;  /* 0x0000002db17d7c10 */ /* 0x000fe2000a7fe4ff */
[----:B--2---:R-:W-:-:S07]  /*17b0*/  DMUL R114, R104, R114 ;  /* 0x0000007268727228 */ /* 0x004fce0000000000 */
[----:B------:R-:W-:Y:S04]  /*17c0*/  STG.E.64 desc[UR36][R112.64], R114 ;  /* 0x0000007270007986 */ /* 0x000fe8000c101b24 */
[----:B------:R0:W-:Y:S04]  /*17d0*/  STG.E.64 desc[UR36][R110.64], R98 ;  /* 0x000000626e007986 */ /* 0x0001e8000c101b24 */
[----:B------:R-:W2:Y:S04]  /*17e0*/  LDG.E.64 R104, desc[UR36][R102.64+0x8] ;  /* 0x0000082466687981 */ /* 0x000ea8000c1e1b00 */
[----:B------:R1:W-:Y:S04]  /*17f0*/  STG.E.64 desc[UR36][R116.64], R126 ;  /* 0x0000007e74007986 */ /* 0x0003e8000c101b24 */
[----:B------:R3:W-:Y:S01]  /*1800*/  STG.E.64 desc[UR36][R118.64], R36 ;  /* 0x0000002476007986 */ /* 0x0007e2000c101b24 */
[----:B0-----:R-:W-:-:S03]  /*1810*/  IADD3 R98, P1, R106, UR42, RZ ;  /* 0x0000002a6a627c10 */ /* 0x001fc6000ff3e0ff */
[----:B------:R0:W-:Y:S04]  /*1820*/  STG.E.64 desc[UR36][R120.64], RZ ;  /* 0x000000ff78007986 */ /* 0x0001e8000c101b24 */
[----:B------:R4:W-:Y:S04]  /*1830*/  STG.E.64 desc[UR36][R122.64], RZ ;  /* 0x000000ff7a007986 */ /* 0x0009e8000c101b24 */
[----:B------:R5:W-:Y:S01]  /*1840*/  STG.E.64 desc[UR36][R124.64], RZ ;  /* 0x000000ff7c007986 */ /* 0x000be2000c101b24 */
[----:B------:R-:W-:-:S03]  /*1850*/  IADD3.X R99, R108, UR43, RZ, P1, !PT ;  /* 0x0000002b6c637c10 */ /* 0x000fc60008ffe4ff */
[----:B------:R-:W4:Y:S04]  /*1860*/  LDG.E.64 R106, desc[UR36][R100.64+-0x7be7c8] ;  /* 0x84183824646a7981 */ /* 0x000f28000c1e1b00 */
[----:B------:R-:W5:Y:S01]  /*1870*/  LDG.E.64 R110, desc[UR36][R98.64+0x8] ;  /* 0x00000824626e7981 */ /* 0x000f62000c1e1b00 */
[----:B-1----:R-:W-:Y:S02]  /*1880*/  IADD3 R126, P1, R137, UR44, RZ ;  /* 0x0000002c897e7c10 */ /* 0x002fe4000ff3e0ff */
[----:B------:R-:W-:Y:S02]  /*1890*/  IADD3 R128, P2, R170, UR44, RZ ;  /* 0x0000002caa807c10 */ /* 0x000fe4000ff5e0ff */
[----:B------:R-:W-:Y:S02]  /*18a0*/  IADD3.X R127, R171, UR45, RZ, P1, !PT ;  /* 0x0000002dab7f7c10 */ /* 0x000fe40008ffe4ff */
[----:B------:R-:W-:Y:S01]  /*18b0*/  IADD3.X R129, R149, UR45, RZ, P2, !PT ;  /* 0x0000002d95817c10 */ /* 0x000fe200097fe4ff */
[----:B--2---:R-:W-:-:S02]  /*18c0*/  DMUL R116, R104, R104 ;  /* 0x0000006868747228 */ /* 0x004fc40000000000 */
[----:B---3--:R-:W-:-:S06]  /*18d0*/  DMUL R118, R42, R104 ;  /* 0x000000682a767228 */ /* 0x008fcc0000000000 */
[----:B------:R-:W-:Y:S02]  /*18e0*/  DMUL R114, R42, R116 ;  /* 0x000000742a727228 */ /* 0x000fe40000000000 */
[----:B0-----:R-:W-:Y:S02]  /*18f0*/  DMUL R120, R6, R118 ;  /* 0x0000007606787228 */ /* 0x001fe40000000000 */
[----:B----4-:R-:W-:-:S04]  /*1900*/  DMUL R108, R104, R106 ;  /* 0x0000006a686c7228 */ /* 0x010fc80000000000 */
[----:B------:R-:W-:Y:S02]  /*1910*/  DMUL R114, R106, R114 ;  /* 0x000000726a727228 */ /* 0x000fe40000000000 */
[----:B-----5:R-:W-:Y:S02]  /*1920*/  DMUL R110, R110, UR50 ;  /* 0x000000326e6e7c28 */ /* 0x020fe40008000000 */
[C---:B------:R-:W-:Y:S02]  /*1930*/  DMUL R112, R108.reuse, R108 ;  /* 0x0000006c6c707228 */ /* 0x040fe40000000000 */
[----:B------:R-:W-:Y:S02]  /*1940*/  DMUL R118, R108, UR52 ;  /* 0x000000346c767c28 */ /* 0x000fe40008000000 */
[----:B------:R-:W-:-:S04]  /*1950*/  DMUL R114, R6, R114 ;  /* 0x0000007206727228 */ /* 0x000fc80000000000 */
[----:B------:R-:W-:Y:S02]  /*1960*/  DFMA R110, R104, R110, -R112 ;  /* 0x0000006e686e722b */ /* 0x000fe40000000870 */
[----:B------:R-:W-:-:S06]  /*1970*/  DFMA R118, R36, R118, -R120 ;  /* 0x000000762476722b */ /* 0x000fcc0000000878 */
[----:B------:R-:W-:Y:S02]  /*1980*/  DFMA R110, R36, R110, R114 ;  /* 0x0000006e246e722b */ /* 0x000fe40000000072 */
[----:B------:R-:W-:-:S05]  /*1990*/  DFMA R120, -R6, UR54, R118 ;  /* 0x0000003606787c2b */ /* 0x000fca0008000176 */
[----:B------:R-:W-:Y:S04]  /*19a0*/  STG.E.64 desc[UR36][R126.64], R110 ;  /* 0x0000006e7e007986 */ /* 0x000fe8000c101b24 */
[----:B------:R0:W-:Y:S04]  /*19b0*/  STG.E.64 desc[UR36][R128.64], R120 ;  /* 0x0000007880007986 */ /* 0x0001e8000c101b24 */
[----:B------:R-:W2:Y:S01]  /*19c0*/  LDG.E.64 R112, desc[UR36][R100.64+0x83068] ;  /* 0x0830682464707981 */ /* 0x000ea2000c1e1b00 */
[----:B------:R-:W-:Y:S01]  /*19d0*/  UMOV UR54, 0x9999999a ;  /* 0x9999999a00367882 */ /* 0x000fe20000000000 */
[----:B------:R-:W-:Y:S01]  /*19e0*/  UMOV UR55, 0x3fd99999 ;  /* 0x3fd9999900377882 */ /* 0x000fe20000000000 */
[----:B------:R-:W-:-:S04]  /*19f0*/  IADD3 R134, P1, R168, UR44, RZ ;  /* 0x0000002ca8867c10 */ /* 0x000fc8000ff3e0ff */
[----:B------:R-:W-:Y:S01]  /*1a00*/  IADD3.X R135, R139, UR45, RZ, P1, !PT ;  /* 0x0000002d8b877c10 */ /* 0x000fe20008ffe4ff */
[----:B--2---:R-:W-:-:S08]  /*1a10*/  DMUL R122, R104, R112 ;  /* 0x00000070687a7228 */ /* 0x004fd00000000000 */
[----:B------:R-:W-:-:S08]  /*1a20*/  DMUL R114, R122, -UR54 ;  /* 0x800000367a727c28 */ /* 0x000fd00008000000 */
[----:B------:R-:W-:-:S07]  /*1a30*/  DMUL R124, R36, R114 ;  /* 0x00000072247c7228 */ /* 0x000fce0000000000 */
[----:B------:R1:W-:Y:S04]  /*1a40*/  STG.E.64 desc[UR36][R134.64], R124 ;  /* 0x0000007c86007986 */ /* 0x0003e8000c101b24 */
[----:B------:R-:W2:Y:S01]  /*1a50*/  LDG.E.64 R118, desc[UR36][R96.64+-0x73b768] ;  /* 0x8c48982460767981 */ /* 0x000ea2000c1e1b00 */
[----:B------:R-:W-:Y:S01]  /*1a60*/  DMUL R114, R106, R112 ;  /* 0x000000706a727228 */ /* 0x000fe20000000000 */
[----:B0-----:R-:W-:Y:S01]  /*1a70*/  IADD3 R128, P2, R172, UR44, RZ ;  /* 0x0000002cac807c10 */ /* 0x001fe2000ff5e0ff */
[----:B------:R-:W-:Y:S01]  /*1a80*/  DMUL R126, R116, UR34 ;  /* 0x00000022747e7c28 */ /* 0x000fe20008000000 */
[----:B------:R-:W-:Y:S01]  /*1a90*/  IADD3 R206, P4, R156, UR44, RZ ;  /* 0x0000002c9cce7c10 */ /* 0x000fe2000ff9e0ff */
[----:B------:R-:W-:Y:S01]  /*1aa0*/  DMUL R122, R36, R122 ;  /* 0x0000007a247a7228 */ /* 0x000fe20000000000 */
[----:B------:R-:W-:-:S02]  /*1ab0*/  IADD3.X R129, R138, UR45, RZ, P2, !PT ;  /* 0x0000002d8a817c10 */ /* 0x000fc400097fe4ff */
[----:B------:R-:W-:Y:S01]  /*1ac0*/  IADD3 R198, P2, R169, UR44, RZ ;  /* 0x0000002ca9c67c10 */ /* 0x000fe2000ff5e0ff */
[----:B------:R-:W-:Y:S01]  /*1ad0*/  DMUL R190, R116, R114 ;  /* 0x0000007274be7228 */ /* 0x000fe20000000000 */
[----:B-1----:R-:W-:Y:S01]  /*1ae0*/  IADD3 R124, P1, R152, UR44, RZ ;  /* 0x0000002c987c7c10 */ /* 0x002fe2000ff3e0ff */
[----:B------:R-:W-:Y:S01]  /*1af0*/  DMUL R188, R112, R126 ;  /* 0x0000007e70bc7228 */ /* 0x000fe20000000000 */
[----:B------:R-:W-:Y:S01]  /*1b00*/  IADD3.X R199, R166, UR45, RZ, P2, !PT ;  /* 0x0000002da6c77c10 */ /* 0x000fe200097fe4ff */
[----:B------:R-:W-:Y:S01]  /*1b10*/  DMUL R134, R104, UR34 ;  /* 0x0000002268867c28 */ /* 0x000fe20008000000 */
[----:B------:R-:W-:Y:S02]  /*1b20*/  IADD3.X R125, R145, UR45, RZ, P1, !PT ;  /* 0x0000002d917d7c10 */ /* 0x000fe40008ffe4ff */
[----:B------:R-:W-:Y:S01]  /*1b30*/  IADD3.X R207, R157, UR45, RZ, P4, !PT ;  /* 0x0000002d9dcf7c10 */ /* 0x000fe2000a7fe4ff */
[----:B------:R-:W-:-:S04]  /*1b40*/  DMUL R190, R36, R190 ;  /* 0x000000be24be7228 */ /* 0x000fc80000000000 */
[----:B------:R-:W-:-:S04]  /*1b50*/  DMUL R134, R6, R134 ;  /* 0x0000008606867228 */ /* 0x000fc80000000000 */
[----:B------:R-:W-:Y:S01]  /*1b60*/  DFMA R190, R6, R188, -R190 ;  /* 0x000000bc06be722b */ /* 0x000fe200000008be */
[----:B------:R-:W-:-:S03]  /*1b70*/  IADD3 R188, P1, R147, UR44, RZ ;  /* 0x0000002c93bc7c10 */ /* 0x000fc6000ff3e0ff */
[----:B------:R-:W-:Y:S01]  /*1b80*/  DFMA R134, R36, R108, -R134 ;  /* 0x0000006c2486722b */ /* 0x000fe20000000886 */
[----:B------:R-:W-:Y:S01]  /*1b90*/  IADD3.X R189, R163, UR45, RZ, P1, !PT ;  /* 0x0000002da3bd7c10 */ /* 0x000fe20008ffe4ff */
[-C--:B--2---:R-:W-:Y:S02]  /*1ba0*/  DMUL R110, R106, R118.reuse ;  /* 0x000000766a6e7228 */ /* 0x084fe40000000000 */
[----:B------:R-:W-:Y:S02]  /*1bb0*/  DMUL R120, R104, R118 ;  /* 0x0000007668787228 */ /* 0x000fe40000000000 */
[----:B------:R-:W-:-:S04]  /*1bc0*/  DMUL R126, R118, R126 ;  /* 0x0000007e767e7228 */ /* 0x000fc80000000000 */
[----:B------:R-:W-:Y:S02]  /*1bd0*/  DMUL R132, R116, R110 ;  /* 0x0000006e74847228 */ /* 0x000fe40000000000 */
[----:B------:R-:W-:-:S06]  /*1be0*/  DMUL R130, R120, -UR54 ;  /* 0x8000003678827c28 */ /* 0x000fcc0008000000 */
[C---:B------:R-:W-:Y:S02]  /*1bf0*/  DMUL R132, R36.reuse, R132 ;  /* 0x0000008424847228 */ /* 0x040fe40000000000 */
[----:B------:R-:W-:-:S06]  /*1c00*/  DMUL R130, R36, R130 ;  /* 0x0000008224827228 */ /* 0x000fcc0000000000 */
[----:B------:R-:W-:Y:S01]  /*1c10*/  DFMA R126, R6, R126, -R132 ;  /* 0x0000007e067e722b */ /* 0x000fe20000000884 */
[----:B------:R0:W-:Y:S01]  /*1c20*/  STG.E.64 desc[UR36][R124.64], R130 ;  /* 0x000000827c007986 */ /* 0x0001e2000c101b24 */
[----:B------:R-:W-:-:S03]  /*1c30*/  IADD3 R132, P1, R148, UR44, RZ ;  /* 0x0000002c94847c10 */ /* 0x000fc6000ff3e0ff */
[----:B------:R1:W-:Y:S01]  /*1c40*/  STG.E.64 desc[UR36][R128.64], R46 ;  /* 0x0000002e80007986 */ /* 0x0003e2000c101b24 */
[----:B------:R-:W-:Y:S02]  /*1c50*/  IADD3.X R133, R162, UR45, RZ, P1, !PT ;  /* 0x0000002da2857c10 */ /* 0x000fe40008ffe4ff */
[----:B------:R-:W-:Y:S01]  /*1c60*/  IADD3 R200, P1, R151, UR44, RZ ;  /* 0x0000002c97c87c10 */ /* 0x000fe2000ff3e0ff */
[----:B------:R2:W-:Y:S03]  /*1c70*/  STG.E.64 desc[UR36][R188.64], R190 ;  /* 0x000000bebc007986 */ /* 0x0005e6000c101b24 */
[----:B------:R-:W-:Y:S01]  /*1c80*/  IADD3.X R201, R165, UR45, RZ, P1, !PT ;  /* 0x0000002da5c97c10 */ /* 0x000fe20008ffe4ff */
[----:B------:R-:W-:Y:S01]  /*1c90*/  STG.E.64 desc[UR36][R132.64], R122 ;  /* 0x0000007a84007986 */ /* 0x000fe2000c101b24 */
[----:B------:R-:W-:Y:S01]  /*1ca0*/  IADD3 R202, P1, R159, UR44, RZ ;  /* 0x0000002c9fca7c10 */ /* 0x000fe2000ff3e0ff */
[C-C-:B0-----:R-:W-:Y:S01]  /*1cb0*/  DFMA R124, -R6.reuse, UR32, R134.reuse ;  /* 0x00000020067c7c2b */ /* 0x141fe20008000186 */
[----:B------:R-:W-:Y:S01]  /*1cc0*/  IADD3 R130, P3, R164, UR44, RZ ;  /* 0x0000002ca4827c10 */ /* 0x000fe2000ff7e0ff */
[----:B------:R-:W-:Y:S01]  /*1cd0*/  DFMA R134, -R6, UR30, R134 ;  /* 0x0000001e06867c2b */ /* 0x000fe20008000186 */
[----:B------:R-:W-:Y:S01]  /*1ce0*/  IADD3.X R203, R161, UR45, RZ, P1, !PT ;  /* 0x0000002da1cb7c10 */ /* 0x000fe20008ffe4ff */
[----:B-1----:R-:W-:Y:S01]  /*1cf0*/  DMUL R128, R36, R120 ;  /* 0x0000007824807228 */ /* 0x002fe20000000000 */
[----:B------:R-:W-:-:S02]  /*1d00*/  IADD3.X R131, R167, UR45, RZ, P3, !PT ;  /* 0x0000002da7837c10 */ /* 0x000fc40009ffe4ff */
[----:B------:R-:W-:Y:S01]  /*1d10*/  IADD3 R204, P3, R154, UR44, RZ ;  /* 0x0000002c9acc7c10 */ /* 0x000fe2000ff7e0ff */
[----:B------:R0:W-:Y:S01]  /*1d20*/  STG.E.64 desc[UR36][R198.64], R124 ;  /* 0x0000007cc6007986 */ /* 0x0001e2000c101b24 */
[----:B--2---:R-:W-:Y:S02]  /*1d30*/  IADD3 R188, P1, R160, UR44, RZ ;  /* 0x0000002ca0bc7c10 */ /* 0x004fe4000ff3e0ff */
[----:B------:R-:W-:Y:S01]  /*1d40*/  IADD3 R190, P2, R158, UR44, RZ ;  /* 0x0000002c9ebe7c10 */ /* 0x000fe2000ff5e0ff */
[----:B------:R-:W-:Y:S01]  /*1d50*/  STG.E.64 desc[UR36][R200.64], RZ ;  /* 0x000000ffc8007986 */ /* 0x000fe2000c101b24 */
[----:B------:R-:W-:Y:S02]  /*1d60*/  IADD3.X R189, R150, UR45, RZ, P1, !PT ;  /* 0x0000002d96bd7c10 */ /* 0x000fe40008ffe4ff */
[----:B------:R-:W-:Y:S01]  /*1d70*/  IADD3.X R191, R155, UR45, RZ, P2, !PT ;  /* 0x0000002d9bbf7c10 */ /* 0x000fe200097fe4ff */
[----:B------:R-:W-:Y:S01]  /*1d80*/  STG.E.64 desc[UR36][R130.64], RZ ;  /* 0x000000ff82007986 */ /* 0x000fe2000c101b24 */
[----:B------:R-:W-:-:S03]  /*1d90*/  IADD3.X R205, R153, UR45, RZ, P3, !PT ;  /* 0x0000002d99cd7c10 */ /* 0x000fc60009ffe4ff */
[----:B------:R-:W-:Y:S04]  /*1da0*/  STG.E.64 desc[UR36][R202.64], R126 ;  /* 0x0000007eca007986 */ /* 0x000fe8000c101b24 */
[----:B------:R1:W-:Y:S04]  /*1db0*/  STG.E.64 desc[UR36][R188.64], R128 ;  /* 0x00000080bc007986 */ /* 0x0003e8000c101b24 */
[----:B------:R-:W-:Y:S04]  /*1dc0*/  STG.E.64 desc[UR36][R190.64], RZ ;  /* 0x000000ffbe007986 */ /* 0x000fe8000c101b24 */
[----:B------:R-:W-:Y:S04]  /*1dd0*/  STG.E.64 desc[UR36][R204.64], R134 ;  /* 0x00000086cc007986 */ /* 0x000fe8000c101b24 */
[----:B------:R-:W-:Y:S04]  /*1de0*/  STG.E.64 desc[UR36][R206.64], RZ ;  /* 0x000000ffce007986 */ /* 0x000fe8000c101b24 */
[----:B0-----:R-:W2:Y:S04]  /*1df0*/  LDG.E.64 R124, desc[UR36][R96.64+0x1060c8] ;  /* 0x1060c824607c7981 */ /* 0x001ea8000c1e1b00 */
[----:B------:R-:W3:Y:S01]  /*1e00*/  LDG.E.64 R122, desc[UR36][R98.64+0x8] ;  /* 0x00000824627a7981 */ /* 0x000ee2000c1e1b00 */
[----:B------:R-:W-:Y:S01]  /*1e10*/  DMUL R120, R104, R116 ;  /* 0x0000007468787228 */ /* 0x000fe20000000000 */
[----:B------:R-:W-:Y:S01]  /*1e20*/  UMOV UR56, 0x66666666 ;  /* 0x6666666600387882 */ /* 0x000fe20000000000 */
[----:B------:R-:W-:Y:S01]  /*1e30*/  DMUL R132, R112, R112 ;  /* 0x0000007070847228 */ /* 0x000fe20000000000 */
[----:B------:R-:W-:Y:S01]  /*1e40*/  UMOV UR57, 0x3ff66666 ;  /* 0x3ff6666600397882 */ /* 0x000fe20000000000 */
[----:B-1----:R-:W-:Y:S01]  /*1e50*/  DMUL R128, R118, R118 ;  /* 0x0000007676807228 */ /* 0x002fe20000000000 */
[----:B------:R-:W-:Y:S01]  /*1e60*/  UMOV UR58, 0x9999999a ;  /* 0x9999999a003a7882 */ /* 0x000fe20000000000 */
[----:B------:R-:W-:-:S02]  /*1e70*/  UMOV UR59, 0x3fe99999 ;  /* 0x3fe99999003b7882 */ /* 0x000fc40000000000 */
[-C--:B------:R-:W-:Y:S02]  /*1e80*/  DMUL R130, R4, R120.reuse ;  /* 0x0000007804827228 */ /* 0x080fe40000000000 */
[----:B------:R-:W-:Y:S02]  /*1e90*/  DMUL R126, R44, R120 ;  /* 0x000000782c7e7228 */ /* 0x000fe40000000000 */
[----:B------:R-:W-:-:S04]  /*1ea0*/  DMUL R120, R106, R106 ;  /* 0x0000006a6a787228 */ /* 0x000fc80000000000 */
[----:B------:R-:W-:-:S08]  /*1eb0*/  DMUL R132, R130, R132 ;  /* 0x0000008482847228 */ /* 0x000fd00000000000 */
[----:B------:R-:W-:-:S08]  /*1ec0*/  DFMA R126, R120, R126, -R132 ;  /* 0x0000007e787e722b */ /* 0x000fd00000000884 */
[----:B------:R-:W-:Y:S02]  /*1ed0*/  DFMA R128, -R130, R128, R126 ;  /* 0x000000808280722b */ /* 0x000fe4000000017e */
[----:B------:R-:W-:Y:S02]  /*1ee0*/  DMUL R130, R116, R80 ;  /* 0x0000005074827228 */ /* 0x000fe40000000000 */
[----:B--2---:R-:W-:-:S06]  /*1ef0*/  DMUL R126, R124, -UR56 ;  /* 0x800000387c7e7c28 */ /* 0x004fcc0008000000 */
[----:B------:R-:W-:Y:S02]  /*1f00*/  DFMA R128, R124, -R130, R128 ;  /* 0x800000827c80722b */ /* 0x000fe40000000080 */
[----:B------:R-:W-:Y:S01]  /*1f10*/  DMUL R124, R116, R106 ;  /* 0x0000006a747c7228 */ /* 0x000fe20000000000 */
[----:B------:R-:W-:Y:S01]  /*1f20*/  IADD3 R130, P1, R142, UR44, RZ ;  /* 0x0000002c8e827c10 */ /* 0x000fe2000ff3e0ff */
[----:B---3--:R-:W-:-:S03]  /*1f30*/  DFMA R122, R122, UR58, R126 ;  /* 0x0000003a7a7a7c2b */ /* 0x008fc6000800007e */
[----:B------:R-:W-:Y:S01]  /*1f40*/  IADD3.X R131, R141, UR45, RZ, P1, !PT ;  /* 0x0000002d8d837c10 */ /* 0x000fe20008ffe4ff */
[----:B------:R-:W-:-:S04]  /*1f50*/  DMUL R128, R6, R128 ;  /* 0x0000008006807228 */ /* 0x000fc80000000000 */
[----:B------:R-:W-:-:S08]  /*1f60*/  DMUL R122, R124, R122 ;  /* 0x0000007a7c7a7228 */ /* 0x000fd00000000000 */
[----:B------:R-:W-:-:S07]  /*1f70*/  DFMA R122, R36, R122, -R128 ;  /* 0x0000007a247a722b */ /* 0x000fce0000000880 */
[----:B------:R0:W-:Y:S04]  /*1f80*/  STG.E.64 desc[UR36][R130.64], R122 ;  /* 0x0000007a82007986 */ /* 0x0001e8000c101b24 */
[----:B------:R-:W2:Y:S04]  /*1f90*/  LDG.E.64 R126, desc[UR36][R98.64+0x8] ;  /* 0x00000824627e7981 */ /* 0x000ea8000c1e1b00 */
[----:B------:R-:W3:Y:S01]  /*1fa0*/  LDG.E.64 R124, desc[UR36][R96.64+0x1060c8] ;  /* 0x1060c824607c7981 */ /* 0x000ee2000c1e1b00 */
[----:B------:R-:W-:Y:S01]  /*1fb0*/  DMUL R120, R116, R120 ;  /* 0x0000007874787228 */ /* 0x000fe20000000000 */
[----:B------:R-:W-:Y:S01]  /*1fc0*/  UMOV UR60, 0x66666666 ;  /* 0x66666666003c7882 */ /* 0x000fe20000000000 */
[----:B------:R-:W-:Y:S01]  /*1fd0*/  DMUL R114, R114, -UR54 ;  /* 0x8000003672727c28 */ /* 0x000fe20008000000 */
[----:B------:R-:W-:Y:S01]  /*1fe0*/  UMOV UR61, 0x3ff66666 ;  /* 0x3ff66666003d7882 */ /* 0x000fe20000000000 */
[----:B------:R-:W-:-:S02]  /*1ff0*/  DMUL R110, R110, -UR54 ;  /* 0x800000366e6e7c28 */ /* 0x000fc40008000000 */
[----:B------:R-:W-:Y:S02]  /*2000*/  DMUL R128, R68, R116 ;  /* 0x0000007444807228 */ /* 0x000fe40000000000 */
[----:B------:R-:W-:Y:S02]  /*2010*/  DMUL R108, R108, UR60 ;  /* 0x0000003c6c6c7c28 */ /* 0x000fe40008000000 */
[C---:B------:R-:W-:Y:S02]  /*2020*/  DMUL R114, R116.reuse, R114 ;  /* 0x0000007274727228 */ /* 0x040fe40000000000 */
[----:B------:R-:W-:Y:S02]  /*2030*/  DMUL R110, R116, R110 ;  /* 0x0000006e746e7228 */ /* 0x000fe40000000000 */
[----:B------:R-:W-:Y:S01]  /*2040*/  DMUL R128, R106, R128 ;  /* 0x000000806a807228 */ /* 0x000fe20000000000 */
[----:B------:R-:W-:Y:S01]  /*2050*/  IADD3 R106, P1, R144, UR44, RZ ;  /* 0x0000002c906a7c10 */ /* 0x000fe2000ff3e0ff */
[----:B0-----:R-:W-:-:S03]  /*2060*/  DADD R130, -RZ, -R194 ;  /* 0x00000000ff827229 */ /* 0x001fc600000009c2 */
[----:B------:R-:W-:Y:S01]  /*2070*/  IADD3.X R107, R140, UR45, RZ, P1, !PT ;  /* 0x0000002d8c6b7c10 */ /* 0x000fe20008ffe4ff */
[----:B--2---:R-:W-:Y:S02]  /*2080*/  DFMA R126, R104, R126, R120 ;  /* 0x0000007e687e722b */ /* 0x004fe40000000078 */
[----:B------:R-:W-:Y:S02]  /*2090*/  DMUL R120, R54, R104 ;  /* 0x0000006836787228 */ /* 0x000fe40000000000 */
[----:B---3--:R-:W-:Y:S02]  /*20a0*/  DMUL R124, R104, R124 ;  /* 0x0000007c687c7228 */ /* 0x008fe40000000000 */
[----:B------:R-:W-:Y:S02]  /*20b0*/  DMUL R104, R70, R116 ;  /* 0x0000007446687228 */ /* 0x000fe40000000000 */
[----:B------:R-:W-:Y:S02]  /*20c0*/  DMUL R126, R126, -UR54 ;  /* 0x800000367e7e7c28 */ /* 0x000fe40008000000 */
[----:B------:R-:W-:-:S04]  /*20d0*/  DFMA R108, R36, R108, -R120 ;  /* 0x0000006c246c722b */ /* 0x000fc80000000878 */
[-C--:B------:R-:W-:Y:S02]  /*20e0*/  DMUL R112, R112, R104.reuse ;  /* 0x0000006870707228 */ /* 0x080fe40000000000 */
[----:B------:R-:W-:Y:S02]  /*20f0*/  DMUL R104, R118, R104 ;  /* 0x0000006876687228 */ /* 0x000fe40000000000 */
[----:B------:R-:W-:Y:S02]  /*2100*/  DFMA R124, R124, UR60, R126 ;  /* 0x0000003c7c7c7c2b */ /* 0x000fe4000800007e */
[----:B------:R-:W-:Y:S01]  /*2110*/  DFMA R108, -R6, UR28, R108 ;  /* 0x0000001c066c7c2b */ /* 0x000fe2000800016c */
[----:B------:R-:W-:Y:S01]  /*2120*/  IADD3 R126, P3, R175, UR46, RZ ;  /* 0x0000002eaf7e7c10 */ /* 0x000fe2000ff7e0ff */
[C---:B------:R-:W-:Y:S01]  /*2130*/  DFMA R112, R36.reuse, R114, -R112 ;  /* 0x000000722470722b */ /* 0x040fe20000000870 */
[----:B------:R-:W-:Y:S01]  /*2140*/  IADD3 R114, P2, R143, UR44, RZ ;  /* 0x0000002c8f727c10 */ /* 0x000fe2000ff5e0ff */
[C---:B------:R-:W-:Y:S01]  /*2150*/  DFMA R104, R36.reuse, R110, -R104 ;  /* 0x0000006e2468722b */ /* 0x040fe20000000868 */
[----:B------:R-:W-:Y:S01]  /*2160*/  IADD3 R110, P1, R185, UR44, RZ ;  /* 0x0000002cb96e7c10 */ /* 0x000fe2000ff3e0ff */
[----:B------:R-:W-:Y:S01]  /*2170*/  DFMA R124, R36, R124, -R128 ;  /* 0x0000007c247c722b */ /* 0x000fe20000000880 */
[----:B------:R-:W-:-:S02]  /*2180*/  IADD3.X R115, R146, UR45, RZ, P2, !PT ;  /* 0x0000002d92737c10 */ /* 0x000fc400097fe4ff */
[----:B------:R-:W-:Y:S02]  /*2190*/  IADD3 R116, P2, R183, UR44, RZ ;  /* 0x0000002cb7747c10 */ /* 0x000fe4000ff5e0ff */
[----:B------:R-:W-:Y:S02]  /*21a0*/  IADD3.X R111, R184, UR45, RZ, P1, !PT ;  /* 0x0000002db86f7c10 */ /* 0x000fe40008ffe4ff */
[----:B------:R-:W-:Y:S01]  /*21b0*/  IADD3 R120, P1, R180, UR46, RZ ;  /* 0x0000002eb4787c10 */ /* 0x000fe2000ff3e0ff */
[----:B------:R0:W-:Y:S01]  /*21c0*/  STG.E.64 desc[UR36][R106.64], R124 ;  /* 0x0000007c6a007986 */ /* 0x0001e2000c101b24 */
[----:B------:R-:W-:Y:S02]  /*21d0*/  IADD3.X R117, R186, UR45, RZ, P2, !PT ;  /* 0x0000002dba757c10 */ /* 0x000fe400097fe4ff */
[----:B------:R-:W-:Y:S01]  /*21e0*/  IADD3 R122, P2, R182, UR46, RZ ;  /* 0x0000002eb67a7c10 */ /* 0x000fe2000ff5e0ff */
[----:B------:R1:W-:Y:S01]  /*21f0*/  STG.E.64 desc[UR36][R114.64], R112 ;  /* 0x0000007072007986 */ /* 0x0003e2000c101b24 */
[----:B------:R-:W-:-:S02]  /*2200*/  IADD3.X R121, R176, UR47, RZ, P1, !PT ;  /* 0x0000002fb0797c10 */ /* 0x000fc40008ffe4ff */
[----:B------:R-:W-:Y:S01]  /*2210*/  IADD3 R128, P4, R174, UR46, RZ ;  /* 0x0000002eae807c10 */ /* 0x000fe2000ff9e0ff */
[----:B------:R-:W-:Y:S01]  /*2220*/  STG.E.64 desc[UR36][R110.64], R104 ;  /* 0x000000686e007986 */ /* 0x000fe2000c101b24 */
[----:B------:R-:W-:Y:S02]  /*2230*/  IADD3.X R123, R173, UR47, RZ, P2, !PT ;  /* 0x0000002fad7b7c10 */ /* 0x000fe400097fe4ff */
[----:B0-----:R-:W-:Y:S01]  /*2240*/  IADD3 R124, P1, R181, UR46, RZ ;  /* 0x0000002eb57c7c10 */ /* 0x001fe2000ff3e0ff */
[----:B------:R-:W-:Y:S01]  /*2250*/  STG.E.64 desc[UR36][R116.64], R108 ;  /* 0x0000006c74007986 */ /* 0x000fe2000c101b24 */
[----:B------:R-:W-:Y:S02]  /*2260*/  IADD3.X R127, R178, UR47, RZ, P3, !PT ;  /* 0x0000002fb27f7c10 */ /* 0x000fe40009ffe4ff */
[----:B------:R-:W-:Y:S01]  /*2270*/  IADD3.X R125, R179, UR47, RZ, P1, !PT ;  /* 0x0000002fb37d7c10 */ /* 0x000fe20008ffe4ff */
[----:B------:R-:W2:Y:S01]  /*2280*/  LDG.E.64 R106, desc[UR36][R102.64+0x338] ;  /* 0x00033824666a7981 */ /* 0x000ea2000c1e1b00 */
[----:B------:R-:W-:-:S03]  /*2290*/  IADD3.X R129, R177, UR47, RZ, P4, !PT ;  /* 0x0000002fb1817c10 */ /* 0x000fc6000a7fe4ff */
[----:B------:R0:W-:Y:S04]  /*22a0*/  STG.E.64 desc[UR36][R120.64], R130 ;  /* 0x0000008278007986 */ /* 0x0001e8000c101b24 */
[----:B------:R-:W-:Y:S04]  /*22b0*/  STG.E.64 desc[UR36][R122.64], RZ ;  /* 0x000000ff7a007986 */ /* 0x000fe8000c101b24 */
[----:B------:R3:W-:Y:S04]  /*22c0*/  STG.E.64 desc[UR36][R124.64], R38 ;  /* 0x000000267c007986 */ /* 0x0007e8000c101b24 */
[----:B------:R4:W-:Y:S04]  /*22d0*/  STG.E.64 desc[UR36][R126.64], RZ ;  /* 0x000000ff7e007986 */ /* 0x0009e8000c101b24 */
[----:B------:R5:W-:Y:S04]  /*22e0*/  STG.E.64 desc[UR36][R128.64], RZ ;  /* 0x000000ff80007986 */ /* 0x000be8000c101b24 */
[----:B-1----:R-:W5:Y:S04]  /*22f0*/  LDG.E.64 R112, desc[UR36][R100.64+0x83398] ;  /* 0x0833982464707981 */ /* 0x002f68000c1e1b00 */
[----:B------:R-:W5:Y:S01]  /*2300*/  LDG.E.64 R114, desc[UR36][R100.64+-0x7be498] ;  /* 0x841b682464727981 */ /* 0x000f62000c1e1b00 */
[----:B0-----:R-:W-:-:S02]  /*2310*/  IADD3 R130, P1, R137, UR46, RZ ;  /* 0x0000002e89827c10 */ /* 0x001fc4000ff3e0ff */
[----:B------:R-:W-:Y:S02]  /*2320*/  IADD3 R190, P2, R168, UR46, RZ ;  /* 0x0000002ea8be7c10 */ /* 0x000fe4000ff5e0ff */
[----:B------:R-:W-:Y:S02]  /*2330*/  IADD3.X R131, R171, UR47, RZ, P1, !PT ;  /* 0x0000002fab837c10 */ /* 0x000fe40008ffe4ff */
[----:B------:R-:W-:Y:S02]  /*2340*/  IADD3 R188, P1, R170, UR46, RZ ;  /* 0x0000002eaabc7c10 */ /* 0x000fe4000ff3e0ff */
[----:B------:R-:W-:Y:S02]  /*2350*/  IADD3 R198, P3, R152, UR46, RZ ;  /* 0x0000002e98c67c10 */ /* 0x000fe4000ff7e0ff */
[----:B------:R-:W-:Y:S02]  /*2360*/  IADD3 R200, P4, R172, UR46, RZ ;  /* 0x0000002eacc87c10 */ /* 0x000fe4000ff9e0ff */
[----:B------:R-:W-:-:S02]  /*2370*/  IADD3.X R189, R149, UR47, RZ, P1, !PT ;  /* 0x0000002f95bd7c10 */ /* 0x000fc40008ffe4ff */
[----:B------:R-:W-:Y:S02]  /*2380*/  IADD3.X R191, R139, UR47, RZ, P2, !PT ;  /* 0x0000002f8bbf7c10 */ /* 0x000fe400097fe4ff */
[----:B------:R-:W-:Y:S02]  /*2390*/  IADD3.X R199, R145, UR47, RZ, P3, !PT ;  /* 0x0000002f91c77c10 */ /* 0x000fe40009ffe4ff */
[----:B------:R-:W-:Y:S01]  /*23a0*/  IADD3.X R201, R138, UR47, RZ, P4, !PT ;  /* 0x0000002f8ac97c10 */ /* 0x000fe2000a7fe4ff */
[C---:B--2---:R-:W-:Y:S02]  /*23b0*/  DMUL R110, R106.reuse, R106 ;  /* 0x0000006a6a6e7228 */ /* 0x044fe40000000000 */
[----:B---3--:R-:W-:-:S06]  /*23c0*/  DMUL R124, R106, UR34 ;  /* 0x000000226a7c7c28 */ /* 0x008fcc0008000000 */
[----:B------:R-:W-:Y:S02]  /*23d0*/  DMUL R104, R110, UR34 ;  /* 0x000000226e687c28 */ /* 0x000fe40008000000 */
[----:B----4-:R-:W-:Y:S02]  /*23e0*/  DMUL R126, R8, R124 ;  /* 0x0000007c087e7228 */ /* 0x010fe40000000000 */
[----:B-----5:R-:W-:Y:S02]  /*23f0*/  DMUL R108, R106, R112 ;  /* 0x000000706a6c7228 */ /* 0x020fe40000000000 */
[----:B------:R-:W-:Y:S02]  /*2400*/  DMUL R116, R112, R114 ;  /* 0x0000007270747228 */ /* 0x000fe40000000000 */
[----:B------:R-:W-:Y:S02]  /*2410*/  DMUL R122, R114, R104 ;  /* 0x00000068727a7228 */ /* 0x000fe40000000000 */
[----:B------:R-:W-:-:S02]  /*2420*/  DMUL R132, R42, R110 ;  /* 0x0000006e2a847228 */ /* 0x000fc40000000000 */
[----:B------:R-:W-:Y:S02]  /*2430*/  DMUL R134, R42, R106 ;  /* 0x0000006a2a867228 */ /* 0x000fe40000000000 */
[----:B------:R-:W-:Y:S02]  /*2440*/  DMUL R120, R110, R116 ;  /* 0x000000746e787228 */ /* 0x000fe40000000000 */
[----:B------:R-:W-:-:S06]  /*2450*/  DMUL R118, R108, UR52 ;  /* 0x000000346c767c28 */ /* 0x000fcc0008000000 */
[----:B------:R-:W-:-:S08]  /*2460*/  DMUL R120, R38, R120 ;  /* 0x0000007826787228 */ /* 0x000fd00000000000 */
[----:B------:R-:W-:Y:S02]  /*2470*/  DFMA R124, R8, R122, -R120 ;  /* 0x0000007a087c722b */ /* 0x000fe40000000878 */
[----:B------:R-:W-:Y:S02]  /*2480*/  DFMA R120, R38, R108, -R126 ;  /* 0x0000006c2678722b */ /* 0x000fe4000000087e */
[----:B------:R-:W-:-:S06]  /*2490*/  DMUL R122, R106, R114 ;  /* 0x000000726a7a7228 */ /* 0x000fcc0000000000 */
[----:B------:R-:W-:Y:S02]  /*24a0*/  DFMA R126, -R8, UR26, R120 ;  /* 0x0000001a087e7c2b */ /* 0x000fe40008000178 */
[----:B------:R-:W-:Y:S01]  /*24b0*/  DMUL R128, R38, R122 ;  /* 0x0000007a26807228 */ /* 0x000fe20000000000 */
[----:B------:R0:W-:Y:S04]  /*24c0*/  STG.E.64 desc[UR36][R130.64], R124 ;  /* 0x0000007c82007986 */ /* 0x0001e8000c101b24 */
[----:B------:R1:W-:Y:S04]  /*24d0*/  STG.E.64 desc[UR36][R188.64], R126 ;  /* 0x0000007ebc007986 */ /* 0x0003e8000c101b24 */
[----:B------:R2:W-:Y:S04]  /*24e0*/  STG.E.64 desc[UR36][R190.64], R128 ;  /* 0x00000080be007986 */ /* 0x0005e8000c101b24 */
[----:B------:R3:W-:Y:S04]  /*24f0*/  STG.E.64 desc[UR36][R198.64], RZ ;  /* 0x000000ffc6007986 */ /* 0x0007e8000c101b24 */
[----:B------:R4:W-:Y:S04]  /*2500*/  STG.E.64 desc[UR36][R200.64], RZ ;  /* 0x000000ffc8007986 */ /* 0x0009e8000c101b24 */
[----:B0-----:R-:W5:Y:S01]  /*2510*/  LDG.E.64 R124, desc[UR36][R98.64+0x338] ;  /* 0x00033824627c7981 */ /* 0x001f62000c1e1b00 */
[----:B------:R-:W-:-:S02]  /*2520*/  DMUL R130, R108, R108 ;  /* 0x0000006c6c827228 */ /* 0x000fc40000000000 */
[----:B------:R-:W-:Y:S02]  /*2530*/  DMUL R132, R112, R132 ;  /* 0x0000008470847228 */ /* 0x000fe40000000000 */
[----:B------:R-:W-:Y:S02]  /*2540*/  DMUL R134, R8, R134 ;  /* 0x0000008608867228 */ /* 0x000fe40000000000 */
[----:B------:R-:W-:-:S04]  /*2550*/  DMUL R122, R122, -UR54 ;  /* 0x800000367a7a7c28 */ /* 0x000fc80008000000 */
[----:B------:R-:W-:Y:S02]  /*2560*/  DMUL R132, R8, R132 ;  /* 0x0000008408847228 */ /* 0x000fe40000000000 */
[C---:B------:R-:W-:Y:S01]  /*2570*/  DFMA R118, R38.reuse, R118, -R134 ;  /* 0x000000762676722b */ /* 0x040fe20000000886 */
[----:B-1----:R-:W-:Y:S02]  /*2580*/  IADD3 R188, P1, R147, UR46, RZ ;  /* 0x0000002e93bc7c10 */ /* 0x002fe4000ff3e0ff */
[----:B--2---:R-:W-:Y:S01]  /*2590*/  IADD3 R190, P2, R148, UR46, RZ ;  /* 0x0000002e94be7c10 */ /* 0x004fe2000ff5e0ff */
[----:B------:R-:W-:Y:S01]  /*25a0*/  DMUL R126, R38, R122 ;  /* 0x0000007a267e7228 */ /* 0x000fe20000000000 */
[----:B---3--:R-:W-:Y:S02]  /*25b0*/  IADD3 R198, P3, R169, UR46, RZ ;  /* 0x0000002ea9c67c10 */ /* 0x008fe4000ff7e0ff */
[----:B------:R-:W-:Y:S01]  /*25c0*/  IADD3.X R189, R163, UR47, RZ, P1, !PT ;  /* 0x0000002fa3bd7c10 */ /* 0x000fe20008ffe4ff */
[----:B------:R-:W-:Y:S01]  /*25d0*/  DFMA R128, -R8, UR24, R118 ;  /* 0x0000001808807c2b */ /* 0x000fe20008000176 */
[----:B------:R-:W-:-:S02]  /*25e0*/  IADD3.X R191, R162, UR47, RZ, P2, !PT ;  /* 0x0000002fa2bf7c10 */ /* 0x000fc400097fe4ff */
[----:B------:R-:W-:Y:S01]  /*25f0*/  IADD3.X R199, R166, UR47, RZ, P3, !PT ;  /* 0x0000002fa6c77c10 */ /* 0x000fe20009ffe4ff */
[----:B-----5:R-:W-:-:S08]  /*2600*/  DMUL R124, R106, R124 ;  /* 0x0000007c6a7c7228 */ /* 0x020fd00000000000 */
[----:B------:R-:W-:-:S08]  /*2610*/  DFMA R124, R124, UR50, -R130 ;  /* 0x000000327c7c7c2b */ /* 0x000fd00008000882 */
[----:B------:R-:W-:-:S07]  /*2620*/  DFMA R132, R38, R124, R132 ;  /* 0x0000007c2684722b */ /* 0x000fce0000000084 */
[----:B------:R0:W-:Y:S04]  /*2630*/  STG.E.64 desc[UR36][R188.64], R132 ;  /* 0x00000084bc007986 */ /* 0x0001e8000c101b24 */
[----:B------:R1:W-:Y:S04]  /*2640*/  STG.E.64 desc[UR36][R190.64], R126 ;  /* 0x0000007ebe007986 */ /* 0x0003e8000c101b24 */
[----:B------:R2:W-:Y:S04]  /*2650*/  STG.E.64 desc[UR36][R198.64], R128 ;  /* 0x00000080c6007986 */ /* 0x0005e8000c101b24 */
[----:B------:R-:W3:Y:S01]  /*2660*/  LDG.E.64 R122, desc[UR36][R96.64+-0x73b438] ;  /* 0x8c4bc824607a7981 */ /* 0x000ee2000c1e1b00 */
[----:B----4-:R-:W-:-:S02]  /*2670*/  IADD3 R200, P1, R151, UR46, RZ ;  /* 0x0000002e97c87c10 */ /* 0x010fc4000ff3e0ff */
[----:B0-----:R-:W-:Y:S02]  /*2680*/  IADD3 R132, P2, R164, UR46, RZ ;  /* 0x0000002ea4847c10 */ /* 0x001fe4000ff5e0ff */
[----:B------:R-:W-:Y:S02]  /*2690*/  IADD3.X R201, R165, UR47, RZ, P1, !PT ;  /* 0x0000002fa5c97c10 */ /* 0x000fe40008ffe4ff */
[----:B-1----:R-:W-:Y:S02]  /*26a0*/  IADD3 R126, P1, R159, UR46, RZ ;  /* 0x0000002e9f7e7c10 */ /* 0x002fe4000ff3e0ff */
[----:B------:R-:W-:Y:S02]  /*26b0*/  IADD3.X R133, R167, UR47, RZ, P2, !PT ;  /* 0x0000002fa7857c10 */ /* 0x000fe400097fe4ff */
[----:B------:R-:W-:Y:S02]  /*26c0*/  IADD3.X R127, R161, UR47, RZ, P1, !PT ;  /* 0x0000002fa17f7c10 */ /* 0x000fe40008ffe4ff */
[----:B--2---:R-:W-:-:S02]  /*26d0*/  IADD3 R198, P2, R158, UR46, RZ ;  /* 0x0000002e9ec67c10 */ /* 0x004fc4000ff5e0ff */
[----:B------:R-:W-:Y:S02]  /*26e0*/  IADD3 R202, P3, R154, UR46, RZ ;  /* 0x0000002e9aca7c10 */ /* 0x000fe4000ff7e0ff */
[----:B------:R-:W-:Y:S02]  /*26f0*/  IADD3 R204, P4, R156, UR46, RZ ;  /* 0x0000002e9ccc7c10 */ /* 0x000fe4000ff9e0ff */
[----:B------:R-:W-:Y:S02]  /*2700*/  IADD3.X R199, R155, UR47, RZ, P2, !PT ;  /* 0x0000002f9bc77c10 */ /* 0x000fe400097fe4ff */
[----:B------:R-:W-:Y:S02]  /*2710*/  IADD3.X R203, R153, UR47, RZ, P3, !PT ;  /* 0x0000002f99cb7c10 */ /* 0x000fe40009ffe4ff */
[----:B------:R-:W-:Y:S01]  /*2720*/  IADD3.X R205, R157, UR47, RZ, P4, !PT ;  /* 0x0000002f9dcd7c10 */ /* 0x000fe2000a7fe4ff */
[-C--:B---3--:R-:W-:Y:S02]  /*2730*/  DMUL R118, R112, R122.reuse ;  /* 0x0000007a70767228 */ /* 0x088fe40000000000 */
[----:B------:R-:W-:-:S06]  /*2740*/  DMUL R124, R106, R122 ;  /* 0x0000007a6a7c7228 */ /* 0x000fcc0000000000 */
[----:B------:R-:W-:Y:S02]  /*2750*/  DMUL R134, R110, R118 ;  /* 0x000000766e867228 */ /* 0x000fe40000000000 */
[----:B------:R-:W-:Y:S02]  /*2760*/  DMUL R130, R124, -UR54 ;  /* 0x800000367c827c28 */ /* 0x000fe40008000000 */
[----:B------:R-:W-:-:S04]  /*2770*/  DMUL R104, R104, R122 ;  /* 0x0000007a68687228 */ /* 0x000fc80000000000 */
[C---:B------:R-:W-:Y:S02]  /*2780*/  DMUL R134, R38.reuse, R134 ;  /* 0x0000008626867228 */ /* 0x040fe40000000000 */
[----:B------:R-:W-:-:S06]  /*2790*/  DMUL R130, R38, R130 ;  /* 0x0000008226827228 */ /* 0x000fcc0000000000 */
[----:B------:R-:W-:Y:S01]  /*27a0*/  DFMA R104, R8, R104, -R134 ;  /* 0x000000680868722b */ /* 0x000fe20000000886 */
[----:B------:R-:W-:Y:S01]  /*27b0*/  IADD3 R134, P1, R160, UR46, RZ ;  /* 0x0000002ea0867c10 */ /* 0x000fe2000ff3e0ff */
[----:B------:R0:W-:Y:S03]  /*27c0*/  STG.E.64 desc[UR36][R200.64], R130 ;  /* 0x00000082c8007986 */ /* 0x0001e6000c101b24 */
[----:B------:R-:W-:Y:S01]  /*27d0*/  IADD3.X R135, R150, UR47, RZ, P1, !PT ;  /* 0x0000002f96877c10 */ /* 0x000fe20008ffe4ff */
[----:B------:R1:W-:Y:S04]  /*27e0*/  STG.E.64 desc[UR36][R132.64], R48 ;  /* 0x0000003084007986 */ /* 0x0003e8000c101b24 */
[----:B------:R2:W-:Y:S01]  /*27f0*/  STG.E.64 desc[UR36][R126.64], R104 ;  /* 0x000000687e007986 */ /* 0x0005e2000c101b24 */
[----:B0-----:R-:W-:-:S02]  /*2800*/  DMUL R130, R38, R124 ;  /* 0x0000007c26827228 */ /* 0x001fc40000000000 */
[----:B-1----:R-:W-:Y:S01]  /*2810*/  DFMA R132, -R8, UR22, R120 ;  /* 0x0000001608847c2b */ /* 0x002fe20008000178 */
[----:B------:R0:W-:Y:S04]  /*2820*/  STG.E.64 desc[UR36][R134.64], RZ ;  /* 0x000000ff86007986 */ /* 0x0001e8000c101b24 */
[----:B------:R1:W-:Y:S04]  /*2830*/  STG.E.64 desc[UR36][R198.64], R130 ;  /* 0x00000082c6007986 */ /* 0x0003e8000c101b24 */
[----:B------:R3:W-:Y:S04]  /*2840*/  STG.E.64 desc[UR36][R202.64], R132 ;  /* 0x00000084ca007986 */ /* 0x0007e8000c101b24 */
[----:B------:R-:W-:Y:S04]  /*2850*/  STG.E.64 desc[UR36][R204.64], RZ ;  /* 0x000000ffcc007986 */ /* 0x000fe8000c101b24 */
[----:B------:R-:W4:Y:S04]  /*2860*/  LDG.E.64 R124, desc[UR36][R96.64+0x1063f8] ;  /* 0x1063f824607c7981 */ /* 0x000f28000c1e1b00 */
[----:B--2---:R-:W2:Y:S01]  /*2870*/  LDG.E.64 R126, desc[UR36][R98.64+0x338] ;  /* 0x00033824627e7981 */ /* 0x004ea2000c1e1b00 */
[----:B------:R-:W-:-:S02]  /*2880*/  DMUL R128, R106, R110 ;  /* 0x0000006e6a807228 */ /* 0x000fc40000000000 */
[----:B------:R-:W-:Y:S02]  /*2890*/  DADD R104, R80, -UR34 ;  /* 0x8000002250687e29 */ /* 0x000fe40008000000 */
[----:B------:R-:W-:-:S04]  /*28a0*/  DMUL R120, R112, R112 ;  /* 0x0000007070787228 */ /* 0x000fc80000000000 */
[----:B------:R-:W-:Y:S02]  /*28b0*/  DMUL R190, R2, R128 ;  /* 0x0000008002be7228 */ /* 0x000fe40000000000 */
[----:B------:R-:W-:Y:S02]  /*28c0*/  DMUL R188, R128, R104 ;  /* 0x0000006880bc7228 */ /* 0x000fe40000000000 */
[----:B0-----:R-:W-:-:S04]  /*28d0*/  DMUL R134, R114, R114 ;  /* 0x0000007272867228 */ /* 0x001fc80000000000 */
[----:B------:R-:W-:Y:S02]  /*28e0*/  DMUL R190, R120, R190 ;  /* 0x000000be78be7228 */ /* 0x000fe40000000000 */
[----:B------:R-:W-:Y:S02]  /*28f0*/  DMUL R128, R4, R128 ;  /* 0x0000008004807228 */ /* 0x000fe40000000000 */
[----:B-1----:R-:W-:-:S04]  /*2900*/  DMUL R130, R122, R122 ;  /* 0x0000007a7a827228 */ /* 0x002fc80000000000 */
[----:B------:R-:W-:Y:S02]  /*2910*/  DFMA R134, R134, R188, -R190 ;  /* 0x000000bc8686722b */ /* 0x000fe400000008be */
[----:B---3--:R-:W-:-:S06]  /*2920*/  DMUL R132, R110, R80 ;  /* 0x000000506e847228 */ /* 0x008fcc0000000000 */
[----:B------:R-:W-:Y:S02]  /*2930*/  DFMA R134, R128, -R130, R134 ;  /* 0x800000828086722b */ /* 0x000fe40000000086 */
[----:B------:R-:W-:Y:S02]  /*2940*/  DMUL R128, R72, R110 ;  /* 0x0000006e48807228 */ /* 0x000fe40000000000 */
[----:B------:R-:W-:-:S06]  /*2950*/  DMUL R116, R116, -UR54 ;  /* 0x8000003674747c28 */ /* 0x000fcc0008000000 */
[----:B------:R-:W-:Y:S02]  /*2960*/  DMUL R114, R114, R128 ;  /* 0x0000008072727228 */ /* 0x000fe40000000000 */
[----:B------:R-:W-:-:S08]  /*2970*/  DMUL R116, R110, R116 ;  /* 0x000000746e747228 */ /* 0x000fd00000000000 */
[----:B------:R-:W-:Y:S02]  /*2980*/  DFMA R114, R38, R116, -R114 ;  /* 0x000000742672722b */ /* 0x000fe40000000872 */
[C---:B----4-:R-:W-:Y:S02]  /*2990*/  DMUL R130, R124.reuse, -UR56 ;  /* 0x800000387c827c28 */ /* 0x050fe40008000000 */
[----:B------:R-:W-:-:S06]  /*29a0*/  DFMA R132, -R124, R132, R134 ;  /* 0x000000847c84722b */ /* 0x000fcc0000000186 */
[----:B--2---:R-:W-:Y:S02]  /*29b0*/  DFMA R130, R126, UR58, R130 ;  /* 0x0000003a7e827c2b */ /* 0x004fe40008000082 */
[----:B------:R-:W-:Y:S02]  /*29c0*/  DMUL R126, R110, R112 ;  /* 0x000000706e7e7228 */ /* 0x000fe40000000000 */
[----:B------:R-:W-:-:S06]  /*29d0*/  DMUL R132, R8, R132 ;  /* 0x0000008408847228 */ /* 0x000fcc0000000000 */
[----:B------:R-:W-:Y:S01]  /*29e0*/  DMUL R126, R126, R130 ;  /* 0x000000827e7e7228 */ /* 0x000fe20000000000 */
[----:B------:R-:W-:Y:S02]  /*29f0*/  IADD3 R134, P2, R144, UR46, RZ ;  /* 0x0000002e90867c10 */ /* 0x000fe4000ff5e0ff */
[----:B------:R-:W-:Y:S02]  /*2a00*/  IADD3 R130, P1, R142, UR46, RZ ;  /* 0x0000002e8e827c10 */ /* 0x000fe4000ff3e0ff */
[----:B------:R-:W-:-:S03]  /*2a10*/  IADD3.X R135, R140, UR47, RZ, P2, !PT ;  /* 0x0000002f8c877c10 */ /* 0x000fc600097fe4ff */
[----:B------:R-:W-:Y:S01]  /*2a20*/  DFMA R126, R38, R126, -R132 ;  /* 0x0000007e267e722b */ /* 0x000fe20000000884 */
[----:B------:R-:W-:-:S06]  /*2a30*/  IADD3.X R131, R141, UR47, RZ, P1, !PT ;  /* 0x0000002f8d837c10 */ /* 0x000fcc0008ffe4ff */
[----:B------:R0:W-:Y:S04]  /*2a40*/  STG.E.64 desc[UR36][R130.64], R126 ;  /* 0x0000007e82007986 */ /* 0x0001e8000c101b24 */
[----:B------:R1:W-:Y:S04]  /*2a50*/  STG.E.64 desc[UR36][R134.64], R114 ;  /* 0x0000007286007986 */ /* 0x0003e8000c101b24 */
[----:B------:R-:W2:Y:S04]  /*2a60*/  LDG.E.64 R124, desc[UR36][R98.64+0x338] ;  /* 0x00033824627c7981 */ /* 0x000ea8000c1e1b00 */
[----:B------:R-:W3:Y:S01]  /*2a70*/  LDG.E.64 R116, desc[UR36][R96.64+0x1063f8] ;  /* 0x1063f82460747981 */ /* 0x000ee2000c1e1b00 */
[----:B------:R-:W-:-:S02]  /*2a80*/  DMUL R120, R110, R120 ;  /* 0x000000786e787228 */ /* 0x000fc40000000000 */
[----:B------:R-:W-:Y:S02]  /*2a90*/  DMUL R108, R108, UR60 ;  /* 0x0000003c6c6c7c28 */ /* 0x000fe40008000000 */
[----:B------:R-:W-:Y:S02]  /*2aa0*/  DMUL R118, R118, -UR54 ;  /* 0x8000003676767c28 */ /* 0x000fe40008000000 */
[----:B------:R-:W-:-:S06]  /*2ab0*/  DMUL R122, R122, R128 ;  /* 0x000000807a7a7228 */ /* 0x000fcc0000000000 */
[----:B------:R-:W-:Y:S01]  /*2ac0*/  DMUL R118, R110, R118 ;  /* 0x000000766e767228 */ /* 0x000fe20000000000 */
[----:B0-----:R-:W-:Y:S02]  /*2ad0*/  IADD3 R126, P3, R175, UR48, RZ ;  /* 0x00000030af7e7c10 */ /* 0x001fe4000ff7e0ff */
[----:B------:R-:W-:-:S05]  /*2ae0*/  IADD3 R174, P4, R174, UR48, RZ ;  /* 0x00000030aeae7c10 */ /* 0x000fca000ff9e0ff */
[----:B------:R-:W-:Y:S01]  /*2af0*/  DFMA R118, R38, R118, -R122 ;  /* 0x000000762676722b */ /* 0x000fe2000000087a */
[----:B------:R-:W-:Y:S02]  /*2b00*/  IADD3.X R127, R178, UR49, RZ, P3, !PT ;  /* 0x00000031b27f7c10 */ /* 0x000fe40009ffe4ff */
[----:B------:R-:W-:Y:S01]  /*2b10*/  IADD3.X R175, R177, UR49, RZ, P4, !PT ;  /* 0x00000031b1af7c10 */ /* 0x000fe2000a7fe4ff */
[C---:B--2---:R-:W-:Y:S02]  /*2b20*/  DFMA R120, R106.reuse, R124, R120 ;  /* 0x0000007c6a78722b */ /* 0x044fe40000000078 */
[----:B---3--:R-:W-:Y:S02]  /*2b30*/  DMUL R116, R106, R116 ;  /* 0x000000746a747228 */ /* 0x008fe40000000000 */
[----:B------:R-:W-:Y:S02]  /*2b40*/  DMUL R106, R56, R106 ;  /* 0x0000006a386a7228 */ /* 0x000fe40000000000 */
[----:B------:R-:W-:-:S02]  /*2b50*/  DMUL R124, R74, R110 ;  /* 0x0000006e4a7c7228 */ /* 0x000fc40000000000 */
[----:B------:R-:W-:-:S04]  /*2b60*/  DMUL R120, R120, -UR54 ;  /* 0x8000003678787c28 */ /* 0x000fc80008000000 */
[----:B------:R-:W-:Y:S01]  /*2b70*/  DFMA R106, R38, R108, -R106 ;  /* 0x0000006c266a722b */ /* 0x000fe2000000086a */
[----:B------:R-:W-:Y:S01]  /*2b80*/  IADD3 R108, P1, R143, UR46, RZ ;  /* 0x0000002e8f6c7c10 */ /* 0x000fe2000ff3e0ff */
[----:B------:R-:W-:Y:S02]  /*2b90*/  DMUL R124, R112, R124 ;  /* 0x0000007c707c7228 */ /* 0x000fe40000000000 */
[----:B------:R-:W-:Y:S01]  /*2ba0*/  DFMA R116, R116, UR60, R120 ;  /* 0x0000003c74747c2b */ /* 0x000fe20008000078 */
[----:B------:R-:W-:Y:S02]  /*2bb0*/  IADD3.X R109, R146, UR47, RZ, P1, !PT ;  /* 0x0000002f926d7c10 */ /* 0x000fe40008ffe4ff */
[----:B------:R-:W-:Y:S02]  /*2bc0*/  IADD3 R112, P1, R183, UR46, RZ ;  /* 0x0000002eb7707c10 */ /* 0x000fe4000ff3e0ff */
[----:B------:R-:W-:Y:S02]  /*2bd0*/  IADD3 R110, P2, R185, UR46, RZ ;  /* 0x0000002eb96e7c10 */ /* 0x000fe4000ff5e0ff */
[----:B------:R-:W-:Y:S01]  /*2be0*/  IADD3.X R113, R186, UR47, RZ, P1, !PT ;  /* 0x0000002fba717c10 */ /* 0x000fe20008ffe4ff */
[----:B------:R-:W-:Y:S01]  /*2bf0*/  DFMA R116, R38, R116, -R124 ;  /* 0x000000742674722b */ /* 0x000fe2000000087c */
[----:B-1----:R-:W-:Y:S01]  /*2c00*/  IADD3 R114, P1, R180, UR48, RZ ;  /* 0x00000030b4727c10 */ /* 0x002fe2000ff3e0ff */
[----:B------:R-:W-:Y:S01]  /*2c10*/  DFMA R106, -R8, UR20, R106 ;  /* 0x00000014086a7c2b */ /* 0x000fe2000800016a */
[----:B------:R-:W-:Y:S01]  /*2c20*/  IADD3.X R111, R184, UR47, RZ, P2, !PT ;  /* 0x0000002fb86f7c10 */ /* 0x000fe200097fe4ff */
[----:B------:R-:W-:Y:S01]  /*2c30*/  DADD R120, -RZ, -R196 ;  /* 0x00000000ff787229 */ /* 0x000fe200000009c4 */
[----:B------:R-:W-:-:S02]  /*2c40*/  IADD3 R122, P2, R182, UR48, RZ ;  /* 0x00000030b67a7c10 */ /* 0x000fc4000ff5e0ff */
[----:B------:R-:W-:Y:S02]  /*2c50*/  IADD3.X R115, R176, UR49, RZ, P1, !PT ;  /* 0x00000031b0737c10 */ /* 0x000fe40008ffe4ff */
[----:B------:R-:W-:Y:S01]  /*2c60*/  IADD3 R124, P1, R181, UR48, RZ ;  /* 0x00000030b57c7c10 */ /* 0x000fe2000ff3e0ff */
[----:B------:R0:W-:Y:S01]  /*2c70*/  STG.E.64 desc[UR36][R108.64], R116 ;  /* 0x000000746c007986 */ /* 0x0001e2000c101b24 */
[----:B------:R-:W-:Y:S02]  /*2c80*/  IADD3.X R123, R173, UR49, RZ, P2, !PT ;  /* 0x00000031ad7b7c10 */ /* 0x000fe400097fe4ff */
[----:B------:R-:W-:Y:S01]  /*2c90*/  IADD3.X R125, R179, UR49, RZ, P1, !PT ;  /* 0x00000031b37d7c10 */ /* 0x000fe20008ffe4ff */
[----:B------:R-:W-:Y:S04]  /*2ca0*/  STG.E.64 desc[UR36][R110.64], R118 ;  /* 0x000000766e007986 */ /* 0x000fe8000c101b24 */
[----:B------:R1:W-:Y:S04]  /*2cb0*/  STG.E.64 desc[UR36][R112.64], R106 ;  /* 0x0000006a70007986 */ /* 0x0003e8000c101b24 */
[----:B------:R-:W2:Y:S04]  /*2cc0*/  LDG.E.64 R102, desc[UR36][R102.64+0x14b88] ;  /* 0x014b882466667981 */ /* 0x000ea8000c1e1b00 */
[----:B------:R-:W-:Y:S04]  /*2cd0*/  STG.E.64 desc[UR36][R114.64], R120 ;  /* 0x0000007872007986 */ /* 0x000fe8000c101b24 */
[----:B------:R-:W-:Y:S04]  /*2ce0*/  STG.E.64 desc[UR36][R122.64], RZ ;  /* 0x000000ff7a007986 */ /* 0x000fe8000c101b24 */
[----:B------:R-:W-:Y:S04]  /*2cf0*/  STG.E.64 desc[UR36][R124.64], RZ ;  /* 0x000000ff7c007986 */ /* 0x000fe8000c101b24 */
[----:B------:R3:W-:Y:S04]  /*2d00*/  STG.E.64 desc[UR36][R126.64], R40 ;  /* 0x000000287e007986 */ /* 0x0007e8000c101b24 */
[----:B------:R-:W-:Y:S04]  /*2d10*/  STG.E.64 desc[UR36][R174.64], RZ ;  /* 0x000000ffae007986 */ /* 0x000fe8000c101b24 */
[----:B0-----:R-:W4:Y:S04]  /*2d20*/  LDG.E.64 R108, desc[UR36][R96.64+-0x726be8] ;  /* 0x8d941824606c7981 */ /* 0x001f28000c1e1b00 */
[----:B-1----:R-:W4:Y:S01]  /*2d30*/  LDG.E.64 R112, desc[UR36][R100.64+-0x7a9c48] ;  /* 0x8563b82464707981 */ /* 0x002f22000c1e1b00 */
[----:B---3--:R-:W-:-:S02]  /*2d40*/  IADD3 R126, P1, R137, UR48, RZ ;  /* 0x00000030897e7c10 */ /* 0x008fc4000ff3e0ff */
        /* <DEDUP_REMOVED lines=9> */
[----:B--2---:R-:W-:-:S08]  /*2de0*/  DMUL R106, R102, R102 ;  /* 0x00000066666a7228 */ /* 0x004fd00000000000 */
[----:B------:R-:W-:Y:S02]  /*2df0*/  DMUL R120, R106, UR34 ;  /* 0x000000226a787c28 */ /* 0x000fe40008000000 */
[----:B------:R-:W-:Y:S02]  /*2e00*/  DMUL R122, R66, R102 ;  /* 0x00000066427a7228 */ /* 0x000fe40000000000 */
[----:B----4-:R-:W-:-:S08]  /*2e10*/  DMUL R110, R108, R112 ;  /* 0x000000706c6e7228 */ /* 0x010fd00000000000 */
[----:B------:R-:W-:Y:S02]  /*2e20*/  DMUL R114, R106, R110 ;  /* 0x0000006e6a727228 */ /* 0x000fe40000000000 */
[----:B------:R-:W-:-:S06]  /*2e30*/  DMUL R118, R112, R120 ;  /* 0x0000007870767228 */ /* 0x000fcc0000000000 */
[----:B------:R-:W-:Y:S02]  /*2e40*/  DMUL R116, R40, R114 ;  /* 0x0000007228747228 */ /* 0x000fe40000000000 */
[----:B------:R-:W-:-:S06]  /*2e50*/  DMUL R114, R102, R108 ;  /* 0x0000006c66727228 */ /* 0x000fcc0000000000 */
[----:B------:R-:W-:Y:S02]  /*2e60*/  DFMA R116, R30, R118, -R116 ;  /* 0x000000761e74722b */ /* 0x000fe40000000874 */
[----:B------:R-:W-:Y:S02]  /*2e70*/  DFMA R122, R40, R114, -R122 ;  /* 0x00000072287a722b */ /* 0x000fe4000000087a */
[----:B------:R-:W-:-:S06]  /*2e80*/  DMUL R118, R102, R112 ;  /* 0x0000007066767228 */ /* 0x000fcc0000000000 */
[----:B------:R-:W-:Y:S02]  /*2e90*/  DFMA R122, -R30, UR18, R122 ;  /* 0x000000121e7a7c2b */ /* 0x000fe4000800017a */
[----:B------:R-:W-:Y:S01]  /*2ea0*/  DMUL R124, R40, R118 ;  /* 0x00000076287c7228 */ /* 0x000fe20000000000 */
[----:B------:R-:W-:Y:S04]  /*2eb0*/  STG.E.64 desc[UR36][R126.64], R116 ;  /* 0x000000747e007986 */ /* 0x000fe8000c101b24 */
[----:B------:R-:W-:Y:S04]  /*2ec0*/  STG.E.64 desc[UR36][R170.64], R122 ;  /* 0x0000007aaa007986 */ /* 0x000fe8000c101b24 */
[----:B------:R0:W-:Y:S04]  /*2ed0*/  STG.E.64 desc[UR36][R130.64], RZ ;  /* 0x000000ff82007986 */ /* 0x0001e8000c101b24 */
[----:B------:R1:W-:Y:S04]  /*2ee0*/  STG.E.64 desc[UR36][R132.64], R124 ;  /* 0x0000007c84007986 */ /* 0x0003e8000c101b24 */
[----:B------:R-:W-:Y:S04]  /*2ef0*/  STG.E.64 desc[UR36][R172.64], RZ ;  /* 0x000000ffac007986 */ /* 0x000fe8000c101b24 */
[----:B------:R-:W2:Y:S01]  /*2f00*/  LDG.E.64 R100, desc[UR36][R100.64+0x97be8] ;  /* 0x097be82464647981 */ /* 0x000ea2000c1e1b00 */
[----:B------:R-:W-:-:S08]  /*2f10*/  DMUL R128, R102, UR34 ;  /* 0x0000002266807c28 */ /* 0x000fd00008000000 */
[----:B------:R-:W-:Y:S01]  /*2f20*/  DMUL R128, R30, R128 ;  /* 0x000000801e807228 */ /* 0x000fe20000000000 */
[----:B------:R-:W-:-:S07]  /*2f30*/  IADD3 R134, P1, R147, UR48, RZ ;  /* 0x0000003093867c10 */ /* 0x000fce000ff3e0ff */
[----:B------:R-:W-:Y:S01]  /*2f40*/  DFMA R128, R40, R114, -R128 ;  /* 0x000000722880722b */ /* 0x000fe20000000880 */
[----:B------:R-:W-:Y:S02]  /*2f50*/  IADD3.X R135, R163, UR49, RZ, P1, !PT ;  /* 0x00000031a3877c10 */ /* 0x000fe40008ffe4ff */
[----:B------:R-:W-:Y:S02]  /*2f60*/  IADD3 R148, P1, R148, UR48, RZ ;  /* 0x0000003094947c10 */ /* 0x000fe4000ff3e0ff */
[----:B0-----:R-:W-:Y:S02]  /*2f70*/  IADD3 R130, P2, R169, UR48, RZ ;  /* 0x00000030a9827c10 */ /* 0x001fe4000ff5e0ff */
[----:B-1----:R-:W-:Y:S01]  /*2f80*/  IADD3 R132, P3, R151, UR48, RZ ;  /* 0x0000003097847c10 */ /* 0x002fe2000ff7e0ff */
[----:B------:R-:W-:Y:S01]  /*2f90*/  DFMA R128, -R30, UR16, R128 ;  /* 0x000000101e807c2b */ /* 0x000fe20008000180 */
[----:B------:R-:W-:Y:S02]  /*2fa0*/  IADD3 R164, P4, R164, UR48, RZ ;  /* 0x00000030a4a47c10 */ /* 0x000fe4000ff9e0ff */
[----:B------:R-:W-:-:S02]  /*2fb0*/  IADD3.X R149, R162, UR49, RZ, P1, !PT ;  /* 0x00000031a2957c10 */ /* 0x000fc40008ffe4ff */
[----:B------:R-:W-:Y:S02]  /*2fc0*/  IADD3.X R131, R166, UR49, RZ, P2, !PT ;  /* 0x00000031a6837c10 */ /* 0x000fe400097fe4ff */
[----:B------:R-:W-:Y:S02]  /*2fd0*/  IADD3.X R133, R165, UR49, RZ, P3, !PT ;  /* 0x00000031a5857c10 */ /* 0x000fe40009ffe4ff */
[----:B------:R-:W-:Y:S01]  /*2fe0*/  IADD3.X R165, R167, UR49, RZ, P4, !PT ;  /* 0x00000031a7a57c10 */ /* 0x000fe2000a7fe4ff */
[----:B--2---:R-:W-:-:S08]  /*2ff0*/  DMUL R116, R108, R100 ;  /* 0x000000646c747228 */ /* 0x004fd00000000000 */
[----:B------:R-:W-:Y:S02]  /*3000*/  DMUL R126, R106, R116 ;  /* 0x000000746a7e7228 */ /* 0x000fe40000000000 */
[-C--:B------:R-:W-:Y:S02]  /*3010*/  DMUL R120, R120, R100.reuse ;  /* 0x0000006478787228 */ /* 0x080fe40000000000 */
[----:B------:R-:W-:-:S04]  /*3020*/  DMUL R122, R102, R100 ;  /* 0x00000064667a7228 */ /* 0x000fc80000000000 */
[----:B------:R-:W-:-:S04]  /*3030*/  DMUL R126, R40, R126 ;  /* 0x0000007e287e7228 */ /* 0x000fc80000000000 */
[----:B------:R-:W-:-:S04]  /*3040*/  DMUL R124, R40, R122 ;  /* 0x0000007a287c7228 */ /* 0x000fc80000000000 */
[----:B------:R-:W-:-:S07]  /*3050*/  DFMA R120, R30, R120, -R126 ;  /* 0x000000781e78722b */ /* 0x000fce000000087e */
[----:B------:R0:W-:Y:S04]  /*3060*/  STG.E.64 desc[UR36][R134.64], R120 ;  /* 0x0000007886007986 */ /* 0x0001e8000c101b24 */
[----:B------:R-:W-:Y:S04]  /*3070*/  STG.E.64 desc[UR36][R148.64], RZ ;  /* 0x000000ff94007986 */ /* 0x000fe8000c101b24 */
[----:B------:R1:W-:Y:S04]  /*3080*/  STG.E.64 desc[UR36][R130.64], R128 ;  /* 0x0000008082007986 */ /* 0x0003e8000c101b24 */
[----:B------:R2:W-:Y:S04]  /*3090*/  STG.E.64 desc[UR36][R132.64], R124 ;  /* 0x0000007c84007986 */ /* 0x0005e8000c101b24 */
[----:B------:R-:W-:Y:S04]  /*30a0*/  STG.E.64 desc[UR36][R164.64], RZ ;  /* 0x000000ffa4007986 */ /* 0x000fe8000c101b24 */
[----:B0-----:R-:W3:Y:S01]  /*30b0*/  LDG.E.64 R120, desc[UR36][R98.64+0x14b88] ;  /* 0x014b882462787981 */ /* 0x001ee2000c1e1b00 */
[----:B------:R-:W-:-:S02]  /*30c0*/  DMUL R126, R114, R114 ;  /* 0x00000072727e7228 */ /* 0x000fc40000000000 */
[----:B-1----:R-:W-:Y:S01]  /*30d0*/  DMUL R128, R42, R102 ;  /* 0x000000662a807228 */ /* 0x002fe20000000000 */
[----:B------:R-:W-:Y:S01]  /*30e0*/  IADD3 R134, P1, R159, UR48, RZ ;  /* 0x000000309f867c10 */ /* 0x000fe2000ff3e0ff */
[----:B------:R-:W-:-:S06]  /*30f0*/  DMUL R118, R118, -UR54 ;  /* 0x8000003676767c28 */ /* 0x000fcc0008000000 */
[----:B------:R-:W-:Y:S02]  /*3100*/  DMUL R128, R30, R128 ;  /* 0x000000801e807228 */ /* 0x000fe40000000000 */
[----:B--2---:R-:W-:Y:S01]  /*3110*/  DMUL R124, R122, -UR54 ;  /* 0x800000367a7c7c28 */ /* 0x004fe20008000000 */
[----:B------:R-:W-:-:S05]  /*3120*/  IADD3.X R135, R161, UR49, RZ, P1, !PT ;  /* 0x00000031a1877c10 */ /* 0x000fca0008ffe4ff */
[----:B------:R-:W-:Y:S01]  /*3130*/  DFMA R128, R50, R114, -R128 ;  /* 0x000000723280722b */ /* 0x000fe20000000880 */
[----:B------:R-:W-:Y:S01]  /*3140*/  IADD3 R160, P1, R160, UR48, RZ ;  /* 0x00000030a0a07c10 */ /* 0x000fe2000ff3e0ff */
[C---:B------:R-:W-:Y:S01]  /*3150*/  DMUL R122, R40.reuse, R118 ;  /* 0x00000076287a7228 */ /* 0x040fe20000000000 */
[----:B------:R-:W-:Y:S01]  /*3160*/  IADD3 R158, P2, R158, UR48, RZ ;  /* 0x000000309e9e7c10 */ /* 0x000fe2000ff5e0ff */
[----:B------:R-:W-:Y:S01]  /*3170*/  DMUL R124, R40, R124 ;  /* 0x0000007c287c7228 */ /* 0x000fe20000000000 */
[----:B------:R-:W-:Y:S02]  /*3180*/  IADD3 R154, P3, R154, UR48, RZ ;  /* 0x000000309a9a7c10 */ /* 0x000fe4000ff7e0ff */
[----:B------:R-:W-:Y:S01]  /*3190*/  IADD3 R156, P4, R156, UR48, RZ ;  /* 0x000000309c9c7c10 */ /* 0x000fe2000ff9e0ff */
[----:B------:R-:W-:Y:S01]  /*31a0*/  DFMA R128, -R30, UR14, R128 ;  /* 0x0000000e1e807c2b */ /* 0x000fe20008000180 */
[----:B------:R-:W-:Y:S02]  /*31b0*/  IADD3.X R161, R150, UR49, RZ, P1, !PT ;  /* 0x0000003196a17c10 */ /* 0x000fe40008ffe4ff */
[----:B------:R-:W-:-:S02]  /*31c0*/  IADD3.X R159, R155, UR49, RZ, P2, !PT ;  /* 0x000000319b9f7c10 */ /* 0x000fc400097fe4ff */
[----:B------:R-:W-:Y:S02]  /*31d0*/  IADD3.X R155, R153, UR49, RZ, P3, !PT ;  /* 0x00000031999b7c10 */ /* 0x000fe40009ffe4ff */
[----:B------:R-:W-:Y:S01]  /*31e0*/  IADD3.X R157, R157, UR49, RZ, P4, !PT ;  /* 0x000000319d9d7c10 */ /* 0x000fe2000a7fe4ff */
[----:B---3--:R-:W-:-:S08]  /*31f0*/  DMUL R120, R102, R120 ;  /* 0x0000007866787228 */ /* 0x008fd00000000000 */
[----:B------:R-:W-:Y:S02]  /*3200*/  DFMA R120, R120, UR50, -R126 ;  /* 0x0000003278787c2b */ /* 0x000fe4000800087e */
[----:B------:R-:W-:-:S08]  /*3210*/  DMUL R126, R42, R106 ;  /* 0x0000006a2a7e7228 */ /* 0x000fd00000000000 */
[----:B------:R-:W-:-:S08]  /*3220*/  DMUL R126, R108, R126 ;  /* 0x0000007e6c7e7228 */ /* 0x000fd00000000000 */
[----:B------:R-:W-:-:S08]  /*3230*/  DMUL R126, R30, R126 ;  /* 0x0000007e1e7e7228 */ /* 0x000fd00000000000 */
[----:B------:R-:W-:-:S07]  /*3240*/  DFMA R120, R40, R120, R126 ;  /* 0x000000782878722b */ /* 0x000fce000000007e */
[----:B------:R0:W-:Y:S04]  /*3250*/  STG.E.64 desc[UR36][R134.64], R120 ;  /* 0x0000007886007986 */ /* 0x0001e8000c101b24 */
[----:B------:R1:W-:Y:S04]  /*3260*/  STG.E.64 desc[UR36][R160.64], R122 ;  /* 0x0000007aa0007986 */ /* 0x0003e8000c101b24 */
[----:B------:R2:W-:Y:S04]  /*3270*/  STG.E.64 desc[UR36][R158.64], R124 ;  /* 0x0000007c9e007986 */ /* 0x0005e8000c101b24 */
[----:B------:R3:W-:Y:S04]  /*3280*/  STG.E.64 desc[UR36][R154.64], R128 ;  /* 0x000000809a007986 */ /* 0x0007e8000c101b24 */
[----:B------:R4:W-:Y:S04]  /*3290*/  STG.E.64 desc[UR36][R156.64], R52 ;  /* 0x000000349c007986 */ /* 0x0009e8000c101b24 */
[----:B0-----:R-:W5:Y:S04]  /*32a0*/  LDG.E.64 R120, desc[UR36][R96.64+0x11ac48] ;  /* 0x11ac482460787981 */ /* 0x001f68000c1e1b00 */
[----:B------:R-:W4:Y:S01]  /*32b0*/  LDG.E.64 R126, desc[UR36][R98.64+0x14b88] ;  /* 0x014b8824627e7981 */ /* 0x000f22000c1e1b00 */
[----:B------:R-:W-:-:S02]  /*32c0*/  DMUL R118, R102, R106 ;  /* 0x0000006a66767228 */ /* 0x000fc40000000000 */
[----:B------:R-:W-:-:S06]  /*32d0*/  DMUL R132, R100, R100 ;  /* 0x0000006464847228 */ /* 0x000fcc0000000000 */
[-C--:B------:R-:W-:Y:S02]  /*32e0*/  DMUL R130, R4, R118.reuse ;  /* 0x0000007604827228 */ /* 0x080fe40000000000 */
[----:B------:R-:W-:Y:S02]  /*32f0*/  DMUL R104, R104, R118 ;  /* 0x0000007668687228 */ /* 0x000fe40000000000 */
[----:B-1----:R-:W-:-:S04]  /*3300*/  DMUL R122, R112, R112 ;  /* 0x00000070707a7228 */ /* 0x002fc80000000000 */
[----:B------:R-:W-:Y:S02]  /*3310*/  DMUL R130, R130, R132 ;  /* 0x0000008482827228 */ /* 0x000fe40000000000 */
[----:B------:R-:W-:Y:S02]  /*3320*/  DMUL R118, R2, R118 ;  /* 0x0000007602767228 */ /* 0x000fe40000000000 */
[----:B--2---:R-:W-:-:S04]  /*3330*/  DMUL R124, R108, R108 ;  /* 0x0000006c6c7c7228 */ /* 0x004fc80000000000 */
[----:B------:R-:W-:-:S08]  /*3340*/  DFMA R122, R104, R122, -R130 ;  /* 0x0000007a687a722b */ /* 0x000fd00000000882 */
[----:B------:R-:W-:Y:S02]  /*3350*/  DFMA R118, R118, -R124, R122 ;  /* 0x8000007c7676722b */ /* 0x000fe4000000007a */
[----:B------:R-:W-:Y:S02]  /*3360*/  DMUL R122, R106, R80 ;  /* 0x000000506a7a7228 */ /* 0x000fe40000000000 */
[----:B---3--:R-:W-:Y:S02]  /*3370*/  DMUL R128, R76, R106 ;  /* 0x0000006a4c807228 */ /* 0x008fe40000000000 */
[----:B------:R-:W-:Y:S02]  /*3380*/  DMUL R110, R110, -UR54 ;  /* 0x800000366e6e7c28 */ /* 0x000fe40008000000 */
[----:B------:R-:W-:-:S04]  /*3390*/  DMUL R116, R116, -UR54 ;  /* 0x8000003674747c28 */ /* 0x000fc80008000000 */
[----:B------:R-:W-:Y:S02]  /*33a0*/  DMUL R112, R112, R128 ;  /* 0x0000008070707228 */ /* 0x000fe40000000000 */
[----:B------:R-:W-:Y:S02]  /*33b0*/  DMUL R110, R106, R110 ;  /* 0x0000006e6a6e7228 */ /* 0x000fe40000000000 */
[----:B------:R-:W-:Y:S02]  /*33c0*/  DMUL R100, R100, R128 ;  /* 0x0000008064647228 */ /* 0x000fe40000000000 */
[----:B------:R-:W-:Y:S01]  /*33d0*/  DMUL R116, R106, R116 ;  /* 0x000000746a747228 */ /* 0x000fe20000000000 */
[----:B------:R-:W-:Y:S02]  /*33e0*/  IADD3 R142, P1, R142, UR48, RZ ;  /* 0x000000308e8e7c10 */ /* 0x000fe4000ff3e0ff */
[----:B------:R-:W-:Y:S01]  /*33f0*/  IADD3 R144, P2, R144, UR48, RZ ;  /* 0x0000003090907c10 */ /* 0x000fe2000ff5e0ff */
[----:B------:R-:W-:-:S03]  /*3400*/  DFMA R110, R40, R110, -R112 ;  /* 0x0000006e286e722b */ /* 0x000fc60000000870 */
[----:B------:R-:W-:Y:S01]  /*3410*/  IADD3.X R145, R140, UR49, RZ, P2, !PT ;  /* 0x000000318c917c10 */ /* 0x000fe200097fe4ff */
[----:B------:R-:W-:Y:S02]  /*3420*/  DFMA R100, R40, R116, -R100 ;  /* 0x000000742864722b */ /* 0x000fe40000000864 */
[C---:B-----5:R-:W-:Y:S02]  /*3430*/  DMUL R104, R120.reuse, -UR56 ;  /* 0x8000003878687c28 */ /* 0x060fe40008000000 */
[----:B------:R-:W-:-:S06]  /*3440*/  DFMA R118, -R120, R122, R118 ;  /* 0x0000007a7876722b */ /* 0x000fcc0000000176 */
[----:B----4-:R-:W-:Y:S02]  /*3450*/  DFMA R126, R126, UR58, R104 ;  /* 0x0000003a7e7e7c2b */ /* 0x010fe40008000068 */
[----:B------:R-:W-:Y:S02]  /*3460*/  DMUL R104, R106, R108 ;  /* 0x0000006c6a687228 */ /* 0x000fe40000000000 */
[----:B------:R-:W-:-:S06]  /*3470*/  DMUL R118, R30, R118 ;  /* 0x000000761e767228 */ /* 0x000fcc0000000000 */
[----:B------:R-:W-:-:S08]  /*3480*/  DMUL R104, R104, R126 ;  /* 0x0000007e68687228 */ /* 0x000fd00000000000 */
[----:B------:R-:W-:Y:S01]  /*3490*/  DFMA R104, R40, R104, -R118 ;  /* 0x000000682868722b */ /* 0x000fe20000000876 */
[----:B------:R-:W-:Y:S02]  /*34a0*/  IADD3 R118, P3, R143, UR48, RZ ;  /* 0x000000308f767c10 */ /* 0x000fe4000ff7e0ff */
[----:B------:R-:W-:Y:S02]  /*34b0*/  IADD3.X R143, R141, UR49, RZ, P1, !PT ;  /* 0x000000318d8f7c10 */ /* 0x000fe40008ffe4ff */
[----:B------:R-:W-:-:S03]  /*34c0*/  IADD3.X R119, R146, UR49, RZ, P3, !PT ;  /* 0x0000003192777c10 */ /* 0x000fc60009ffe4ff */
[----:B------:R0:W-:Y:S04]  /*34d0*/  STG.E.64 desc[UR36][R142.64], R104 ;  /* 0x000000688e007986 */ /* 0x0001e8000c101b24 */
[----:B------:R0:W-:Y:S04]  /*34e0*/  STG.E.64 desc[UR36][R144.64], R110 ;  /* 0x0000006e90007986 */ /* 0x0001e8000c101b24 */
[----:B------:R0:W-:Y:S04]  /*34f0*/  STG.E.64 desc[UR36][R118.64], R100 ;  /* 0x0000006476007986 */ /* 0x0001e8000c101b24 */
[----:B------:R-:W2:Y:S04]  /*3500*/  LDG.E.64 R98, desc[UR36][R98.64+0x14b88] ;  /* 0x014b882462627981 */ /* 0x000ea8000c1e1b00 */
[----:B------:R-:W3:Y:S01]  /*3510*/  LDG.E.64 R96, desc[UR36][R96.64+0x11ac48] ;  /* 0x11ac482460607981 */ /* 0x000ee2000c1e1b00 */
[----:B------:R-:W-:-:S02]  /*3520*/  DMUL R124, R106, R124 ;  /* 0x0000007c6a7c7228 */ /* 0x000fc40000000000 */
[----:B------:R-:W-:Y:S02]  /*3530*/  DMUL R112, R78, R106 ;  /* 0x0000006a4e707228 */ /* 0x000fe40000000000 */
[----:B------:R-:W-:-:S06]  /*3540*/  DMUL R114, R114, UR60 ;  /* 0x0000003c72727c28 */ /* 0x000fcc0008000000 */
[----:B------:R-:W-:Y:S02]  /*3550*/  DMUL R112, R108, R112 ;  /* 0x000000706c707228 */ /* 0x000fe40000000000 */
[C---:B--2---:R-:W-:Y:S02]  /*3560*/  DFMA R124, R102.reuse, R98, R124 ;  /* 0x00000062667c722b */ /* 0x044fe4000000007c */
[----:B---3--:R-:W-:Y:S02]  /*3570*/  DMUL R106, R102, R96 ;  /* 0x00000060666a7228 */ /* 0x008fe40000000000 */
[----:B------:R-:W-:-:S04]  /*3580*/  DMUL R102, R62, R102 ;  /* 0x000000663e667228 */ /* 0x000fc80000000000 */
[----:B------:R-:W-:Y:S01]  /*3590*/  DMUL R124, R124, -UR54 ;  /* 0x800000367c7c7c28 */ /* 0x000fe20008000000 */
[----:B------:R-:W-:-:S03]  /*35a0*/  IADD3 R96, P1, R185, UR48, RZ ;  /* 0x00000030b9607c10 */ /* 0x000fc6000ff3e0ff */
[----:B------:R-:W-:-:S04]  /*35b0*/  DFMA R102, R40, R114, -R102 ;  /* 0x000000722866722b */ /* 0x000fc80000000866 */
[----:B------:R-:W-:Y:S01]  /*35c0*/  DFMA R106, R106, UR60, R124 ;  /* 0x0000003c6a6a7c2b */ /* 0x000fe2000800007c */
[----:B------:R-:W-:Y:S02]  /*35d0*/  IADD3 R98, P2, R183, UR48, RZ ;  /* 0x00000030b7627c10 */ /* 0x000fe4000ff5e0ff */
[----:B------:R-:W-:Y:S01]  /*35e0*/  IADD3.X R97, R184, UR49, RZ, P1, !PT ;  /* 0x00000031b8617c10 */ /* 0x000fe20008ffe4ff */
[----:B------:R-:W-:-:S04]  /*35f0*/  DFMA R102, -R30, UR12, R102 ;  /* 0x0000000c1e667c2b */ /* 0x000fc80008000166 */
[----:B------:R-:W-:Y:S01]  /*3600*/  DFMA R106, R40, R106, -R112 ;  /* 0x0000006a286a722b */ /* 0x000fe20000000870 */
[----:B------:R-:W-:-:S06]  /*3610*/  IADD3.X R99, R186, UR49, RZ, P2, !PT ;  /* 0x00000031ba637c10 */ /* 0x000fcc00097fe4ff */
[----:B------:R0:W-:Y:S04]  /*3620*/  STG.E.64 desc[UR36][R96.64], R106 ;  /* 0x0000006a60007986 */ /* 0x0001e8000c101b24 */
[----:B------:R0:W-:Y:S02]  /*3630*/  STG.E.64 desc[UR36][R98.64], R102 ;  /* 0x0000006662007986 */ /* 0x0001e4000c101b24 */
.L_x_381:
[----:B------:R-:W-:Y:S05]  /*3640*/  BSYNC B0 ;  /* 0x0000000000007941 */ /* 0x000fea0003800000 */
.L_x_380:
[----:B------:R-:W-:Y:S01]  /*3650*/  IADD3 R0, R0, UR5, RZ ;  /* 0x0000000500007c10 */ /* 0x000fe2000fffe0ff */
[----:B------:R-:W-:Y:S06]  /*3660*/  @P0 BRA `(.L_x_382) ;  /* 0xffffffd000880947 */ /* 0x000fec000383ffff */
[----:B------:R-:W-:Y:S05]  /*3670*/  EXIT ;  /* 0x000000000000794d */ /* 0x000fea0003800000 */
.L_x_383:
        /* <DEDUP_REMOVED lines=16> */
.L_x_467:


//--------------------- .text.nvkernel__Z5jacldi_F1L922_10 --------------------------
	.section	.text.nvkernel__Z5jacldi_F1L922_10,"ax",@progbits
	.align	128
        .global         nvkernel__Z5jacldi_F1L922_10
        .type           nvkernel__Z5jacldi_F1L922_10,@function
        .size           nvkernel__Z5jacldi_F1L922_10,(.L_x_468 - nvkernel__Z5jacldi_F1L922_10)
        .other          nvkernel__Z5jacldi_F1L922_10,@"STO_CUDA_ENTRY STV_DEFAULT"
nvkernel__Z5jacldi_F1L922_10:
.text.nvkernel__Z5jacldi_F1L922_10:
        /* <DEDUP_REMOVED lines=34> */
[----:B------:R-:W-:Y:S01]  /*0220*/  DMUL R22, R30, UR6 ;  /* 0x000000061e167c28 */ /* 0x000fe20008000000 */
[----:B------:R-:W-:Y:S01]  /*0230*/  ULDC.64 UR6, c[0x0][0x278] ;  /* 0x00009e0000067ab9 */ /* 0x000fe20000000a00 */
[----:B------:R-:W-:Y:S01]  /*0240*/  ULDC.64 UR42, c[0x0][0x248] ;  /* 0x00009200002a7ab9 */ /* 0x000fe20000000a00 */
[----:B------:R-:W-:Y:S01]  /*0250*/  ULDC.64 UR44, c[0x0][0x240] ;  /* 0x00009000002c7ab9 */ /* 0x000fe20000000a00 */
[----:B------:R-:W-:Y:S01]  /*0260*/  ULDC.64 UR46, c[0x0][0x250] ;  /* 0x00009400002e7ab9 */ /* 0x000fe20000000a00 */
[----:B------:R-:W-:Y:S01]  /*0270*/  ULDC.64 UR48, c[0x0][0x258] ;  /* 0x0000960000307ab9 */ /* 0x000fe20000000a00 */
[C-C-:B---3--:R-:W-:Y:S01]  /*0280*/  DFMA R4, R72.reuse, UR10, -R62.reuse ;  /* 0x0000000a48047c2b */ /* 0x148fe2000800083e */
[----:B------:R-:W3:Y:S01]  /*0290*/  LDC.64 R40, c[0x0][0x298] ;  /* 0x0000a600ff287b82 */ /* 0x000ee20000000a00 */
[C---:B------:R-:W-:Y:S01]  /*02a0*/  DADD R2, R72.reuse, -R62 ;  /* 0x0000000048027229 */ /* 0x040fe2000000083e */
[----:B--2---:R-:W-:Y:S01]  /*02b0*/  IMAD R0, R0, 0x80, R51 ;  /* 0x0000008000007824 */ /* 0x004fe200078e0233 */
[----:B------:R-:W-:-:S02]  /*02c0*/  DMUL R42, R72, UR10 ;  /* 0x0000000a482a7c28 */ /* 0x000fc40008000000 */
[----:B------:R-:W-:Y:S02]  /*02d0*/  DFMA R44, R72, -UR10, R62 ;  /* 0x8000000a482c7c2b */ /* 0x000fe4000800003e */
[C---:B----4-:R-:W-:Y:S01]  /*02e0*/  DFMA R16, R32.reuse, UR10, R30 ;  /* 0x0000000a20107c2b */ /* 0x050fe2000800001e */
[----:B------:R-:W2:Y:S01]  /*02f0*/  LDC R100, c[0x0][0x260] ;  /* 0x00009800ff647b82 */ /* 0x000ea20000000800 */
[C---:B------:R-:W-:Y:S01]  /*0300*/  DFMA R18, R32.reuse, UR12, R18 ;  /* 0x0000000c20127c2b */ /* 0x040fe20008000012 */
[----:B------:R-:W-:Y:S01]  /*0310*/  ULDC.64 UR12, c[0x0][0x308] ;  /* 0x0000c200000c7ab9 */ /* 0x000fe20000000a00 */
[C---:B------:R-:W-:Y:S01]  /*0320*/  DFMA R14, R32.reuse, UR8, R10 ;  /* 0x00000008200e7c2b */ /* 0x040fe2000800000a */
[----:B------:R-:W-:Y:S01]  /*0330*/  ULDC.64 UR8, c[0x0][0x2e8] ;  /* 0x0000ba0000087ab9 */ /* 0x000fe20000000a00 */
[----:B------:R-:W-:Y:S01]  /*0340*/  DFMA R28, R32, UR12, R24 ;  /* 0x0000000c201c7c2b */ /* 0x000fe20008000018 */
[----:B------:R-:W-:Y:S01]  /*0350*/  ULDC.64 UR12, c[0x0][0x2b0] ;  /* 0x0000ac00000c7ab9 */ /* 0x000fe20000000a00 */
[----:B------:R-:W-:Y:S01]  /*0360*/  DMUL R24, R4, R32 ;  /* 0x0000002004187228 */ /* 0x000fe20000000000 */
[----:B------:R-:W4:Y:S01]  /*0370*/  LDC.64 R74, c[0x0][0x2f8] ;  /* 0x0000be00ff4a7b82 */ /* 0x000f220000000a00 */
[----:B------:R-:W-:-:S02]  /*0380*/  DADD R20, R30, R32 ;  /* 0x000000001e147229 */ /* 0x000fc40000000020 */
[----:B-1----:R-:W-:Y:S02]  /*0390*/  DADD R10, R16, R34 ;  /* 0x00000000100a7229 */ /* 0x002fe40000000022 */
[-C--:B------:R-:W-:Y:S02]  /*03a0*/  DMUL R26, R4, R30.reuse ;  /* 0x0000001e041a7228 */ /* 0x080fe40000000000 */
[----:B------:R-:W-:Y:S02]  /*03b0*/  DFMA R12, R32, UR6, R6 ;  /* 0x00000006200c7c2b */ /* 0x000fe40008000006 */
[-C--:B------:R-:W-:Y:S02]  /*03c0*/  DMUL R16, R2, R30.reuse ;  /* 0x0000001e02107228 */ /* 0x080fe40000000000 */
[----:B------:R-:W-:Y:S01]  /*03d0*/  DFMA R22, R32, UR8, R22 ;  /* 0x0000000820167c2b */ /* 0x000fe20008000016 */
[----:B------:R-:W-:Y:S01]  /*03e0*/  ULDC.64 UR8, c[0x0][0x268] ;  /* 0x00009a0000087ab9 */ /* 0x000fe20000000a00 */
[----:B------:R-:W-:-:S02]  /*03f0*/  DFMA R24, R2, R30, R24 ;  /* 0x0000001e0218722b */ /* 0x000fc40000000018 */
[----:B------:R-:W-:Y:S02]  /*0400*/  DFMA R6, R34, UR10, R20 ;  /* 0x0000000a22067c2b */ /* 0x000fe40008000014 */
[----:B------:R-:W-:Y:S02]  /*0410*/  DADD R58, R20, R34 ;  /* 0x00000000143a7229 */ /* 0x000fe40000000022 */
[-C--:B------:R-:W-:Y:S02]  /*0420*/  DFMA R26, R2, R32.reuse, R26 ;  /* 0x00000020021a722b */ /* 0x080fe4000000001a */
[----:B------:R-:W-:Y:S01]  /*0430*/  DFMA R8, R30, UR10, R32 ;  /* 0x0000000a1e087c2b */ /* 0x000fe20008000020 */
[----:B------:R-:W-:Y:S01]  /*0440*/  UMOV UR10, 0x9999999a ;  /* 0x9999999a000a7882 */ /* 0x000fe20000000000 */
[----:B------:R-:W-:Y:S01]  /*0450*/  DFMA R88, R34, UR8, R12 ;  /* 0x0000000822587c2b */ /* 0x000fe2000800000c */
[----:B------:R-:W-:Y:S01]  /*0460*/  UMOV UR11, 0x3ff99999 ;  /* 0x3ff99999000b7882 */ /* 0x000fe20000000000 */
[----:B------:R-:W-:-:S02]  /*0470*/  DFMA R20, R2, R32, R16 ;  /* 0x000000200214722b */ /* 0x000fc40000000010 */
[C---:B------:R-:W-:Y:S01]  /*0480*/  DFMA R12, R34.reuse, UR12, R14 ;  /* 0x0000000c220c7c2b */ /* 0x040fe2000800000e */
[----:B------:R-:W-:Y:S01]  /*0490*/  ULDC.64 UR12, c[0x0][0x2c8] ;  /* 0x0000b200000c7ab9 */ /* 0x000fe20000000a00 */
[C---:B------:R-:W-:Y:S01]  /*04a0*/  DFMA R16, R34.reuse, UR14, R22 ;  /* 0x0000000e22107c2b */ /* 0x040fe20008000016 */
[----:B------:R-:W-:Y:S01]  /*04b0*/  ULDC.64 UR14, c[0x0][0x320] ;  /* 0x0000c800000e7ab9 */ /* 0x000fe20000000a00 */
[----:B------:R-:W-:Y:S01]  /*04c0*/  DFMA R14, R34, UR12, R18 ;  /* 0x0000000c220e7c2b */ /* 0x000fe20008000012 */
[----:B------:R-:W-:Y:S01]  /*04d0*/  ULDC.64 UR12, c[0x0][0x300] ;  /* 0x0000c000000c7ab9 */ /* 0x000fe20000000a00 */
[-C--:B------:R-:W-:Y:S02]  /*04e0*/  DFMA R22, R2, R34.reuse, R24 ;  /* 0x000000220216722b */ /* 0x080fe40000000018 */
[----:B------:R-:W-:Y:S01]  /*04f0*/  DFMA R18, R34, UR12, R28 ;  /* 0x0000000c22127c2b */ /* 0x000fe2000800001c */
[----:B------:R-:W-:Y:S01]  /*0500*/  ULDC.64 UR12, c[0x0][0x318] ;  /* 0x0000c600000c7ab9 */ /* 0x000fe20000000a00 */
[----:B------:R-:W-:-:S02]  /*0510*/  DFMA R24, R2, R34, R26 ;  /* 0x000000220218722b */ /* 0x000fc4000000001a */
[----:B------:R-:W-:Y:S02]  /*0520*/  DADD R8, R8, R34 ;  /* 0x0000000008087229 */ /* 0x000fe40000000022 */
[----:B------:R-:W-:Y:S02]  /*0530*/  DFMA R20, R4, R34, R20 ;  /* 0x000000220414722b */ /* 0x000fe40000000014 */
[-C--:B---3--:R-:W-:Y:S02]  /*0540*/  DMUL R26, R34, R40.reuse ;  /* 0x00000028221a7228 */ /* 0x088fe40000000000 */
[----:B------:R-:W-:Y:S02]  /*0550*/  DMUL R28, R32, R40 ;  /* 0x00000028201c7228 */ /* 0x000fe40000000000 */
[C---:B------:R-:W-:Y:S02]  /*0560*/  DADD R32, R40.reuse, R40 ;  /* 0x0000000028207229 */ /* 0x040fe40000000028 */
[----:B------:R-:W-:-:S02]  /*0570*/  DMUL R34, R40, -2 ;  /* 0xc000000028227828 */ /* 0x000fc40000000000 */
[----:B------:R-:W-:Y:S02]  /*0580*/  DMUL R30, R30, R40 ;  /* 0x000000281e1e7228 */ /* 0x000fe40000000000 */
[----:B------:R-:W-:Y:S01]  /*0590*/  DMUL R36, R40, UR12 ;  /* 0x0000000c28247c28 */ /* 0x000fe20008000000 */
[----:B------:R-:W-:Y:S01]  /*05a0*/  ULDC.64 UR12, c[0x0][0x328] ;  /* 0x0000ca00000c7ab9 */ /* 0x000fe20000000a00 */
[----:B------:R-:W-:Y:S02]  /*05b0*/  DMUL R60, R32, R58 ;  /* 0x0000003a203c7228 */ /* 0x000fe40000000000 */
[----:B------:R-:W-:Y:S02]  /*05c0*/  DMUL R66, R8, R34 ;  /* 0x0000002208427228 */ /* 0x000fe40000000000 */
[C---:B------:R-:W-:Y:S02]  /*05d0*/  DMUL R68, R34.reuse, R10 ;  /* 0x0000000a22447228 */ /* 0x040fe40000000000 */
[----:B------:R-:W-:-:S02]  /*05e0*/  DMUL R70, R34, R6 ;  /* 0x0000000622467228 */ /* 0x000fc40000000000 */
[C---:B------:R-:W-:Y:S01]  /*05f0*/  DMUL R38, R40.reuse, UR14 ;  /* 0x0000000e28267c28 */ /* 0x040fe20008000000 */
[----:B------:R-:W-:Y:S01]  /*0600*/  ULDC.64 UR14, c[0x0][0x2f0] ;  /* 0x0000bc00000e7ab9 */ /* 0x000fe20000000a00 */
[----:B------:R-:W-:Y:S01]  /*0610*/  DMUL R40, R40, UR12 ;  /* 0x0000000c28287c28 */ /* 0x000fe20008000000 */
[----:B------:R-:W-:Y:S01]  /*0620*/  ULDC.64 UR12, c[0x0][0x310] ;  /* 0x0000c400000c7ab9 */ /* 0x000fe20000000a00 */
[-C--:B------:R-:W-:Y:S02]  /*0630*/  DMUL R54, R26, R62.reuse ;  /* 0x0000003e1a367228 */ /* 0x080fe40000000000 */
[-C--:B------:R-:W-:Y:S02]  /*0640*/  DMUL R56, R28, R62.reuse ;  /* 0x0000003e1c387228 */ /* 0x080fe40000000000 */
[-C--:B------:R-:W-:Y:S02]  /*0650*/  DMUL R58, R58, R62.reuse ;  /* 0x0000003e3a3a7228 */ /* 0x080fe40000000000 */
[----:B------:R-:W-:-:S02]  /*0660*/  DMUL R60, R60, R62 ;  /* 0x0000003e3c3c7228 */ /* 0x000fc40000000000 */
[-C--:B------:R-:W-:Y:S02]  /*0670*/  DMUL R64, R32, R72.reuse ;  /* 0x0000004820407228 */ /* 0x080fe40000000000 */
[-C--:B------:R-:W-:Y:S02]  /*0680*/  DMUL R66, R66, R72.reuse ;  /* 0x0000004842427228 */ /* 0x080fe40000000000 */
[-C--:B------:R-:W-:Y:S02]  /*0690*/  DMUL R68, R68, R72.reuse ;  /* 0x0000004844447228 */ /* 0x080fe40000000000 */
[----:B------:R-:W-:Y:S02]  /*06a0*/  DMUL R70, R70, R72 ;  /* 0x0000004846467228 */ /* 0x000fe40000000000 */
[----:B------:R-:W-:Y:S02]  /*06b0*/  DMUL R62, R30, R62 ;  /* 0x0000003e1e3e7228 */ /* 0x000fe40000000000 */
[----:B------:R-:W-:-:S02]  /*06c0*/  DMUL R72, R26, R72 ;  /* 0x000000481a487228 */ /* 0x000fc40000000000 */
[-C--:B------:R-:W-:Y:S02]  /*06d0*/  DMUL R76, R2, R26.reuse ;  /* 0x0000001a024c7228 */ /* 0x080fe40000000000 */
[----:B------:R-:W-:Y:S02]  /*06e0*/  DMUL R78, R4, R26 ;  /* 0x0000001a044e7228 */ /* 0x000fe40000000000 */
[-C--:B------:R-:W-:Y:S02]  /*06f0*/  DMUL R80, R2, R28.reuse ;  /* 0x0000001c02507228 */ /* 0x080fe40000000000 */
[C---:B------:R-:W-:Y:S02]  /*0700*/  DMUL R82, R4.reuse, R28 ;  /* 0x0000001c04527228 */ /* 0x040fe40000000000 */
[-C--:B------:R-:W-:Y:S02]  /*0710*/  DMUL R84, R4, R30.reuse ;  /* 0x0000001e04547228 */ /* 0x080fe40000000000 */
[----:B------:R-:W-:-:S02]  /*0720*/  DMUL R86, R2, R30 ;  /* 0x0000001e02567228 */ /* 0x000fc40000000000 */
[----:B------:R-:W-:Y:S02]  /*0730*/  DFMA R88, R88, R32, 1 ;  /* 0x3ff000005858742b */ /* 0x000fe40000000020 */
[----:B------:R-:W-:Y:S01]  /*0740*/  DMUL R174, R26, UR8 ;  /* 0x000000081aae7c28 */ /* 0x000fe20008000000 */
[----:B------:R-:W-:Y:S01]  /*0750*/  UMOV UR8, 0x9999999a ;  /* 0x9999999a00087882 */ /* 0x000fe20000000000 */
[----:B------:R-:W-:Y:S01]  /*0760*/  UMOV UR9, 0x3fd99999 ;  /* 0x3fd9999900097882 */ /* 0x000fe20000000000 */
[----:B------:R-:W-:Y:S01]  /*0770*/  DMUL R178, R30, UR4 ;  /* 0x000000041eb27c28 */ /* 0x000fe20008000000 */
[----:B------:R-:W-:Y:S01]  /*0780*/  ULDC UR5, c[0x0][0xc] ;  /* 0x0000030000057ab9 */ /* 0x000fe20000000800 */
[C---:B------:R-:W-:Y:S01]  /*0790*/  DMUL R46, R36.reuse, -UR10 ;  /* 0x8000000a242e7c28 */ /* 0x040fe20008000000 */
[----:B------:R-:W-:Y:S01]  /*07a0*/  ULDC UR4, c[0x0][0x210] ;  /* 0x0000840000047ab9 */ /* 0x000fe20000000800 */
[----:B------:R-:W-:Y:S01]  /*07b0*/  DMUL R48, R36, -UR8 ;  /* 0x8000000824307c28 */ /* 0x000fe20008000000 */
[----:B------:R-:W-:Y:S01]  /*07c0*/  ULDC.64 UR10, c[0x0][0x218] ;  /* 0x00008600000a7ab9 */ /* 0x000fe20000000a00 */
[----:B------:R-:W-:Y:S01]  /*07d0*/  DMUL R176, R28, UR6 ;  /* 0x000000061cb07c28 */ /* 0x000fe20008000000 */
[----:B------:R-:W-:Y:S01]  /*07e0*/  ULDC.64 UR6, c[0x0][0x228] ;  /* 0x00008a0000067ab9 */ /* 0x000fe20000000a00 */
[----:B------:R-:W-:Y:S01]  /*07f0*/  DMUL R50, R38, -UR8 ;  /* 0x8000000826327c28 */ /* 0x000fe20008000000 */
[----:B------:R-:W-:Y:S01]  /*0800*/  USHF.L.U32 UR5, UR5, 0x7, URZ ;  /* 0x0000000705057899 */ /* 0x000fe2000800063f */
[----:B------:R-:W-:Y:S01]  /*0810*/  DMUL R52, R40, -UR8 ;  /* 0x8000000828347c28 */ /* 0x000fe20008000000 */
[----:B0-2-4-:R-:W-:-:S10]  /*0820*/  ULDC.64 UR8, c[0x0][0x220] ;  /* 0x0000880000087ab9 */ /* 0x015fd40000000a00 */
.L_x_386:
[----:B------:R-:W-:Y:S01]  /*0830*/  ULDC UR50, c[0x0][0x210] ;  /* 0x0000840000327ab9 */ /* 0x000fe20000000800 */
[----:B------:R-:W-:Y:S01]  /*0840*/  UIADD3 UR4, -UR5, UR4, URZ ;  /* 0x0000000405047290 */ /* 0x000fe2000fffe13f */
[----:B------:R-:W-:Y:S01]  /*0850*/  ISETP.GE.AND P1, PT, R0, UR50, PT ;  /* 0x0000003200007c0c */ /* 0x000fe2000bf26270 */
[----:B------:R-:W-:Y:S04]  /*0860*/  BSSY B0, `(.L_x_384) ;  /* 0x00002e0000007945 */ /* 0x000fe80003800000 */
[----:B------:R-:W-:-:S08]  /*0870*/  ISETP.LT.AND P0, PT, RZ, UR4, PT ;  /* 0x00000004ff007c0c */ /* 0x000fd0000bf01270 */
[----:B0-----:R-:W-:Y:S05]  /*0880*/  @P1 BRA `(.L_x_385) ;  /* 0x0000002c00741947 */ /* 0x001fea0003800000 */
[----:B------:R-:W-:Y:S01]  /*0890*/  IADD3 R151, P1, RZ, RZ, RZ ;  /* 0x000000ffff977210 */ /* 0x000fe20007f3e0ff */
[----:B------:R-:W-:Y:S01]  /*08a0*/  DADD R182, -RZ, -R36 ;  /* 0x00000000ffb67229 */ /* 0x000fe20000000924 */
[----:B------:R-:W-:Y:S02]  /*08b0*/  ULDC.64 UR50, c[0x0][0x2b0] ;  /* 0x0000ac0000327ab9 */ /* 0x000fe40000000a00 */
[----:B------:R-:W-:-:S04]  /*08c0*/  IADD3.X R92, R0, 0x1, RZ, P1, !PT ;  /* 0x00000001005c7810 */ /* 0x000fc80000ffe4ff */
        /* <DEDUP_REMOVED lines=9> */
[----:B------:R-:W3:Y:S01]  /*0960*/  LDG.E.CONSTANT R98, desc[UR36][R96.64] ;  /* 0x0000002460627981 */ /* 0x000ee2000c1e9900 */
[--C-:B------:R-:W-:Y:S02]  /*0970*/  SHF.R.S64 R116, R151, 0x1d, R92.reuse ;  /* 0x0000001d97747819 */ /* 0x100fe4000000105c */
[C---:B------:R-:W-:Y:S02]  /*0980*/  IADD3.X R102, R0.reuse, 0xcb35, RZ, P1, !PT ;  /* 0x0000cb3500667810 */ /* 0x040fe40000ffe4ff */
[----:B------:R-:W-:Y:S02]  /*0990*/  SHF.R.S32.HI R117, RZ, 0x1d, R92 ;  /* 0x0000001dff757819 */ /* 0x000fe4000001145c */
[----:B------:R-:W-:-:S02]  /*09a0*/  IADD3.X R114, R0, 0x2619d, RZ, P1, !PT ;  /* 0x0002619d00727810 */ /* 0x000fc40000ffe4ff */
[C-C-:B------:R-:W-:Y:S02]  /*09b0*/  SHF.R.S64 R130, R151.reuse, 0x1d, R102.reuse ;  /* 0x0000001d97827819 */ /* 0x140fe40000001066 */
[----:B------:R-:W-:Y:S02]  /*09c0*/  IADD3.X R92, R0, 0x32cd1, RZ, P1, !PT ;  /* 0x00032cd1005c7810 */ /* 0x000fe40000ffe4ff */
[----:B------:R-:W-:Y:S02]  /*09d0*/  SHF.R.S32.HI R127, RZ, 0x1d, R102 ;  /* 0x0000001dff7f7819 */ /* 0x000fe40000011466 */
[C---:B------:R-:W-:Y:S02]  /*09e0*/  SHF.R.S64 R129, R151.reuse, 0x1d, R114 ;  /* 0x0000001d97817819 */ /* 0x040fe40000001072 */
[----:B------:R-:W-:Y:S02]  /*09f0*/  SHF.R.S64 R128, R151, 0x1d, R92 ;  /* 0x0000001d97807819 */ /* 0x000fe4000000105c */
[----:B------:R-:W-:-:S02]  /*0a00*/  SHF.R.S32.HI R114, RZ, 0x1d, R114 ;  /* 0x0000001dff727819 */ /* 0x000fc40000011472 */
        /* <DEDUP_REMOVED lines=10> */
[----:B------:R-:W-:Y:S01]  /*0ab0*/  IMAD.IADD R141, R99, 0x1, R141 ;  /* 0x00000001638d7824 */ /* 0x000fe200078e028d */
[----:B------:R-:W-:Y:S01]  /*0ac0*/  IADD3.X R91, R117, UR39, RZ, P3, !PT ;  /* 0x00000027755b7c10 */ /* 0x000fe20009ffe4ff */
[----:B------:R-:W-:-:S03]  /*0ad0*/  IMAD.SHL.U32 R142, R98, 0x8, RZ ;  /* 0x00000008628e7824 */ /* 0x000fc600078e00ff */
[----:B------:R-:W-:Y:S02]  /*0ae0*/  SHF.L.U64.HI R141, R98, 0x3, R141 ;  /* 0x00000003628d7819 */ /* 0x000fe4000001028d */
[----:B------:R-:W-:Y:S02]  /*0af0*/  IADD3 R94, P2, R142, UR6, RZ ;  /* 0x000000068e5e7c10 */ /* 0x000fe4000ff5e0ff */
[----:B------:R-:W-:Y:S02]  /*0b00*/  IADD3.X R98, R0, 0x19669, RZ, P1, !PT ;  /* 0x0001966900627810 */ /* 0x000fe40000ffe4ff */
[----:B------:R-:W-:Y:S02]  /*0b10*/  IADD3.X R95, R141, UR7, RZ, P2, !PT ;  /* 0x000000078d5f7c10 */ /* 0x000fe400097fe4ff */
[--C-:B------:R-:W-:Y:S02]  /*0b20*/  SHF.R.S64 R118, R151, 0x1d, R98.reuse ;  /* 0x0000001d97767819 */ /* 0x100fe40000001062 */
[----:B------:R-:W-:Y:S01]  /*0b30*/  SHF.R.S32.HI R113, RZ, 0x1d, R98 ;  /* 0x0000001dff717819 */ /* 0x000fe20000011462 */
[----:B------:R-:W2:Y:S01]  /*0b40*/  LDG.E.64 R96, desc[UR36][R94.64] ;  /* 0x000000245e607981 */ /* 0x000ea2000c1e1b00 */
[----:B------:R-:W-:-:S02]  /*0b50*/  IADD3 R104, P3, R130, UR38, RZ ;  /* 0x0000002682687c10 */ /* 0x000fc4000ff7e0ff */
[----:B------:R-:W-:Y:S01]  /*0b60*/  IADD3 R106, P2, R118, UR38, RZ ;  /* 0x00000026766a7c10 */ /* 0x000fe2000ff5e0ff */
[----:B------:R-:W-:Y:S01]  /*0b70*/  STG.E.64 desc[UR36][R90.64], R88 ;  /* 0x000000585a007986 */ /* 0x000fe2000c101b24 */
[----:B------:R-:W-:Y:S02]  /*0b80*/  IADD3 R131, P5, R142, UR40, RZ ;  /* 0x000000288e837c10 */ /* 0x000fe4000ffbe0ff */
[----:B------:R-:W-:Y:S02]  /*0b90*/  IADD3.X R105, R127, UR39, RZ, P3, !PT ;  /* 0x000000277f697c10 */ /* 0x000fe40009ffe4ff */
[----:B------:R-:W-:Y:S02]  /*0ba0*/  IADD3.X R107, R113, UR39, RZ, P2, !PT ;  /* 0x00000027716b7c10 */ /* 0x000fe400097fe4ff */
[----:B------:R-:W-:Y:S01]  /*0bb0*/  IADD3 R110, P3, R128, UR38, RZ ;  /* 0x00000026806e7c10 */ /* 0x000fe2000ff7e0ff */
[----:B------:R-:W-:Y:S01]  /*0bc0*/  STG.E.64 desc[UR36][R104.64], RZ ;  /* 0x000000ff68007986 */ /* 0x000fe2000c101b24 */
[----:B------:R-:W-:-:S02]  /*0bd0*/  IADD3.X R140, R141, UR41, RZ, P5, !PT ;  /* 0x000000298d8c7c10 */ /* 0x000fc4000affe4ff */
[----:B------:R-:W-:Y:S01]  /*0be0*/  IADD3 R92, P2, R131, 0x1000000, RZ ;  /* 0x01000000835c7810 */ /* 0x000fe20007f5e0ff */
[----:B------:R-:W-:Y:S01]  /*0bf0*/  STG.E.64 desc[UR36][R106.64], RZ ;  /* 0x000000ff6a007986 */ /* 0x000fe2000c101b24 */
[----:B------:R-:W-:-:S03]  /*0c00*/  IADD3.X R111, R115, UR39, RZ, P3, !PT ;  /* 0x00000027736f7c10 */ /* 0x000fc60009ffe4ff */
[----:B------:R-:W-:Y:S01]  /*0c10*/  IMAD.X R93, RZ, RZ, R140, P2 ;  /* 0x000000ffff5d7224 */ /* 0x000fe200010e068c */
[----:B------:R0:W-:Y:S04]  /*0c20*/  STG.E.64 desc[UR36][R108.64], RZ ;  /* 0x000000ff6c007986 */ /* 0x0001e8000c101b24 */
[----:B------:R1:W-:Y:S04]  /*0c30*/  STG.E.64 desc[UR36][R110.64], RZ ;  /* 0x000000ff6e007986 */ /* 0x0003e8000c101b24 */
[----:B------:R-:W3:Y:S01]  /*0c40*/  LDG.E.64 R102, desc[UR36][R92.64+-0x7be7d0] ;  /* 0x841830245c667981 */ /* 0x000ee2000c1e1b00 */
[----:B------:R-:W-:-:S02]  /*0c50*/  IADD3.X R112, R0, 0x28a5, RZ, P1, !PT ;  /* 0x000028a500707810 */ /* 0x000fc40000ffe4ff */
[C---:B------:R-:W-:Y:S02]  /*0c60*/  IADD3.X R120, R0.reuse, 0x1bf0d, RZ, P1, !PT ;  /* 0x0001bf0d00787810 */ /* 0x040fe40000ffe4ff */
[C---:B------:R-:W-:Y:S02]  /*0c70*/  IADD3.X R122, R0.reuse, 0xf3d9, RZ, P1, !PT ;  /* 0x0000f3d9007a7810 */ /* 0x040fe40000ffe4ff */
[C---:B0-----:R-:W-:Y:S02]  /*0c80*/  SHF.R.S64 R109, R151.reuse, 0x1d, R112 ;  /* 0x0000001d976d7819 */ /* 0x041fe40000001070 */
[--C-:B------:R-:W-:Y:S02]  /*0c90*/  SHF.R.S64 R107, R151, 0x1d, R120.reuse ;  /* 0x0000001d976b7819 */ /* 0x100fe40000001078 */
[----:B------:R-:W-:Y:S02]  /*0ca0*/  SHF.R.S32.HI R106, RZ, 0x1d, R120 ;  /* 0x0000001dff6a7819 */ /* 0x000fe40000011478 */
[----:B------:R-:W-:-:S02]  /*0cb0*/  IADD3.X R104, R0, 0x28a41, RZ, P1, !PT ;  /* 0x00028a4100687810 */ /* 0x000fc40000ffe4ff */
[----:B-1----:R-:W-:Y:S02]  /*0cc0*/  SHF.R.S32.HI R110, RZ, 0x1d, R112 ;  /* 0x0000001dff6e7819 */ /* 0x002fe40000011470 */
[--C-:B------:R-:W-:Y:S02]  /*0cd0*/  SHF.R.S64 R112, R151, 0x1d, R122.reuse ;  /* 0x0000001d97707819 */ /* 0x100fe4000000107a */
[----:B------:R-:W-:Y:S02]  /*0ce0*/  IADD3 R132, P4, R109, UR38, RZ ;  /* 0x000000266d847c10 */ /* 0x000fe4000ff9e0ff */
[----:B------:R-:W-:Y:S02]  /*0cf0*/  SHF.R.S32.HI R111, RZ, 0x1d, R122 ;  /* 0x0000001dff6f7819 */ /* 0x000fe4000001147a */
[----:B------:R-:W-:Y:S02]  /*0d00*/  IADD3 R134, P3, R112, UR38, RZ ;  /* 0x0000002670867c10 */ /* 0x000fe4000ff7e0ff */
[----:B------:R-:W-:-:S02]  /*0d10*/  IADD3 R136, P2, R107, UR38, RZ ;  /* 0x000000266b887c10 */ /* 0x000fc4000ff5e0ff */
[----:B------:R-:W-:Y:S02]  /*0d20*/  IADD3.X R133, R110, UR39, RZ, P4, !PT ;  /* 0x000000276e857c10 */ /* 0x000fe4000a7fe4ff */
[----:B------:R-:W-:Y:S02]  /*0d30*/  IADD3.X R135, R111, UR39, RZ, P3, !PT ;  /* 0x000000276f877c10 */ /* 0x000fe40009ffe4ff */
[----:B------:R-:W-:Y:S01]  /*0d40*/  IADD3.X R137, R106, UR39, RZ, P2, !PT ;  /* 0x000000276a897c10 */ /* 0x000fe200097fe4ff */
[-C--:B--2---:R-:W-:Y:S02]  /*0d50*/  DMUL R98, R96, R96.reuse ;  /* 0x0000006060627228 */ /* 0x084fe40000000000 */
[----:B------:R-:W-:-:S06]  /*0d60*/  DMUL R144, R64, R96 ;  /* 0x0000006040907228 */ /* 0x000fcc0000000000 */
[----:B------:R-:W-:Y:S02]  /*0d70*/  DMUL R90, R66, R98 ;  /* 0x00000062425a7228 */ /* 0x000fe40000000000 */
[----:B------:R-:W-:-:S08]  /*0d80*/  DFMA R120, R8, R144, 1 ;  /* 0x3ff000000878742b */ /* 0x000fd00000000090 */
[----:B------:R-:W-:Y:S02]  /*0d90*/  DFMA R120, R32, R12, R120 ;  /* 0x0000000c2078722b */ /* 0x000fe40000000078 */
[----:B---3--:R-:W-:Y:S01]  /*0da0*/  DMUL R90, R90, R102 ;  /* 0x000000665a5a7228 */ /* 0x008fe20000000000 */
[----:B------:R-:W-:Y:S02]  /*0db0*/  IADD3.X R102, R0, 0x35575, RZ, P1, !PT ;  /* 0x0003557500667810 */ /* 0x000fe40000ffe4ff */
[C---:B------:R-:W-:Y:S02]  /*0dc0*/  SHF.R.S64 R103, R151.reuse, 0x1d, R104 ;  /* 0x0000001d97677819 */ /* 0x040fe40000001068 */
[----:B------:R-:W-:Y:S02]  /*0dd0*/  SHF.R.S64 R101, R151, 0x1d, R102 ;  /* 0x0000001d97657819 */ /* 0x000fe40000001066 */
[----:B------:R-:W-:Y:S01]  /*0de0*/  STG.E.64 desc[UR36][R132.64], R90 ;  /* 0x0000005a84007986 */ /* 0x000fe2000c101b24 */
[----:B------:R-:W-:-:S02]  /*0df0*/  SHF.R.S32.HI R104, RZ, 0x1d, R104 ;  /* 0x0000001dff687819 */ /* 0x000fc40000011468 */
[----:B------:R-:W-:Y:S01]  /*0e00*/  IADD3 R138, P4, R103, UR38, RZ ;  /* 0x00000026678a7c10 */ /* 0x000fe2000ff9e0ff */
[----:B------:R-:W-:Y:S01]  /*0e10*/  STG.E.64 desc[UR36][R134.64], R120 ;  /* 0x0000007886007986 */ /* 0x000fe2000c101b24 */
[----:B------:R-:W-:Y:S02]  /*0e20*/  SHF.R.S32.HI R102, RZ, 0x1d, R102 ;  /* 0x0000001dff667819 */ /* 0x000fe40000011466 */
[----:B------:R-:W-:Y:S01]  /*0e30*/  IADD3 R146, P5, R101, UR38, RZ ;  /* 0x0000002665927c10 */ /* 0x000fe2000ffbe0ff */
[----:B------:R0:W-:Y:S01]  /*0e40*/  STG.E.64 desc[UR36][R136.64], RZ ;  /* 0x000000ff88007986 */ /* 0x0001e2000c101b24 */
[----:B------:R-:W-:Y:S02]  /*0e50*/  IADD3.X R139, R104, UR39, RZ, P4, !PT ;  /* 0x00000027688b7c10 */ /* 0x000fe4000a7fe4ff */
[----:B------:R-:W-:-:S03]  /*0e60*/  IADD3.X R147, R102, UR39, RZ, P5, !PT ;  /* 0x0000002766937c10 */ /* 0x000fc6000affe4ff */
[----:B------:R-:W-:Y:S04]  /*0e70*/  STG.E.64 desc[UR36][R138.64], RZ ;  /* 0x000000ff8a007986 */ /* 0x000fe8000c101b24 */
[----:B------:R1:W-:Y:S04]  /*0e80*/  STG.E.64 desc[UR36][R146.64], RZ ;  /* 0x000000ff92007986 */ /* 0x0003e8000c101b24 */
[----:B------:R-:W2:Y:S01]  /*0e90*/  LDG.E.64 R124, desc[UR36][R92.64+0x83060] ;  /* 0x083060245c7c7981 */ /* 0x000ea2000c1e1b00 */
[C---:B------:R-:W-:Y:S01]  /*0ea0*/  IADD3.X R108, R0.reuse, 0x5149, RZ, P1, !PT ;  /* 0x00005149006c7810 */ /* 0x040fe20000ffe4ff */
[----:B------:R-:W-:Y:S01]  /*0eb0*/  DMUL R122, R68, R98 ;  /* 0x00000062447a7228 */ /* 0x000fe20000000000 */
[----:B0-----:R-:W-:-:S02]  /*0ec0*/  IADD3.X R136, R0, 0x1e7b1, RZ, P1, !PT ;  /* 0x0001e7b100887810 */ /* 0x001fc40000ffe4ff */
[--C-:B------:R-:W-:Y:S02]  /*0ed0*/  SHF.R.S64 R105, R151, 0x1d, R108.reuse ;  /* 0x0000001d97697819 */ /* 0x100fe4000000106c */
[----:B------:R-:W-:Y:S02]  /*0ee0*/  SHF.R.S32.HI R108, RZ, 0x1d, R108 ;  /* 0x0000001dff6c7819 */ /* 0x000fe4000001146c */
[----:B------:R-:W-:Y:S02]  /*0ef0*/  IADD3 R132, P2, R105, UR38, RZ ;  /* 0x0000002669847c10 */ /* 0x000fe4000ff5e0ff */
[----:B------:R-:W-:Y:S02]  /*0f00*/  IADD3.X R134, R0, 0x2b2e5, RZ, P1, !PT ;  /* 0x0002b2e500867810 */ /* 0x000fe40000ffe4ff */
[----:B------:R-:W-:Y:S02]  /*0f10*/  IADD3.X R133, R108, UR39, RZ, P2, !PT ;  /* 0x000000276c857c10 */ /* 0x000fe400097fe4ff */
[----:B------:R-:W-:-:S02]  /*0f20*/  SHF.R.S64 R126, R151, 0x1d, R136 ;  /* 0x0000001d977e7819 */ /* 0x000fc40000001088 */
[----:B------:R-:W-:Y:S02]  /*0f30*/  IADD3.X R120, R0, 0x37e19, RZ, P1, !PT ;  /* 0x00037e1900787810 */ /* 0x000fe40000ffe4ff */
[----:B------:R-:W-:Y:S02]  /*0f40*/  SHF.R.S32.HI R119, RZ, 0x1d, R136 ;  /* 0x0000001dff777819 */ /* 0x000fe40000011488 */
[----:B------:R-:W-:Y:S02]  /*0f50*/  IADD3 R148, P3, R126, UR38, RZ ;  /* 0x000000267e947c10 */ /* 0x000fe4000ff7e0ff */
[--C-:B------:R-:W-:Y:S02]  /*0f60*/  SHF.R.S64 R121, R151, 0x1d, R120.reuse ;  /* 0x0000001d97797819 */ /* 0x100fe40000001078 */
[----:B------:R-:W-:Y:S02]  /*0f70*/  IADD3.X R149, R119, UR39, RZ, P3, !PT ;  /* 0x0000002777957c10 */ /* 0x000fe40009ffe4ff */
[----:B------:R-:W-:-:S02]  /*0f80*/  SHF.R.S32.HI R120, RZ, 0x1d, R120 ;  /* 0x0000001dff787819 */ /* 0x000fc40000011478 */
[----:B------:R-:W-:-:S04]  /*0f90*/  IADD3 R154, P4, R121, UR38, RZ ;  /* 0x00000026799a7c10 */ /* 0x000fc8000ff9e0ff */
[----:B------:R-:W-:Y:S01]  /*0fa0*/  IADD3.X R155, R120, UR39, RZ, P4, !PT ;  /* 0x00000027789b7c10 */ /* 0x000fe2000a7fe4ff */
[----:B--2---:R-:W-:Y:S01]  /*0fb0*/  DMUL R90, R122, R124 ;  /* 0x0000007c7a5a7228 */ /* 0x004fe20000000000 */
[----:B------:R-:W-:Y:S02]  /*0fc0*/  IADD3.X R124, R0, 0x11c7d, RZ, P1, !PT ;  /* 0x00011c7d007c7810 */ /* 0x000fe40000ffe4ff */
[C---:B------:R-:W-:Y:S02]  /*0fd0*/  SHF.R.S64 R125, R151.reuse, 0x1d, R134 ;  /* 0x0000001d977d7819 */ /* 0x040fe40000001086 */
[--C-:B------:R-:W-:Y:S02]  /*0fe0*/  SHF.R.S64 R122, R151, 0x1d, R124.reuse ;  /* 0x0000001d977a7819 */ /* 0x100fe4000000107c */
[----:B------:R0:W-:Y:S01]  /*0ff0*/  STG.E.64 desc[UR36][R132.64], R90 ;  /* 0x0000005a84007986 */ /* 0x0001e2000c101b24 */
[----:B------:R-:W-:Y:S02]  /*1000*/  SHF.R.S32.HI R124, RZ, 0x1d, R124 ;  /* 0x0000001dff7c7819 */ /* 0x000fe4000001147c */
[----:B-1----:R-:W-:-:S02]  /*1010*/  IADD3 R146, P2, R122, UR38, RZ ;  /* 0x000000267a927c10 */ /* 0x002fc4000ff5e0ff */
[----:B------:R-:W-:Y:S02]  /*1020*/  SHF.R.S32.HI R123, RZ, 0x1d, R134 ;  /* 0x0000001dff7b7819 */ /* 0x000fe40000011486 */
[----:B------:R-:W-:Y:S02]  /*1030*/  IADD3.X R147, R124, UR39, RZ, P2, !PT ;  /* 0x000000277c937c10 */ /* 0x000fe400097fe4ff */
[----:B------:R-:W-:-:S03]  /*1040*/  IADD3 R152, P2, R125, UR38, RZ ;  /* 0x000000267d987c10 */ /* 0x000fc6000ff5e0ff */
[----:B------:R-:W-:Y:S01]  /*1050*/  STG.E.64 desc[UR36][R146.64], RZ ;  /* 0x000000ff92007986 */ /* 0x000fe2000c101b24 */
[----:B------:R-:W-:Y:S01]  /*1060*/  IADD3.X R153, R123, UR39, RZ, P2, !PT ;  /* 0x000000277b997c10 */ /* 0x000fe200097fe4ff */
[----:B0-----:R-:W-:-:S08]  /*1070*/  DFMA R90, R10, R144, 1 ;  /* 0x3ff000000a5a742b */ /* 0x001fd00000000090 */
[----:B------:R-:W-:Y:S01]  /*1080*/  DFMA R134, R32, R14, R90 ;  /* 0x0000000e2086722b */ /* 0x000fe2000000005a */
[----:B------:R-:W-:-:S05]  /*1090*/  IADD3 R90, P3, R131, 0x2000000, RZ ;  /* 0x02000000835a7810 */ /* 0x000fca0007f7e0ff */
[----:B------:R-:W-:Y:S01]  /*10a0*/  IMAD.X R91, RZ, RZ, R140, P3 ;  /* 0x000000ffff5b7224 */ /* 0x000fe200018e068c */
[----:B------:R0:W-:Y:S04]  /*10b0*/  STG.E.64 desc[UR36][R148.64], R134 ;  /* 0x0000008694007986 */ /* 0x0001e8000c101b24 */
[----:B------:R-:W-:Y:S04]  /*10c0*/  STG.E.64 desc[UR36][R152.64], RZ ;  /* 0x000000ff98007986 */ /* 0x000fe8000c101b24 */
[----:B------:R-:W-:Y:S04]  /*10d0*/  STG.E.64 desc[UR36][R154.64], RZ ;  /* 0x000000ff9a007986 */ /* 0x000fe8000c101b24 */
[----:B------:R-:W2:Y:S01]  /*10e0*/  LDG.E.64 R138, desc[UR36][R90.64+-0x73b770] ;  /* 0x8c4890245a8a7981 */ /* 0x000ea2000c1e1b00 */
[C---:B------:R-:W-:Y:S01]  /*10f0*/  IADD3.X R140, R0.reuse, 0x79ed, RZ, P1, !PT ;  /* 0x000079ed008c7810 */ /* 0x040fe20000ffe4ff */
[----:B------:R-:W-:Y:S01]  /*1100*/  DMUL R136, R70, R98 ;  /* 0x0000006246887228 */ /* 0x000fe20000000000 */
[----:B0-----:R-:W-:Y:S01]  /*1110*/  IADD3.X R134, R0, 0x14521, RZ, P1, !PT ;  /* 0x0001452100867810 */ /* 0x001fe20000ffe4ff */
[----:B------:R-:W-:Y:S01]  /*1120*/  DFMA R144, R6, R144, 1 ;  /* 0x3ff000000690742b */ /* 0x000fe20000000090 */
[----:B------:R-:W-:-:S02]  /*1130*/  SHF.R.S64 R132, R151, 0x1d, R140 ;  /* 0x0000001d97847819 */ /* 0x000fc4000000108c */
[----:B------:R-:W-:Y:S02]  /*1140*/  SHF.R.S32.HI R131, RZ, 0x1d, R140 ;  /* 0x0000001dff837819 */ /* 0x000fe4000001148c */
[----:B------:R-:W-:Y:S02]  /*1150*/  IADD3 R156, P2, R132, UR38, RZ ;  /* 0x00000026849c7c10 */ /* 0x000fe4000ff5e0ff */
[----:B------:R-:W-:Y:S01]  /*1160*/  IADD3.X R148, R0, 0x2db89, RZ, P1, !PT ;  /* 0x0002db8900947810 */ /* 0x000fe20000ffe4ff */
[----:B------:R-:W-:Y:S01]  /*1170*/  DFMA R144, R32, R16, R144 ;  /* 0x000000102090722b */ /* 0x000fe20000000090 */
[----:B------:R-:W-:Y:S02]  /*1180*/  IADD3.X R157, R131, UR39, RZ, P2, !PT ;  /* 0x00000027839d7c10 */ /* 0x000fe400097fe4ff */
[--C-:B------:R-:W-:Y:S02]  /*1190*/  SHF.R.S64 R140, R151, 0x1d, R134.reuse ;  /* 0x0000001d978c7819 */ /* 0x100fe40000001086 */
[----:B------:R-:W-:-:S02]  /*11a0*/  SHF.R.S32.HI R135, RZ, 0x1d, R134 ;  /* 0x0000001dff877819 */ /* 0x000fc40000011486 */
[----:B------:R-:W-:-:S04]  /*11b0*/  SHF.R.S64 R134, R151, 0x1d, R148 ;  /* 0x0000001d97867819 */ /* 0x000fc80000001094 */
[----:B------:R-:W-:Y:S01]  /*11c0*/  IADD3 R160, P4, R134, UR38, RZ ;  /* 0x0000002686a07c10 */ /* 0x000fe2000ff9e0ff */
[----:B--2---:R-:W-:Y:S01]  /*11d0*/  DMUL R146, R136, R138 ;  /* 0x0000008a88927228 */ /* 0x004fe20000000000 */
[C---:B------:R-:W-:Y:S02]  /*11e0*/  IADD3.X R138, R0.reuse, 0x21055, RZ, P1, !PT ;  /* 0x00021055008a7810 */ /* 0x040fe40000ffe4ff */
[----:B------:R-:W-:Y:S02]  /*11f0*/  IADD3.X R136, R0, 0x3a6bd, RZ, P1, !PT ;  /* 0x0003a6bd00887810 */ /* 0x000fe40000ffe4ff */
[C---:B------:R-:W-:Y:S02]  /*1200*/  SHF.R.S64 R139, R151.reuse, 0x1d, R138 ;  /* 0x0000001d978b7819 */ /* 0x040fe4000000108a */
[----:B------:R0:W-:Y:S01]  /*1210*/  STG.E.64 desc[UR36][R156.64], R146 ;  /* 0x000000929c007986 */ /* 0x0001e2000c101b24 */
[----:B------:R-:W-:Y:S02]  /*1220*/  SHF.R.S64 R133, R151, 0x1d, R136 ;  /* 0x0000001d97857819 */ /* 0x000fe40000001088 */
[----:B------:R-:W-:-:S02]  /*1230*/  SHF.R.S32.HI R138, RZ, 0x1d, R138 ;  /* 0x0000001dff8a7819 */ /* 0x000fc4000001148a */
[----:B------:R-:W-:Y:S02]  /*1240*/  IADD3 R158, P3, R139, UR38, RZ ;  /* 0x000000268b9e7c10 */ /* 0x000fe4000ff7e0ff */
[----:B------:R-:W-:Y:S02]  /*1250*/  SHF.R.S32.HI R137, RZ, 0x1d, R148 ;  /* 0x0000001dff897819 */ /* 0x000fe40000011494 */
[----:B------:R-:W-:Y:S02]  /*1260*/  SHF.R.S32.HI R136, RZ, 0x1d, R136 ;  /* 0x0000001dff887819 */ /* 0x000fe40000011488 */
[----:B------:R-:W-:Y:S02]  /*1270*/  IADD3 R162, P5, R133, UR38, RZ ;  /* 0x0000002685a27c10 */ /* 0x000fe4000ffbe0ff */
[----:B------:R-:W-:Y:S02]  /*1280*/  IADD3.X R159, R138, UR39, RZ, P3, !PT ;  /* 0x000000278a9f7c10 */ /* 0x000fe40009ffe4ff */
[----:B0-----:R-:W-:-:S02]  /*1290*/  IADD3 R156, P2, R140, UR38, RZ ;  /* 0x000000268c9c7c10 */ /* 0x001fc4000ff5e0ff */
[----:B------:R-:W-:Y:S02]  /*12a0*/  IADD3.X R161, R137, UR39, RZ, P4, !PT ;  /* 0x0000002789a17c10 */ /* 0x000fe4000a7fe4ff */
[----:B------:R-:W-:Y:S02]  /*12b0*/  IADD3.X R157, R135, UR39, RZ, P2, !PT ;  /* 0x00000027879d7c10 */ /* 0x000fe400097fe4ff */
[----:B------:R-:W-:-:S03]  /*12c0*/  IADD3.X R163, R136, UR39, RZ, P5, !PT ;  /* 0x0000002788a37c10 */ /* 0x000fc6000affe4ff */
[----:B------:R-:W-:Y:S04]  /*12d0*/  STG.E.64 desc[UR36][R156.64], RZ ;  /* 0x000000ff9c007986 */ /* 0x000fe8000c101b24 */
[----:B------:R-:W-:Y:S04]  /*12e0*/  STG.E.64 desc[UR36][R158.64], RZ ;  /* 0x000000ff9e007986 */ /* 0x000fe8000c101b24 */
[----:B------:R0:W-:Y:S04]  /*12f0*/  STG.E.64 desc[UR36][R160.64], R144 ;  /* 0x00000090a0007986 */ /* 0x0001e8000c101b24 */
[----:B------:R-:W-:Y:S04]  /*1300*/  STG.E.64 desc[UR36][R162.64], RZ ;  /* 0x000000ffa2007986 */ /* 0x000fe8000c101b24 */
[----:B------:R-:W2:Y:S04]  /*1310*/  LDG.E.64 R152, desc[UR36][R92.64+-0x7be7d0] ;  /* 0x841830245c987981 */ /* 0x000ea8000c1e1b00 */
[----:B------:R-:W3:Y:S04]  /*1320*/  LDG.E.64 R148, desc[UR36][R92.64+0x83060] ;  /* 0x083060245c947981 */ /* 0x000ee8000c1e1b00 */
[----:B------:R-:W4:Y:S04]  /*1330*/  LDG.E.64 R146, desc[UR36][R90.64+-0x73b770] ;  /* 0x8c4890245a927981 */ /* 0x000f28000c1e1b00 */
[----:B------:R-:W5:Y:S01]  /*1340*/  LDG.E.64 R154, desc[UR36][R90.64+0x1060c0] ;  /* 0x1060c0245a9a7981 */ /* 0x000f62000c1e1b00 */
[----:B0-----:R-:W-:-:S02]  /*1350*/  DMUL R144, R96, R98 ;  /* 0x0000006260907228 */ /* 0x001fc40000000000 */
        /* <DEDUP_REMOVED lines=12> */
[----:B------:R-:W-:-:S05]  /*1420*/  IADD3 R154, P2, R143, UR38, RZ ;  /* 0x000000268f9a7c10 */ /* 0x000fca000ff5e0ff */
[----:B------:R-:W-:Y:S01]  /*1430*/  DMUL R148, R34, R146 ;  /* 0x0000009222947228 */ /* 0x000fe20000000000 */
[----:B------:R-:W-:-:S06]  /*1440*/  IADD3.X R155, R144, UR39, RZ, P2, !PT ;  /* 0x00000027909b7c10 */ /* 0x000fcc00097fe4ff */
[----:B------:R0:W-:Y:S04]  /*1450*/  STG.E.64 desc[UR36][R154.64], R148 ;  /* 0x000000949a007986 */ /* 0x0001e8000c101b24 */
[----:B------:R-:W2:Y:S01]  /*1460*/  LDG.E.64 R146, desc[UR36][R92.64+-0x7be7d0] ;  /* 0x841830245c927981 */ /* 0x000ea2000c1e1b00 */
[----:B------:R-:W-:Y:S01]  /*1470*/  DMUL R98, R32, R98 ;  /* 0x0000006220627228 */ /* 0x000fe20000000000 */
[----:B------:R-:W-:-:S04]  /*1480*/  IADD3.X R150, R0, 0x16dc5, RZ, P1, !PT ;  /* 0x00016dc500967810 */ /* 0x000fc80000ffe4ff */
[----:B------:R-:W-:-:S03]  /*1490*/  SHF.R.S32.HI R145, RZ, 0x1d, R150 ;  /* 0x0000001dff917819 */ /* 0x000fc60000011496 */
[----:B--2---:R-:W-:Y:S01]  /*14a0*/  DMUL R152, R98, R146 ;  /* 0x0000009262987228 */ /* 0x004fe20000000000 */
[----:B------:R-:W-:-:S04]  /*14b0*/  SHF.R.S64 R146, R151, 0x1d, R150 ;  /* 0x0000001d97927819 */ /* 0x000fc80000001096 */
[----:B------:R-:W-:-:S03]  /*14c0*/  IADD3 R158, P2, R146, UR38, RZ ;  /* 0x00000026929e7c10 */ /* 0x000fc6000ff5e0ff */
[----:B------:R-:W-:Y:S01]  /*14d0*/  DMUL R152, R24, R152 ;  /* 0x0000009818987228 */ /* 0x000fe20000000000 */
[----:B------:R-:W-:-:S06]  /*14e0*/  IADD3.X R159, R145, UR39, RZ, P2, !PT ;  /* 0x00000027919f7c10 */ /* 0x000fcc00097fe4ff */
[----:B------:R-:W-:Y:S04]  /*14f0*/  STG.E.64 desc[UR36][R158.64], R152 ;  /* 0x000000989e007986 */ /* 0x000fe8000c101b24 */
[----:B0-----:R-:W2:Y:S01]  /*1500*/  LDG.E.64 R148, desc[UR36][R92.64+0x83060] ;  /* 0x083060245c947981 */ /* 0x001ea2000c1e1b00 */
[----:B------:R-:W-:-:S04]  /*1510*/  IADD3.X R150, R0, 0x238f9, RZ, P1, !PT ;  /* 0x000238f900967810 */ /* 0x000fc80000ffe4ff */
[----:B------:R-:W-:-:S04]  /*1520*/  SHF.R.S64 R147, R151, 0x1d, R150 ;  /* 0x0000001d97937819 */ /* 0x000fc80000001096 */
[----:B------:R-:W-:Y:S01]  /*1530*/  IADD3 R160, P2, R147, UR38, RZ ;  /* 0x0000002693a07c10 */ /* 0x000fe2000ff5e0ff */
[----:B--2---:R-:W-:Y:S01]  /*1540*/  DMUL R154, R98, R148 ;  /* 0x00000094629a7228 */ /* 0x004fe20000000000 */
[----:B------:R-:W-:-:S04]  /*1550*/  SHF.R.S32.HI R148, RZ, 0x1d, R150 ;  /* 0x0000001dff947819 */ /* 0x000fc80000011496 */
[----:B------:R-:W-:-:S03]  /*1560*/  IADD3.X R161, R148, UR39, RZ, P2, !PT ;  /* 0x0000002794a17c10 */ /* 0x000fc600097fe4ff */
[----:B------:R-:W-:-:S07]  /*1570*/  DMUL R154, R22, R154 ;  /* 0x0000009a169a7228 */ /* 0x000fce0000000000 */
[----:B------:R0:W-:Y:S04]  /*1580*/  STG.E.64 desc[UR36][R160.64], R154 ;  /* 0x0000009aa0007986 */ /* 0x0001e8000c101b24 */
[----:B------:R-:W2:Y:S01]  /*1590*/  LDG.E.64 R156, desc[UR36][R90.64+-0x73b770] ;  /* 0x8c4890245a9c7981 */ /* 0x000ea2000c1e1b00 */
[C---:B------:R-:W-:Y:S01]  /*15a0*/  IADD3.X R150, R0.reuse, 0x3042d, RZ, P1, !PT ;  /* 0x0003042d00967810 */ /* 0x040fe20000ffe4ff */
[----:B------:R-:W-:Y:S01]  /*15b0*/  DFMA R96, R60, R96, 1 ;  /* 0x3ff000003c60742b */ /* 0x000fe20000000060 */
[----:B------:R-:W-:Y:S02]  /*15c0*/  IADD3.X R164, R0, 0x3cf61, RZ, P1, !PT ;  /* 0x0003cf6100a47810 */ /* 0x000fe40000ffe4ff */
[C---:B------:R-:W-:Y:S02]  /*15d0*/  SHF.R.S64 R149, R151.reuse, 0x1d, R150 ;  /* 0x0000001d97957819 */ /* 0x040fe40000001096 */
[----:B------:R-:W-:-:S02]  /*15e0*/  SHF.R.S64 R151, R151, 0x1d, R164 ;  /* 0x0000001d97977819 */ /* 0x000fc400000010a4 */
[----:B------:R-:W-:Y:S01]  /*15f0*/  SHF.R.S32.HI R150, RZ, 0x1d, R150 ;  /* 0x0000001dff967819 */ /* 0x000fe20000011496 */
[----:B------:R-:W-:Y:S01]  /*1600*/  DFMA R96, R32, R18, R96 ;  /* 0x000000122060722b */ /* 0x000fe20000000060 */
[----:B------:R-:W-:Y:S01]  /*1610*/  SHF.R.S32.HI R164, RZ, 0x1d, R164 ;  /* 0x0000001dffa47819 */ /* 0x000fe200000114a4 */
[----:B0-----:R-:W-:Y:S01]  /*1620*/  DADD R160, -RZ, -R174 ;  /* 0x00000000ffa07229 */ /* 0x001fe200000009ae */
[----:B------:R-:W-:-:S04]  /*1630*/  IADD3 R154, P2, R151, UR38, RZ ;  /* 0x00000026979a7c10 */ /* 0x000fc8000ff5e0ff */
[----:B------:R-:W-:Y:S02]  /*1640*/  IADD3.X R155, R164, UR39, RZ, P2, !PT ;  /* 0x00000027a49b7c10 */ /* 0x000fe400097fe4ff */
[----:B------:R-:W-:Y:S02]  /*1650*/  IADD3 R170, P2, R118, UR44, RZ ;  /* 0x0000002c76aa7c10 */ /* 0x000fe4000ff5e0ff */
[----:B------:R-:W-:Y:S02]  /*1660*/  IADD3 R172, P3, R129, UR44, RZ ;  /* 0x0000002c81ac7c10 */ /* 0x000fe4000ff7e0ff */
[----:B------:R-:W-:Y:S02]  /*1670*/  IADD3 R180, P4, R128, UR44, RZ ;  /* 0x0000002c80b47c10 */ /* 0x000fe4000ff9e0ff */
[----:B------:R-:W-:Y:S02]  /*1680*/  IADD3.X R171, R113, UR45, RZ, P2, !PT ;  /* 0x0000002d71ab7c10 */ /* 0x000fe400097fe4ff */
[----:B------:R-:W-:-:S02]  /*1690*/  IADD3.X R173, R114, UR45, RZ, P3, !PT ;  /* 0x0000002d72ad7c10 */ /* 0x000fc40009ffe4ff */
[----:B------:R-:W-:Y:S01]  /*16a0*/  IADD3.X R181, R115, UR45, RZ, P4, !PT ;  /* 0x0000002d73b57c10 */ /* 0x000fe2000a7fe4ff */
[----:B--2---:R-:W-:Y:S01]  /*16b0*/  DMUL R156, R98, R156 ;  /* 0x0000009c629c7228 */ /* 0x004fe20000000000 */
[----:B------:R-:W-:-:S04]  /*16c0*/  IADD3 R98, P1, R149, UR38, RZ ;  /* 0x0000002695627c10 */ /* 0x000fc8000ff3e0ff */
[----:B------:R-:W-:-:S03]  /*16d0*/  IADD3.X R99, R150, UR39, RZ, P1, !PT ;  /* 0x0000002796637c10 */ /* 0x000fc60008ffe4ff */
[----:B------:R-:W-:Y:S01]  /*16e0*/  DMUL R156, R20, R156 ;  /* 0x0000009c149c7228 */ /* 0x000fe20000000000 */
[----:B------:R-:W-:-:S04]  /*16f0*/  IADD3 R158, P1, R116, UR44, RZ ;  /* 0x0000002c749e7c10 */ /* 0x000fc8000ff3e0ff */
[----:B------:R-:W-:Y:S02]  /*1700*/  IADD3.X R159, R117, UR45, RZ, P1, !PT ;  /* 0x0000002d759f7c10 */ /* 0x000fe40008ffe4ff */
[----:B------:R0:W-:Y:S01]  /*1710*/  STG.E.64 desc[UR36][R98.64], R156 ;  /* 0x0000009c62007986 */ /* 0x0001e2000c101b24 */
[----:B------:R-:W-:-:S03]  /*1720*/  IADD3 R166, P1, R130, UR44, RZ ;  /* 0x0000002c82a67c10 */ /* 0x000fc6000ff3e0ff */
[----:B------:R-:W-:Y:S04]  /*1730*/  STG.E.64 desc[UR36][R154.64], R96 ;  /* 0x000000609a007986 */ /* 0x000fe8000c101b24 */
[----:B------:R-:W2:Y:S01]  /*1740*/  LDG.E.64 R152, desc[UR36][R94.64+-0x14b88] ;  /* 0xfeb478245e987981 */ /* 0x000ea2000c1e1b00 */
[----:B------:R-:W-:-:S03]  /*1750*/  IADD3.X R167, R127, UR45, RZ, P1, !PT ;  /* 0x0000002d7fa77c10 */ /* 0x000fc60008ffe4ff */
[----:B------:R-:W-:Y:S04]  /*1760*/  STG.E.64 desc[UR36][R158.64], R160 ;  /* 0x000000a09e007986 */ /* 0x000fe8000c101b24 */
[----:B------:R-:W-:Y:S04]  /*1770*/  STG.E.64 desc[UR36][R166.64], RZ ;  /* 0x000000ffa6007986 */ /* 0x000fe8000c101b24 */
[----:B------:R-:W-:Y:S04]  /*1780*/  STG.E.64 desc[UR36][R170.64], RZ ;  /* 0x000000ffaa007986 */ /* 0x000fe8000c101b24 */
[----:B------:R1:W-:Y:S04]  /*1790*/  STG.E.64 desc[UR36][R172.64], R182 ;  /* 0x000000b6ac007986 */ /* 0x0003e8000c101b24 */
[----:B------:R-:W-:Y:S04]  /*17a0*/  STG.E.64 desc[UR36][R180.64], RZ ;  /* 0x000000ffb4007986 */ /* 0x000fe8000c101b24 */
[----:B------:R-:W3:Y:S04]  /*17b0*/  LDG.E.64 R162, desc[UR36][R92.64+-0x7d3358] ;  /* 0x82cca8245ca27981 */ /* 0x000ee8000c1e1b00 */
[----:B0-----:R-:W4:Y:S01]  /*17c0*/  LDG.E.64 R156, desc[UR36][R90.64+-0x7502f8] ;  /* 0x8afd08245a9c7981 */ /* 0x001f22000c1e1b00 */
[----:B------:R-:W-:-:S02]  /*17d0*/  IADD3 R186, P2, R107, UR44, RZ ;  /* 0x0000002c6bba7c10 */ /* 0x000fc4000ff5e0ff */
[----:B-1----:R-:W-:Y:S02]  /*17e0*/  IADD3 R182, P1, R109, UR44, RZ ;  /* 0x0000002c6db67c10 */ /* 0x002fe4000ff3e0ff */
[----:B------:R-:W-:Y:S02]  /*17f0*/  IADD3 R188, P3, R103, UR44, RZ ;  /* 0x0000002c67bc7c10 */ /* 0x000fe4000ff7e0ff */
[----:B------:R-:W-:Y:S02]  /*1800*/  IADD3.X R183, R110, UR45, RZ, P1, !PT ;  /* 0x0000002d6eb77c10 */ /* 0x000fe40008ffe4ff */
[----:B------:R-:W-:Y:S02]  /*1810*/  IADD3 R184, P1, R112, UR44, RZ ;  /* 0x0000002c70b87c10 */ /* 0x000fe4000ff3e0ff */
[----:B------:R-:W-:Y:S02]  /*1820*/  IADD3 R190, P4, R101, UR44, RZ ;  /* 0x0000002c65be7c10 */ /* 0x000fe4000ff9e0ff */
[----:B------:R-:W-:-:S02]  /*1830*/  IADD3.X R185, R111, UR45, RZ, P1, !PT ;  /* 0x0000002d6fb97c10 */ /* 0x000fc40008ffe4ff */
[----:B------:R-:W-:Y:S02]  /*1840*/  IADD3.X R187, R106, UR45, RZ, P2, !PT ;  /* 0x0000002d6abb7c10 */ /* 0x000fe400097fe4ff */
[----:B------:R-:W-:Y:S02]  /*1850*/  IADD3.X R189, R104, UR45, RZ, P3, !PT ;  /* 0x0000002d68bd7c10 */ /* 0x000fe40009ffe4ff */
[----:B------:R-:W-:Y:S01]  /*1860*/  IADD3.X R191, R102, UR45, RZ, P4, !PT ;  /* 0x0000002d66bf7c10 */ /* 0x000fe2000a7fe4ff */
[----:B--2---:R-:W-:-:S08]  /*1870*/  DMUL R158, R152, R152 ;  /* 0x00000098989e7228 */ /* 0x004fd00000000000 */
[----:B------:R-:W-:-:S08]  /*1880*/  DMUL R168, R158, UR34 ;  /* 0x000000229ea87c28 */ /* 0x000fd00008000000 */
[----:B---3--:R-:W-:Y:S02]  /*1890*/  DMUL R96, R162, R168 ;  /* 0x000000a8a2607228 */ /* 0x008fe40000000000 */
[----:B----4-:R-:W-:Y:S02]  /*18a0*/  DMUL R160, R156, R162 ;  /* 0x000000a29ca07228 */ /* 0x010fe40000000000 */
[----:B------:R-:W-:-:S04]  /*18b0*/  DMUL R154, R152, R156 ;  /* 0x0000009c989a7228 */ /* 0x000fc80000000000 */
[----:B------:R-:W-:Y:S02]  /*18c0*/  DMUL R166, R26, R96 ;  /* 0x000000601aa67228 */ /* 0x000fe40000000000 */
[----:B------:R-:W-:Y:S02]  /*18d0*/  DMUL R98, R158, R160 ;  /* 0x000000a09e627228 */ /* 0x000fe40000000000 */
[----:B------:R-:W-:-:S06]  /*18e0*/  DMUL R96, R36, R154 ;  /* 0x0000009a24607228 */ /* 0x000fcc0000000000 */
[----:B------:R-:W-:Y:S02]  /*18f0*/  DFMA R166, R36, R98, R166 ;  /* 0x0000006224a6722b */ /* 0x000fe400000000a6 */
[----:B------:R-:W-:Y:S02]  /*1900*/  DMUL R98, R152, R162 ;  /* 0x000000a298627228 */ /* 0x000fe40000000000 */
[----:B------:R-:W-:-:S03]  /*1910*/  DFMA R170, -R72, R152, -R96 ;  /* 0x0000009848aa722b */ /* 0x000fc60000000960 */
[----:B------:R0:W-:Y:S03]  /*1920*/  STG.E.64 desc[UR36][R182.64], R166 ;  /* 0x000000a6b6007986 */ /* 0x0001e6000c101b24 */
[----:B------:R-:W-:Y:S02]  /*1930*/  DMUL R172, R36, R98 ;  /* 0x0000006224ac7228 */ /* 0x000fe40000000000 */
[----:B------:R-:W-:-:S06]  /*1940*/  DFMA R170, -R26, UR50, R170 ;  /* 0x000000321aaa7c2b */ /* 0x000fcc00080001aa */
[----:B------:R-:W-:Y:S01]  /*1950*/  DADD R194, -RZ, -R172 ;  /* 0x00000000ffc27229 */ /* 0x000fe200000009ac */
[----:B------:R1:W-:Y:S04]  /*1960*/  STG.E.64 desc[UR36][R184.64], R170 ;  /* 0x000000aab8007986 */ /* 0x0003e8000c101b24 */
[----:B------:R2:W-:Y:S04]  /*1970*/  STG.E.64 desc[UR36][R186.64], RZ ;  /* 0x000000ffba007986 */ /* 0x0005e8000c101b24 */
[----:B------:R3:W-:Y:S04]  /*1980*/  STG.E.64 desc[UR36][R188.64], R194 ;  /* 0x000000c2bc007986 */ /* 0x0007e8000c101b24 */
[----:B------:R4:W-:Y:S04]  /*1990*/  STG.E.64 desc[UR36][R190.64], RZ ;  /* 0x000000ffbe007986 */ /* 0x0009e8000c101b24 */
[----:B0-----:R-:W5:Y:S01]  /*19a0*/  LDG.E.64 R166, desc[UR36][R92.64+0x6e4d8] ;  /* 0x06e4d8245ca67981 */ /* 0x001f62000c1e1b00 */
[----:B------:R-:W-:Y:S01]  /*19b0*/  DMUL R182, R152, UR34 ;  /* 0x0000002298b67c28 */ /* 0x000fe20008000000 */
[----:B------:R-:W-:-:S02]  /*19c0*/  IADD3 R192, P1, R105, UR44, RZ ;  /* 0x0000002c69c07c10 */ /* 0x000fc4000ff3e0ff */
[----:B-1----:R-:W-:Y:S02]  /*19d0*/  IADD3 R184, P2, R122, UR44, RZ ;  /* 0x0000002c7ab87c10 */ /* 0x002fe4000ff5e0ff */
[----:B------:R-:W-:Y:S02]  /*19e0*/  IADD3.X R193, R108, UR45, RZ, P1, !PT ;  /* 0x0000002d6cc17c10 */ /* 0x000fe40008ffe4ff */
[----:B--2---:R-:W-:Y:S01]  /*19f0*/  IADD3 R186, P1, R126, UR44, RZ ;  /* 0x0000002c7eba7c10 */ /* 0x004fe2000ff3e0ff */
[----:B------:R-:W-:Y:S01]  /*1a00*/  DFMA R182, R26, -R182, -R96 ;  /* 0x800000b61ab6722b */ /* 0x000fe20000000860 */
[----:B------:R-:W-:Y:S02]  /*1a10*/  IADD3.X R185, R124, UR45, RZ, P2, !PT ;  /* 0x0000002d7cb97c10 */ /* 0x000fe400097fe4ff */
[----:B---3--:R-:W-:Y:S02]  /*1a20*/  IADD3 R188, P2, R125, UR44, RZ ;  /* 0x0000002c7dbc7c10 */ /* 0x008fe4000ff5e0ff */
[----:B----4-:R-:W-:-:S02]  /*1a30*/  IADD3 R190, P3, R121, UR44, RZ ;  /* 0x0000002c79be7c10 */ /* 0x010fc4000ff7e0ff */
[----:B------:R-:W-:Y:S01]  /*1a40*/  IADD3.X R187, R119, UR45, RZ, P1, !PT ;  /* 0x0000002d77bb7c10 */ /* 0x000fe20008ffe4ff */
[----:B------:R-:W-:Y:S01]  /*1a50*/  DFMA R182, -R26, UR32, R182 ;  /* 0x000000201ab67c2b */ /* 0x000fe200080001b6 */
[----:B------:R-:W-:Y:S02]  /*1a60*/  IADD3 R96, P1, R142, UR42, RZ ;  /* 0x0000002a8e607c10 */ /* 0x000fe4000ff3e0ff */
[----:B------:R-:W-:Y:S02]  /*1a70*/  IADD3.X R189, R123, UR45, RZ, P2, !PT ;  /* 0x0000002d7bbd7c10 */ /* 0x000fe400097fe4ff */
[----:B------:R-:W-:Y:S02]  /*1a80*/  IADD3.X R191, R120, UR45, RZ, P3, !PT ;  /* 0x0000002d78bf7c10 */ /* 0x000fe40009ffe4ff */
[----:B------:R-:W-:Y:S01]  /*1a90*/  IADD3.X R97, R141, UR43, RZ, P1, !PT ;  /* 0x0000002b8d617c10 */ /* 0x000fe20008ffe4ff */
[-C--:B-----5:R-:W-:Y:S02]  /*1aa0*/  DMUL R172, R168, R166.reuse ;  /* 0x000000a6a8ac7228 */ /* 0x0a0fe40000000000 */
[----:B------:R-:W-:-:S02]  /*1ab0*/  DMUL R168, R156, R166 ;  /* 0x000000a69ca87228 */ /* 0x000fc40000000000 */
[----:B------:R-:W-:-:S04]  /*1ac0*/  DMUL R170, R152, R166 ;  /* 0x000000a698aa7228 */ /* 0x000fc80000000000 */
[----:B------:R-:W-:Y:S02]  /*1ad0*/  DMUL R180, R26, R172 ;  /* 0x000000ac1ab47228 */ /* 0x000fe40000000000 */
[----:B------:R-:W-:-:S08]  /*1ae0*/  DMUL R172, R158, R168 ;  /* 0x000000a89eac7228 */ /* 0x000fd00000000000 */
[C---:B------:R-:W-:Y:S02]  /*1af0*/  DFMA R172, R36.reuse, R172, R180 ;  /* 0x000000ac24ac722b */ /* 0x040fe400000000b4 */
[----:B------:R-:W-:-:S05]  /*1b00*/  DMUL R180, R36, R170 ;  /* 0x000000aa24b47228 */ /* 0x000fca0000000000 */
[----:B------:R0:W-:Y:S04]  /*1b10*/  STG.E.64 desc[UR36][R192.64], R172 ;  /* 0x000000acc0007986 */ /* 0x0001e8000c101b24 */
[----:B------:R-:W-:Y:S04]  /*1b20*/  STG.E.64 desc[UR36][R184.64], RZ ;  /* 0x000000ffb8007986 */ /* 0x000fe8000c101b24 */
[----:B------:R1:W-:Y:S01]  /*1b30*/  STG.E.64 desc[UR36][R186.64], R182 ;  /* 0x000000b6ba007986 */ /* 0x0003e2000c101b24 */
[----:B0-----:R-:W-:-:S07]  /*1b40*/  DADD R192, -RZ, -R180 ;  /* 0x00000000ffc07229 */ /* 0x001fce00000009b4 */
[----:B------:R0:W-:Y:S04]  /*1b50*/  STG.E.64 desc[UR36][R188.64], R192 ;  /* 0x000000c0bc007986 */ /* 0x0001e8000c101b24 */
[----:B------:R-:W-:Y:S04]  /*1b60*/  STG.E.64 desc[UR36][R190.64], RZ ;  /* 0x000000ffbe007986 */ /* 0x000fe8000c101b24 */
[----:B------:R-:W2:Y:S01]  /*1b70*/  LDG.E.64 R172, desc[UR36][R96.64+-0x14b88] ;  /* 0xfeb4782460ac7981 */ /* 0x000ea2000c1e1b00 */
[----:B------:R-:W-:Y:S01]  /*1b80*/  UMOV UR50, 0x9999999a ;  /* 0x9999999a00327882 */ /* 0x000fe20000000000 */
[----:B------:R-:W-:Y:S01]  /*1b90*/  UMOV UR51, 0x3fd99999 ;  /* 0x3fd9999900337882 */ /* 0x000fe20000000000 */
[----:B------:R-:W-:Y:S01]  /*1ba0*/  DMUL R180, R154, R154 ;  /* 0x0000009a9ab47228 */ /* 0x000fe20000000000 */
[----:B-1----:R-:W-:Y:S01]  /*1bb0*/  IADD3 R186, P1, R132, UR44, RZ ;  /* 0x0000002c84ba7c10 */ /* 0x002fe2000ff3e0ff */
[----:B------:R-:W-:Y:S01]  /*1bc0*/  DMUL R184, R42, R158 ;  /* 0x0000009e2ab87228 */ /* 0x000fe20000000000 */
[----:B------:R-:W-:Y:S01]  /*1bd0*/  IADD3 R194, P2, R139, UR44, RZ ;  /* 0x0000002c8bc27c10 */ /* 0x000fe2000ff5e0ff */
[----:B------:R-:W-:Y:S01]  /*1be0*/  DMUL R98, R98, UR50 ;  /* 0x0000003262627c28 */ /* 0x000fe20008000000 */
[----:B------:R-:W-:Y:S01]  /*1bf0*/  IADD3.X R187, R131, UR45, RZ, P1, !PT ;  /* 0x0000002d83bb7c10 */ /* 0x000fe20008ffe4ff */
[----:B------:R-:W-:Y:S01]  /*1c00*/  DMUL R170, R170, UR50 ;  /* 0x00000032aaaa7c28 */ /* 0x000fe20008000000 */
[----:B0-----:R-:W-:-:S02]  /*1c10*/  IADD3 R192, P1, R140, UR44, RZ ;  /* 0x0000002c8cc07c10 */ /* 0x001fc4000ff3e0ff */
[----:B------:R-:W-:Y:S01]  /*1c20*/  IADD3 R196, P3, R134, UR44, RZ ;  /* 0x0000002c86c47c10 */ /* 0x000fe2000ff7e0ff */
[----:B------:R-:W-:Y:S01]  /*1c30*/  DMUL R184, R156, R184 ;  /* 0x000000b89cb87228 */ /* 0x000fe20000000000 */
[----:B------:R-:W-:Y:S02]  /*1c40*/  IADD3 R198, P4, R133, UR44, RZ ;  /* 0x0000002c85c67c10 */ /* 0x000fe4000ff9e0ff */
[----:B------:R-:W-:Y:S01]  /*1c50*/  IADD3.X R193, R135, UR45, RZ, P1, !PT ;  /* 0x0000002d87c17c10 */ /* 0x000fe20008ffe4ff */
[----:B------:R-:W-:Y:S01]  /*1c60*/  DMUL R182, R36, R170 ;  /* 0x000000aa24b67228 */ /* 0x000fe20000000000 */
[----:B------:R-:W-:Y:S02]  /*1c70*/  IADD3.X R195, R138, UR45, RZ, P2, !PT ;  /* 0x0000002d8ac37c10 */ /* 0x000fe400097fe4ff */
[----:B------:R-:W-:Y:S02]  /*1c80*/  IADD3.X R197, R137, UR45, RZ, P3, !PT ;  /* 0x0000002d89c57c10 */ /* 0x000fe40009ffe4ff */
[----:B------:R-:W-:Y:S01]  /*1c90*/  IADD3.X R199, R136, UR45, RZ, P4, !PT ;  /* 0x0000002d88c77c10 */ /* 0x000fe2000a7fe4ff */
[----:B--2---:R-:W-:-:S08]  /*1ca0*/  DMUL R172, R172, UR50 ;  /* 0x00000032acac7c28 */ /* 0x004fd00008000000 */
[----:B------:R-:W-:Y:S02]  /*1cb0*/  DFMA R172, R152, R172, -R180 ;  /* 0x000000ac98ac722b */ /* 0x000fe400000008b4 */
[----:B------:R-:W-:-:S06]  /*1cc0*/  DMUL R180, R42, R152 ;  /* 0x000000982ab47228 */ /* 0x000fcc0000000000 */
[----:B------:R-:W-:Y:S02]  /*1cd0*/  DMUL R172, R36, R172 ;  /* 0x000000ac24ac7228 */ /* 0x000fe40000000000 */
[----:B------:R-:W-:-:S06]  /*1ce0*/  DMUL R180, R26, R180 ;  /* 0x000000b41ab47228 */ /* 0x000fcc0000000000 */
[----:B------:R-:W-:Y:S02]  /*1cf0*/  DFMA R172, R26, R184, -R172 ;  /* 0x000000b81aac722b */ /* 0x000fe400000008ac */
[----:B------:R-:W-:Y:S02]  /*1d00*/  DFMA R184, R46, R154, -R180 ;  /* 0x0000009a2eb8722b */ /* 0x000fe400000008b4 */
[----:B------:R-:W-:-:S03]  /*1d10*/  DMUL R180, R36, R98 ;  /* 0x0000006224b47228 */ /* 0x000fc60000000000 */
[----:B------:R0:W-:Y:S03]  /*1d20*/  STG.E.64 desc[UR36][R186.64], R172 ;  /* 0x000000acba007986 */ /* 0x0001e6000c101b24 */
[----:B------:R-:W-:Y:S01]  /*1d30*/  DFMA R184, -R26, UR30, R184 ;  /* 0x0000001e1ab87c2b */ /* 0x000fe200080001b8 */
[----:B------:R-:W-:Y:S04]  /*1d40*/  STG.E.64 desc[UR36][R192.64], R180 ;  /* 0x000000b4c0007986 */ /* 0x000fe8000c101b24 */
[----:B------:R1:W-:Y:S04]  /*1d50*/  STG.E.64 desc[UR36][R194.64], R182 ;  /* 0x000000b6c2007986 */ /* 0x0003e8000c101b24 */
[----:B------:R2:W-:Y:S04]  /*1d60*/  STG.E.64 desc[UR36][R196.64], R184 ;  /* 0x000000b8c4007986 */ /* 0x0005e8000c101b24 */
[----:B------:R-:W-:Y:S04]  /*1d70*/  STG.E.64 desc[UR36][R198.64], R48 ;  /* 0x00000030c6007986 */ /* 0x000fe8000c101b24 */
[----:B------:R-:W3:Y:S04]  /*1d80*/  LDG.E.64 R170, desc[UR36][R90.64+0xf1538] ;  /* 0x0f1538245aaa7981 */ /* 0x000ee8000c1e1b00 */
[----:B0-----:R-:W4:Y:S01]  /*1d90*/  LDG.E.64 R186, desc[UR36][R96.64+-0x14b88] ;  /* 0xfeb4782460ba7981 */ /* 0x001f22000c1e1b00 */
[----:B------:R-:W-:Y:S01]  /*1da0*/  DMUL R172, R152, R158 ;  /* 0x0000009e98ac7228 */ /* 0x000fe20000000000 */
[----:B------:R-:W-:Y:S01]  /*1db0*/  UMOV UR52, 0x66666666 ;  /* 0x6666666600347882 */ /* 0x000fe20000000000 */
[----:B------:R-:W-:Y:S01]  /*1dc0*/  UMOV UR53, 0x3ff66666 ;  /* 0x3ff6666600357882 */ /* 0x000fe20000000000 */
[----:B------:R-:W-:Y:S01]  /*1dd0*/  DMUL R188, R166, R166 ;  /* 0x000000a6a6bc7228 */ /* 0x000fe20000000000 */
[----:B------:R-:W-:Y:S01]  /*1de0*/  UMOV UR54, 0x9999999a ;  /* 0x9999999a00367882 */ /* 0x000fe20000000000 */
[----:B------:R-:W-:Y:S01]  /*1df0*/  DADD R98, R74, -UR34 ;  /* 0x800000224a627e29 */ /* 0x000fe20008000000 */
[----:B------:R-:W-:Y:S01]  /*1e00*/  UMOV UR55, 0x3fe99999 ;  /* 0x3fe9999900377882 */ /* 0x000fe20000000000 */
[----:B-1----:R-:W-:-:S02]  /*1e10*/  DMUL R182, R162, R162 ;  /* 0x000000a2a2b67228 */ /* 0x002fc40000000000 */
[-C--:B------:R-:W-:Y:S02]  /*1e20*/  DMUL R190, R2, R172.reuse ;  /* 0x000000ac02be7228 */ /* 0x080fe40000000000 */
[----:B--2---:R-:W-:Y:S02]  /*1e30*/  DMUL R184, R4, R172 ;  /* 0x000000ac04b87228 */ /* 0x004fe40000000000 */
[----:B------:R-:W-:Y:S02]  /*1e40*/  DMUL R160, R160, UR50 ;  /* 0x00000032a0a07c28 */ /* 0x000fe40008000000 */
[----:B------:R-:W-:Y:S02]  /*1e50*/  DMUL R168, R168, UR50 ;  /* 0x00000032a8a87c28 */ /* 0x000fe40008000000 */
[----:B------:R-:W-:Y:S02]  /*1e60*/  DMUL R190, R188, R190 ;  /* 0x000000bebcbe7228 */ /* 0x000fe40000000000 */
[----:B------:R-:W-:-:S02]  /*1e70*/  DMUL R188, R172, R98 ;  /* 0x00000062acbc7228 */ /* 0x000fc40000000000 */
[----:B------:R-:W-:Y:S02]  /*1e80*/  DMUL R172, R156, R156 ;  /* 0x0000009c9cac7228 */ /* 0x000fe40000000000 */
[C---:B------:R-:W-:Y:S02]  /*1e90*/  DMUL R160, R158.reuse, R160 ;  /* 0x000000a09ea07228 */ /* 0x040fe40000000000 */
[----:B------:R-:W-:Y:S02]  /*1ea0*/  DMUL R168, R158, R168 ;  /* 0x000000a89ea87228 */ /* 0x000fe40000000000 */
[----:B------:R-:W-:-:S08]  /*1eb0*/  DFMA R182, R182, R188, -R190 ;  /* 0x000000bcb6b6722b */ /* 0x000fd000000008be */
[----:B------:R-:W-:Y:S02]  /*1ec0*/  DFMA R182, R172, -R184, R182 ;  /* 0x800000b8acb6722b */ /* 0x000fe400000000b6 */
[----:B------:R-:W-:-:S08]  /*1ed0*/  DMUL R184, R76, R158 ;  /* 0x0000009e4cb87228 */ /* 0x000fd00000000000 */
[-C--:B------:R-:W-:Y:S02]  /*1ee0*/  DMUL R162, R162, R184.reuse ;  /* 0x000000b8a2a27228 */ /* 0x080fe40000000000 */
[----:B------:R-:W-:Y:S01]  /*1ef0*/  DMUL R166, R166, R184 ;  /* 0x000000b8a6a67228 */ /* 0x000fe20000000000 */
[----:B------:R-:W-:-:S05]  /*1f00*/  IADD3 R184, P3, R147, UR44, RZ ;  /* 0x0000002c93b87c10 */ /* 0x000fca000ff7e0ff */
[C---:B------:R-:W-:Y:S01]  /*1f10*/  DFMA R160, R36.reuse, R160, -R162 ;  /* 0x000000a024a0722b */ /* 0x040fe200000008a2 */
[----:B------:R-:W-:Y:S01]  /*1f20*/  IADD3.X R185, R148, UR45, RZ, P3, !PT ;  /* 0x0000002d94b97c10 */ /* 0x000fe20009ffe4ff */
[----:B------:R-:W-:Y:S02]  /*1f30*/  DFMA R166, R36, R168, -R166 ;  /* 0x000000a824a6722b */ /* 0x000fe400000008a6 */
[----:B---3--:R-:W-:-:S08]  /*1f40*/  DMUL R180, R170, -UR52 ;  /* 0x80000034aab47c28 */ /* 0x008fd00008000000 */
[----:B----4-:R-:W-:Y:S02]  /*1f50*/  DFMA R180, R186, UR54, R180 ;  /* 0x00000036bab47c2b */ /* 0x010fe400080000b4 */
[----:B------:R-:W-:-:S06]  /*1f60*/  DMUL R186, R158, R74 ;  /* 0x0000004a9eba7228 */ /* 0x000fcc0000000000 */
[----:B------:R-:W-:Y:S02]  /*1f70*/  DMUL R180, R156, R180 ;  /* 0x000000b49cb47228 */ /* 0x000fe40000000000 */
[----:B------:R-:W-:Y:S01]  /*1f80*/  DFMA R182, R170, -R186, R182 ;  /* 0x800000baaab6722b */ /* 0x000fe200000000b6 */
[----:B------:R-:W-:-:S05]  /*1f90*/  IADD3 R170, P1, R143, UR44, RZ ;  /* 0x0000002c8faa7c10 */ /* 0x000fca000ff3e0ff */
[----:B------:R-:W-:Y:S01]  /*1fa0*/  DMUL R180, R158, R180 ;  /* 0x000000b49eb47228 */ /* 0x000fe20000000000 */
[----:B------:R-:W-:-:S07]  /*1fb0*/  IADD3.X R171, R144, UR45, RZ, P1, !PT ;  /* 0x0000002d90ab7c10 */ /* 0x000fce0008ffe4ff */
[----:B------:R-:W-:-:S08]  /*1fc0*/  DMUL R180, R36, R180 ;  /* 0x000000b424b47228 */ /* 0x000fd00000000000 */
[----:B------:R-:W-:Y:S01]  /*1fd0*/  DFMA R180, R26, -R182, -R180 ;  /* 0x800000b61ab4722b */ /* 0x000fe200000008b4 */
[----:B------:R-:W-:-:S04]  /*1fe0*/  IADD3 R182, P2, R146, UR44, RZ ;  /* 0x0000002c92b67c10 */ /* 0x000fc8000ff5e0ff */
[----:B------:R-:W-:Y:S02]  /*1ff0*/  IADD3.X R183, R145, UR45, RZ, P2, !PT ;  /* 0x0000002d91b77c10 */ /* 0x000fe400097fe4ff */
[----:B------:R-:W-:Y:S04]  /*2000*/  STG.E.64 desc[UR36][R170.64], R180 ;  /* 0x000000b4aa007986 */ /* 0x000fe8000c101b24 */
[----:B------:R0:W-:Y:S04]  /*2010*/  STG.E.64 desc[UR36][R182.64], R160 ;  /* 0x000000a0b6007986 */ /* 0x0001e8000c101b24 */
[----:B------:R1:W-:Y:S04]  /*2020*/  STG.E.64 desc[UR36][R184.64], R166 ;  /* 0x000000a6b8007986 */ /* 0x0003e8000c101b24 */
[----:B------:R-:W2:Y:S04]  /*2030*/  LDG.E.64 R168, desc[UR36][R96.64+-0x14b88] ;  /* 0xfeb4782460a87981 */ /* 0x000ea8000c1e1b00 */
[----:B------:R-:W3:Y:S01]  /*2040*/  LDG.E.64 R162, desc[UR36][R90.64+0xf1538] ;  /* 0x0f1538245aa27981 */ /* 0x000ee2000c1e1b00 */
[----:B------:R-:W-:Y:S01]  /*2050*/  UMOV UR56, 0x9999999a ;  /* 0x9999999a00387882 */ /* 0x000fe20000000000 */
[----:B------:R-:W-:Y:S01]  /*2060*/  UMOV UR57, 0x3fd99999 ;  /* 0x3fd9999900397882 */ /* 0x000fe20000000000 */
[----:B------:R-:W-:Y:S01]  /*2070*/  UMOV UR58, 0x66666666 ;  /* 0x66666666003a7882 */ /* 0x000fe20000000000 */
[----:B------:R-:W-:Y:S01]  /*2080*/  UMOV UR59, 0x3ff66666 ;  /* 0x3ff66666003b7882 */ /* 0x000fe20000000000 */
[----:B------:R-:W-:Y:S01]  /*2090*/  DMUL R154, R154, -UR52 ;  /* 0x800000349a9a7c28 */ /* 0x000fe20008000000 */
[----:B0-----:R-:W-:Y:S01]  /*20a0*/  IADD3 R160, P2, R151, UR44, RZ ;  /* 0x0000002c97a07c10 */ /* 0x001fe2000ff5e0ff */
[----:B-1----:R-:W-:-:S03]  /*20b0*/  DADD R166, -RZ, -R176 ;  /* 0x00000000ffa67229 */ /* 0x002fc600000009b0 */
[----:B------:R-:W-:Y:S01]  /*20c0*/  IADD3.X R161, R164, UR45, RZ, P2, !PT ;  /* 0x0000002da4a17c10 */ /* 0x000fe200097fe4ff */
[----:B------:R-:W-:Y:S01]  /*20d0*/  DADD R182, -RZ, -R38 ;  /* 0x00000000ffb67229 */ /* 0x000fe20000000926 */
[----:B------:R-:W-:Y:S02]  /*20e0*/  IADD3 R180, P3, R129, UR46, RZ ;  /* 0x0000002e81b47c10 */ /* 0x000fe4000ff7e0ff */
[----:B------:R-:W-:Y:S02]  /*20f0*/  IADD3 R184, P4, R128, UR46, RZ ;  /* 0x0000002e80b87c10 */ /* 0x000fe4000ff9e0ff */
[----:B------:R-:W-:Y:S02]  /*2100*/  IADD3.X R181, R114, UR47, RZ, P3, !PT ;  /* 0x0000002f72b57c10 */ /* 0x000fe40009ffe4ff */
[----:B------:R-:W-:Y:S01]  /*2110*/  IADD3.X R185, R115, UR47, RZ, P4, !PT ;  /* 0x0000002f73b97c10 */ /* 0x000fe2000a7fe4ff */
[C---:B--2---:R-:W-:Y:S02]  /*2120*/  DMUL R168, R152.reuse, R168 ;  /* 0x000000a898a87228 */ /* 0x044fe40000000000 */
[----:B---3--:R-:W-:-:S02]  /*2130*/  DMUL R162, R152, R162 ;  /* 0x000000a298a27228 */ /* 0x008fc40000000000 */
[----:B------:R-:W-:-:S04]  /*2140*/  DMUL R152, R54, R152 ;  /* 0x0000009836987228 */ /* 0x000fc80000000000 */
[----:B------:R-:W-:Y:S02]  /*2150*/  DFMA R168, R158, R172, R168 ;  /* 0x000000ac9ea8722b */ /* 0x000fe400000000a8 */
[----:B------:R-:W-:Y:S01]  /*2160*/  DMUL R158, R78, R158 ;  /* 0x0000009e4e9e7228 */ /* 0x000fe20000000000 */
[----:B------:R-:W-:Y:S01]  /*2170*/  IADD3 R172, P2, R118, UR46, RZ ;  /* 0x0000002e76ac7c10 */ /* 0x000fe2000ff5e0ff */
[----:B------:R-:W-:-:S04]  /*2180*/  DFMA R152, R36, R154, -R152 ;  /* 0x0000009a2498722b */ /* 0x000fc80000000898 */
[----:B------:R-:W-:Y:S01]  /*2190*/  DMUL R168, R168, -UR56 ;  /* 0x80000038a8a87c28 */ /* 0x000fe20008000000 */
[----:B------:R-:W-:-:S04]  /*21a0*/  IADD3 R154, P1, R149, UR44, RZ ;  /* 0x0000002c959a7c10 */ /* 0x000fc8000ff3e0ff */
[----:B------:R-:W-:Y:S01]  /*21b0*/  IADD3.X R155, R150, UR45, RZ, P1, !PT ;  /* 0x0000002d969b7c10 */ /* 0x000fe20008ffe4ff */
[----:B------:R-:W-:Y:S02]  /*21c0*/  DFMA R152, -R26, UR28, R152 ;  /* 0x0000001c1a987c2b */ /* 0x000fe40008000198 */
[----:B------:R-:W-:-:S08]  /*21d0*/  DFMA R162, R162, UR58, R168 ;  /* 0x0000003aa2a27c2b */ /* 0x000fd000080000a8 */
[----:B------:R-:W-:-:S08]  /*21e0*/  DMUL R162, R36, R162 ;  /* 0x000000a224a27228 */ /* 0x000fd00000000000 */
[----:B------:R-:W-:Y:S01]  /*21f0*/  DFMA R158, R156, -R158, -R162 ;  /* 0x8000009e9c9e722b */ /* 0x000fe200000008a2 */
[----:B------:R-:W-:-:S04]  /*2200*/  IADD3 R162, P1, R116, UR46, RZ ;  /* 0x0000002e74a27c10 */ /* 0x000fc8000ff3e0ff */
[----:B------:R-:W-:Y:S02]  /*2210*/  IADD3.X R163, R117, UR47, RZ, P1, !PT ;  /* 0x0000002f75a37c10 */ /* 0x000fe40008ffe4ff */
[----:B------:R-:W-:Y:S01]  /*2220*/  STG.E.64 desc[UR36][R154.64], R158 ;  /* 0x0000009e9a007986 */ /* 0x000fe2000c101b24 */
[----:B------:R-:W-:-:S03]  /*2230*/  IADD3 R170, P1, R130, UR46, RZ ;  /* 0x0000002e82aa7c10 */ /* 0x000fc6000ff3e0ff */
[----:B------:R-:W-:Y:S04]  /*2240*/  STG.E.64 desc[UR36][R160.64], R152 ;  /* 0x00000098a0007986 */ /* 0x000fe8000c101b24 */
[----:B------:R-:W2:Y:S01]  /*2250*/  LDG.E.64 R156, desc[UR36][R94.64+-0x338] ;  /* 0xfffcc8245e9c7981 */ /* 0x000ea2000c1e1b00 */
[----:B------:R-:W-:Y:S02]  /*2260*/  IADD3.X R171, R127, UR47, RZ, P1, !PT ;  /* 0x0000002f7fab7c10 */ /* 0x000fe40008ffe4ff */
[----:B------:R-:W-:Y:S01]  /*2270*/  IADD3.X R173, R113, UR47, RZ, P2, !PT ;  /* 0x0000002f71ad7c10 */ /* 0x000fe200097fe4ff */
[----:B------:R0:W-:Y:S04]  /*2280*/  STG.E.64 desc[UR36][R162.64], R166 ;  /* 0x000000a6a2007986 */ /* 0x0001e8000c101b24 */
[----:B------:R-:W-:Y:S04]  /*2290*/  STG.E.64 desc[UR36][R170.64], RZ ;  /* 0x000000ffaa007986 */ /* 0x000fe8000c101b24 */
[----:B------:R-:W-:Y:S04]  /*22a0*/  STG.E.64 desc[UR36][R172.64], R182 ;  /* 0x000000b6ac007986 */ /* 0x000fe8000c101b24 */
[----:B------:R-:W-:Y:S04]  /*22b0*/  STG.E.64 desc[UR36][R180.64], RZ ;  /* 0x000000ffb4007986 */ /* 0x000fe8000c101b24 */
[----:B------:R1:W-:Y:S04]  /*22c0*/  STG.E.64 desc[UR36][R184.64], RZ ;  /* 0x000000ffb8007986 */ /* 0x0003e8000c101b24 */
[----:B0-----:R-:W3:Y:S04]  /*22d0*/  LDG.E.64 R162, desc[UR36][R92.64+-0x7beb08] ;  /* 0x8414f8245ca27981 */ /* 0x001ee8000c1e1b00 */
[----:B------:R-:W4:Y:S01]  /*22e0*/  LDG.E.64 R158, desc[UR36][R92.64+0x82d28] ;  /* 0x082d28245c9e7981 */ /* 0x000f22000c1e1b00 */
        /* <DEDUP_REMOVED lines=10> */
[C---:B--2---:R-:W-:Y:S02]  /*2390*/  DMUL R160, R156.reuse, R156 ;  /* 0x0000009c9ca07228 */ /* 0x044fe40000000000 */
[----:B------:R-:W-:-:S06]  /*23a0*/  DMUL R182, R156, UR34 ;  /* 0x000000229cb67c28 */ /* 0x000fcc0008000000 */
        /* <DEDUP_REMOVED lines=14> */
[----:B------:R-:W-:Y:S06]  /*2490*/  STG.E.64 desc[UR36][R188.64], R180 ;  /* 0x000000b4bc007986 */ /* 0x000fec000c101b24 */
[----:B------:R-:W-:Y:S04]  /*24a0*/  STG.E.64 desc[UR36][R190.64], R196 ;  /* 0x000000c4be007986 */ /* 0x000fe8000c101b24 */
[----:B------:R1:W-:Y:S04]  /*24b0*/  STG.E.64 desc[UR36][R192.64], RZ ;  /* 0x000000ffc0007986 */ /* 0x0003e8000c101b24 */
[----:B------:R2:W-:Y:S04]  /*24c0*/  STG.E.64 desc[UR36][R194.64], RZ ;  /* 0x000000ffc2007986 */ /* 0x0005e8000c101b24 */
[----:B0-----:R-:W3:Y:S01]  /*24d0*/  LDG.E.64 R172, desc[UR36][R96.64+-0x338] ;  /* 0xfffcc82460ac7981 */ /* 0x001ee2000c1e1b00 */
[----:B------:R-:W-:Y:S01]  /*24e0*/  DMUL R182, R154, R154 ;  /* 0x0000009a9ab67228 */ /* 0x000fe20000000000 */
[----:B------:R-:W-:Y:S01]  /*24f0*/  UMOV UR60, 0x9999999a ;  /* 0x9999999a003c7882 */ /* 0x000fe20000000000 */
[C---:B------:R-:W-:Y:S01]  /*2500*/  DMUL R186, R42.reuse, R156 ;  /* 0x0000009c2aba7228 */ /* 0x040fe20000000000 */
[----:B------:R-:W-:Y:S01]  /*2510*/  UMOV UR61, 0x3ff99999 ;  /* 0x3ff99999003d7882 */ /* 0x000fe20000000000 */
[----:B------:R-:W-:Y:S01]  /*2520*/  DMUL R184, R42, R160 ;  /* 0x000000a02ab87228 */ /* 0x000fe20000000000 */
[----:B-1----:R-:W-:Y:S01]  /*2530*/  IADD3 R192, P1, R105, UR46, RZ ;  /* 0x0000002e69c07c10 */ /* 0x002fe2000ff3e0ff */
[----:B------:R-:W-:Y:S01]  /*2540*/  DMUL R180, R154, -UR60 ;  /* 0x8000003c9ab47c28 */ /* 0x000fe20008000000 */
[----:B--2---:R-:W-:Y:S01]  /*2550*/  IADD3 R194, P2, R122, UR46, RZ ;  /* 0x0000002e7ac27c10 */ /* 0x004fe2000ff5e0ff */
[----:B------:R-:W-:Y:S01]  /*2560*/  DMUL R170, R170, UR50 ;  /* 0x00000032aaaa7c28 */ /* 0x000fe20008000000 */
[----:B------:R-:W-:Y:S01]  /*2570*/  IADD3 R196, P3, R126, UR46, RZ ;  /* 0x0000002e7ec47c10 */ /* 0x000fe2000ff7e0ff */
[----:B------:R-:W-:Y:S01]  /*2580*/  DMUL R186, R28, R186 ;  /* 0x000000ba1cba7228 */ /* 0x000fe20000000000 */
[----:B------:R-:W-:Y:S01]  /*2590*/  IADD3.X R193, R108, UR47, RZ, P1, !PT ;  /* 0x0000002f6cc17c10 */ /* 0x000fe20008ffe4ff */
[----:B------:R-:W-:Y:S01]  /*25a0*/  DMUL R184, R158, R184 ;  /* 0x000000b89eb87228 */ /* 0x000fe20000000000 */
[----:B------:R-:W-:-:S02]  /*25b0*/  IADD3.X R195, R124, UR47, RZ, P2, !PT ;  /* 0x0000002f7cc37c10 */ /* 0x000fc400097fe4ff */
[----:B------:R-:W-:-:S03]  /*25c0*/  IADD3.X R197, R119, UR47, RZ, P3, !PT ;  /* 0x0000002f77c57c10 */ /* 0x000fc60009ffe4ff */
[C---:B------:R-:W-:Y:S02]  /*25d0*/  DFMA R186, R38.reuse, R180, -R186 ;  /* 0x000000b426ba722b */ /* 0x040fe400000008ba */
[----:B------:R-:W-:-:S06]  /*25e0*/  DMUL R180, R38, R170 ;  /* 0x000000aa26b47228 */ /* 0x000fcc0000000000 */
[----:B------:R-:W-:Y:S02]  /*25f0*/  DFMA R186, -R28, UR24, R186 ;  /* 0x000000181cba7c2b */ /* 0x000fe400080001ba */
[----:B---3--:R-:W-:-:S08]  /*2600*/  DMUL R172, R156, R172 ;  /* 0x000000ac9cac7228 */ /* 0x008fd00000000000 */
[----:B------:R-:W-:-:S08]  /*2610*/  DFMA R172, R172, UR50, -R182 ;  /* 0x00000032acac7c2b */ /* 0x000fd000080008b6 */
[----:B------:R-:W-:-:S08]  /*2620*/  DMUL R172, R38, R172 ;  /* 0x000000ac26ac7228 */ /* 0x000fd00000000000 */
[----:B------:R-:W-:-:S07]  /*2630*/  DFMA R172, R28, R184, -R172 ;  /* 0x000000b81cac722b */ /* 0x000fce00000008ac */
[----:B------:R0:W-:Y:S04]  /*2640*/  STG.E.64 desc[UR36][R192.64], R172 ;  /* 0x000000acc0007986 */ /* 0x0001e8000c101b24 */
[----:B------:R1:W-:Y:S04]  /*2650*/  STG.E.64 desc[UR36][R194.64], R180 ;  /* 0x000000b4c2007986 */ /* 0x0003e8000c101b24 */
[----:B------:R2:W-:Y:S04]  /*2660*/  STG.E.64 desc[UR36][R196.64], R186 ;  /* 0x000000bac4007986 */ /* 0x0005e8000c101b24 */
[----:B------:R-:W3:Y:S01]  /*2670*/  LDG.E.64 R170, desc[UR36][R90.64+-0x73baa8] ;  /* 0x8c4558245aaa7981 */ /* 0x000ee2000c1e1b00 */
[----:B------:R-:W-:-:S02]  /*2680*/  IADD3 R198, P1, R125, UR46, RZ ;  /* 0x0000002e7dc67c10 */ /* 0x000fc4000ff3e0ff */
[----:B0-----:R-:W-:Y:S02]  /*2690*/  IADD3 R172, P2, R121, UR46, RZ ;  /* 0x0000002e79ac7c10 */ /* 0x001fe4000ff5e0ff */
[----:B------:R-:W-:Y:S02]  /*26a0*/  IADD3.X R199, R123, UR47, RZ, P1, !PT ;  /* 0x0000002f7bc77c10 */ /* 0x000fe40008ffe4ff */
[----:B-1----:R-:W-:Y:S02]  /*26b0*/  IADD3 R180, P1, R132, UR46, RZ ;  /* 0x0000002e84b47c10 */ /* 0x002fe4000ff3e0ff */
[----:B------:R-:W-:Y:S02]  /*26c0*/  IADD3.X R173, R120, UR47, RZ, P2, !PT ;  /* 0x0000002f78ad7c10 */ /* 0x000fe400097fe4ff */
[----:B------:R-:W-:Y:S02]  /*26d0*/  IADD3.X R181, R131, UR47, RZ, P1, !PT ;  /* 0x0000002f83b57c10 */ /* 0x000fe40008ffe4ff */
[----:B------:R-:W-:-:S02]  /*26e0*/  IADD3 R192, P1, R140, UR46, RZ ;  /* 0x0000002e8cc07c10 */ /* 0x000fc4000ff3e0ff */
[----:B------:R-:W-:Y:S02]  /*26f0*/  IADD3 R194, P2, R139, UR46, RZ ;  /* 0x0000002e8bc27c10 */ /* 0x000fe4000ff5e0ff */
[----:B--2---:R-:W-:Y:S02]  /*2700*/  IADD3 R196, P3, R134, UR46, RZ ;  /* 0x0000002e86c47c10 */ /* 0x004fe4000ff7e0ff */
[----:B------:R-:W-:Y:S02]  /*2710*/  IADD3 R200, P4, R133, UR46, RZ ;  /* 0x0000002e85c87c10 */ /* 0x000fe4000ff9e0ff */
[----:B------:R-:W-:Y:S02]  /*2720*/  IADD3.X R193, R135, UR47, RZ, P1, !PT ;  /* 0x0000002f87c17c10 */ /* 0x000fe40008ffe4ff */
[----:B------:R-:W-:Y:S02]  /*2730*/  IADD3.X R195, R138, UR47, RZ, P2, !PT ;  /* 0x0000002f8ac37c10 */ /* 0x000fe400097fe4ff */
[----:B------:R-:W-:-:S02]  /*2740*/  IADD3.X R197, R137, UR47, RZ, P3, !PT ;  /* 0x0000002f89c57c10 */ /* 0x000fc40009ffe4ff */
[----:B------:R-:W-:Y:S01]  /*2750*/  IADD3.X R201, R136, UR47, RZ, P4, !PT ;  /* 0x0000002f88c97c10 */ /* 0x000fe2000a7fe4ff */
[-C--:B---3--:R-:W-:Y:S02]  /*2760*/  DMUL R182, R156, R170.reuse ;  /* 0x000000aa9cb67228 */ /* 0x088fe40000000000 */
[-C--:B------:R-:W-:Y:S02]  /*2770*/  DMUL R188, R166, R170.reuse ;  /* 0x000000aaa6bc7228 */ /* 0x080fe40000000000 */
[----:B------:R-:W-:-:S04]  /*2780*/  DMUL R166, R158, R170 ;  /* 0x000000aa9ea67228 */ /* 0x000fc80000000000 */
[----:B------:R-:W-:Y:S02]  /*2790*/  DMUL R184, R182, UR50 ;  /* 0x00000032b6b87c28 */ /* 0x000fe40008000000 */
[----:B------:R-:W-:Y:S02]  /*27a0*/  DMUL R190, R28, R188 ;  /* 0x000000bc1cbe7228 */ /* 0x000fe40000000000 */
[----:B------:R-:W-:Y:S02]  /*27b0*/  DMUL R188, R160, R166 ;  /* 0x000000a6a0bc7228 */ /* 0x000fe40000000000 */
[C---:B------:R-:W-:Y:S02]  /*27c0*/  DMUL R182, R38.reuse, R182 ;  /* 0x000000b626b67228 */ /* 0x040fe40000000000 */
[----:B------:R-:W-:-:S04]  /*27d0*/  DMUL R184, R38, R184 ;  /* 0x000000b826b87228 */ /* 0x000fc80000000000 */
[----:B------:R-:W-:-:S03]  /*27e0*/  DFMA R188, R38, R188, R190 ;  /* 0x000000bc26bc722b */ /* 0x000fc600000000be */
[----:B------:R0:W-:Y:S04]  /*27f0*/  STG.E.64 desc[UR36][R198.64], R184 ;  /* 0x000000b8c6007986 */ /* 0x0001e8000c101b24 */
[----:B------:R1:W-:Y:S04]  /*2800*/  STG.E.64 desc[UR36][R172.64], R50 ;  /* 0x00000032ac007986 */ /* 0x0003e8000c101b24 */
[----:B------:R2:W-:Y:S04]  /*2810*/  STG.E.64 desc[UR36][R180.64], R188 ;  /* 0x000000bcb4007986 */ /* 0x0005e8000c101b24 */
[----:B------:R-:W-:Y:S01]  /*2820*/  STG.E.64 desc[UR36][R192.64], RZ ;  /* 0x000000ffc0007986 */ /* 0x000fe2000c101b24 */
[----:B0-----:R-:W-:-:S02]  /*2830*/  DADD R198, -RZ, -R182 ;  /* 0x00000000ffc67229 */ /* 0x001fc400000009b6 */
[----:B------:R-:W-:-:S05]  /*2840*/  DFMA R182, -R28, UR22, R168 ;  /* 0x000000161cb67c2b */ /* 0x000fca00080001a8 */
[----:B------:R-:W-:Y:S04]  /*2850*/  STG.E.64 desc[UR36][R194.64], R198 ;  /* 0x000000c6c2007986 */ /* 0x000fe8000c101b24 */
[----:B------:R0:W-:Y:S04]  /*2860*/  STG.E.64 desc[UR36][R196.64], R182 ;  /* 0x000000b6c4007986 */ /* 0x0001e8000c101b24 */
[----:B------:R-:W-:Y:S04]  /*2870*/  STG.E.64 desc[UR36][R200.64], RZ ;  /* 0x000000ffc8007986 */ /* 0x000fe8000c101b24 */
[----:B-1----:R-:W3:Y:S04]  /*2880*/  LDG.E.64 R172, desc[UR36][R90.64+0x105d88] ;  /* 0x105d88245aac7981 */ /* 0x002ee8000c1e1b00 */
[----:B------:R-:W4:Y:S01]  /*2890*/  LDG.E.64 R184, desc[UR36][R96.64+-0x338] ;  /* 0xfffcc82460b87981 */ /* 0x000f22000c1e1b00 */
[----:B--2---:R-:W-:-:S02]  /*28a0*/  DMUL R180, R156, R160 ;  /* 0x000000a09cb47228 */ /* 0x004fc40000000000 */
[----:B------:R-:W-:Y:S02]  /*28b0*/  DMUL R168, R158, R158 ;  /* 0x0000009e9ea87228 */ /* 0x000fe40000000000 */
[----:B------:R-:W-:-:S04]  /*28c0*/  DMUL R188, R162, R162 ;  /* 0x000000a2a2bc7228 */ /* 0x000fc80000000000 */
[-C--:B------:R-:W-:Y:S02]  /*28d0*/  DMUL R190, R4, R180.reuse ;  /* 0x000000b404be7228 */ /* 0x080fe40000000000 */
[-C--:B------:R-:W-:Y:S02]  /*28e0*/  DMUL R186, R98, R180.reuse ;  /* 0x000000b462ba7228 */ /* 0x080fe40000000000 */
[----:B0-----:R-:W-:Y:S02]  /*28f0*/  DMUL R182, R2, R180 ;  /* 0x000000b402b67228 */ /* 0x001fe40000000000 */
[----:B------:R-:W-:Y:S02]  /*2900*/  DMUL R180, R160, R158 ;  /* 0x0000009ea0b47228 */ /* 0x000fe40000000000 */
[----:B------:R-:W-:-:S08]  /*2910*/  DMUL R190, R190, R168 ;  /* 0x000000a8bebe7228 */ /* 0x000fd00000000000 */
[----:B------:R-:W-:Y:S02]  /*2920*/  DFMA R186, R186, R188, -R190 ;  /* 0x000000bcbaba722b */ /* 0x000fe400000008be */
[----:B------:R-:W-:Y:S02]  /*2930*/  DMUL R188, R170, R170 ;  /* 0x000000aaaabc7228 */ /* 0x000fe40000000000 */
[----:B------:R-:W-:Y:S02]  /*2940*/  DMUL R190, R152, UR50 ;  /* 0x0000003298be7c28 */ /* 0x000fe40008000000 */
[----:B------:R-:W-:-:S04]  /*2950*/  DMUL R152, R160, R74 ;  /* 0x0000004aa0987228 */ /* 0x000fc80000000000 */
[----:B------:R-:W-:Y:S02]  /*2960*/  DFMA R182, R182, -R188, R186 ;  /* 0x800000bcb6b6722b */ /* 0x000fe400000000ba */
[----:B------:R-:W-:Y:S02]  /*2970*/  DMUL R190, R160, R190 ;  /* 0x000000bea0be7228 */ /* 0x000fe40000000000 */
[----:B---3--:R-:W-:-:S04]  /*2980*/  DMUL R98, R172, -UR52 ;  /* 0x80000034ac627c28 */ /* 0x008fc80008000000 */
[----:B------:R-:W-:Y:S01]  /*2990*/  DFMA R152, -R172, R152, R182 ;  /* 0x00000098ac98722b */ /* 0x000fe200000001b6 */
[----:B------:R-:W-:-:S03]  /*29a0*/  IADD3 R182, P1, R143, UR46, RZ ;  /* 0x0000002e8fb67c10 */ /* 0x000fc6000ff3e0ff */
[----:B----4-:R-:W-:Y:S01]  /*29b0*/  DFMA R184, R184, UR54, R98 ;  /* 0x00000036b8b87c2b */ /* 0x010fe20008000062 */
[----:B------:R-:W-:Y:S01]  /*29c0*/  IADD3.X R183, R144, UR47, RZ, P1, !PT ;  /* 0x0000002f90b77c10 */ /* 0x000fe20008ffe4ff */
[----:B------:R-:W-:-:S06]  /*29d0*/  DMUL R98, R80, R160 ;  /* 0x000000a050627228 */ /* 0x000fcc0000000000 */
[----:B------:R-:W-:Y:S02]  /*29e0*/  DMUL R180, R180, R184 ;  /* 0x000000b8b4b47228 */ /* 0x000fe40000000000 */
[----:B------:R-:W-:Y:S01]  /*29f0*/  DMUL R162, R162, R98 ;  /* 0x00000062a2a27228 */ /* 0x000fe20000000000 */
[----:B------:R-:W-:-:S04]  /*2a00*/  IADD3 R184, P2, R146, UR46, RZ ;  /* 0x0000002e92b87c10 */ /* 0x000fc8000ff5e0ff */
[----:B------:R-:W-:Y:S01]  /*2a10*/  IADD3.X R185, R145, UR47, RZ, P2, !PT ;  /* 0x0000002f91b97c10 */ /* 0x000fe200097fe4ff */
[C---:B------:R-:W-:Y:S02]  /*2a20*/  DMUL R180, R38.reuse, R180 ;  /* 0x000000b426b47228 */ /* 0x040fe40000000000 */
[----:B------:R-:W-:-:S06]  /*2a30*/  DFMA R162, R38, R190, -R162 ;  /* 0x000000be26a2722b */ /* 0x000fcc00000008a2 */
[----:B------:R-:W-:-:S07]  /*2a40*/  DFMA R152, R28, -R152, -R180 ;  /* 0x800000981c98722b */ /* 0x000fce00000008b4 */
[----:B------:R0:W-:Y:S04]  /*2a50*/  STG.E.64 desc[UR36][R182.64], R152 ;  /* 0x00000098b6007986 */ /* 0x0001e8000c101b24 */
[----:B------:R1:W-:Y:S04]  /*2a60*/  STG.E.64 desc[UR36][R184.64], R162 ;  /* 0x000000a2b8007986 */ /* 0x0003e8000c101b24 */
[----:B------:R-:W2:Y:S04]  /*2a70*/  LDG.E.64 R180, desc[UR36][R96.64+-0x338] ;  /* 0xfffcc82460b47981 */ /* 0x000ea8000c1e1b00 */
[----:B------:R-:W3:Y:S01]  /*2a80*/  LDG.E.64 R172, desc[UR36][R90.64+0x105d88] ;  /* 0x105d88245aac7981 */ /* 0x000ee2000c1e1b00 */
[----:B------:R-:W-:-:S02]  /*2a90*/  DMUL R168, R160, R168 ;  /* 0x000000a8a0a87228 */ /* 0x000fc40000000000 */
[----:B------:R-:W-:Y:S02]  /*2aa0*/  DMUL R154, R154, -UR52 ;  /* 0x800000349a9a7c28 */ /* 0x000fe40008000000 */
[----:B------:R-:W-:Y:S02]  /*2ab0*/  DMUL R166, R166, UR50 ;  /* 0x00000032a6a67c28 */ /* 0x000fe40008000000 */
[----:B0-----:R-:W-:Y:S02]  /*2ac0*/  DMUL R152, R82, R160 ;  /* 0x000000a052987228 */ /* 0x001fe40000000000 */
[----:B------:R-:W-:Y:S01]  /*2ad0*/  DMUL R98, R170, R98 ;  /* 0x00000062aa627228 */ /* 0x000fe20000000000 */
[----:B------:R-:W-:-:S03]  /*2ae0*/  IADD3 R170, P4, R128, UR48, RZ ;  /* 0x0000003080aa7c10 */ /* 0x000fc6000ff9e0ff */
[----:B------:R-:W-:-:S08]  /*2af0*/  DMUL R166, R160, R166 ;  /* 0x000000a6a0a67228 */ /* 0x000fd00000000000 */
[----:B------:R-:W-:Y:S01]  /*2b00*/  DFMA R98, R38, R166, -R98 ;  /* 0x000000a62662722b */ /* 0x000fe20000000862 */
[----:B------:R-:W-:Y:S01]  /*2b10*/  IADD3.X R171, R115, UR49, RZ, P4, !PT ;  /* 0x0000003173ab7c10 */ /* 0x000fe2000a7fe4ff */
[C---:B--2---:R-:W-:Y:S02]  /*2b20*/  DFMA R168, R156.reuse, R180, R168 ;  /* 0x000000b49ca8722b */ /* 0x044fe400000000a8 */
[----:B------:R-:W-:Y:S02]  /*2b30*/  DADD R180, -RZ, -R40 ;  /* 0x00000000ffb47229 */ /* 0x000fe40000000928 */
[----:B---3--:R-:W-:Y:S02]  /*2b40*/  DMUL R172, R156, R172 ;  /* 0x000000ac9cac7228 */ /* 0x008fe40000000000 */
[----:B------:R-:W-:Y:S02]  /*2b50*/  DMUL R156, R56, R156 ;  /* 0x0000009c389c7228 */ /* 0x000fe40000000000 */
[----:B------:R-:W-:-:S06]  /*2b60*/  DMUL R168, R168, -UR56 ;  /* 0x80000038a8a87c28 */ /* 0x000fcc0008000000 */
[----:B------:R-:W-:Y:S02]  /*2b70*/  DFMA R154, R38, R154, -R156 ;  /* 0x0000009a269a722b */ /* 0x000fe4000000089c */
[----:B------:R-:W-:Y:S01]  /*2b80*/  DFMA R168, R172, UR58, R168 ;  /* 0x0000003aaca87c2b */ /* 0x000fe200080000a8 */
[----:B------:R-:W-:Y:S01]  /*2b90*/  IADD3 R156, P1, R147, UR46, RZ ;  /* 0x0000002e939c7c10 */ /* 0x000fe2000ff3e0ff */
[----:B------:R-:W-:-:S03]  /*2ba0*/  DADD R172, -RZ, -R178 ;  /* 0x00000000ffac7229 */ /* 0x000fc600000009b2 */
[----:B------:R-:W-:Y:S01]  /*2bb0*/  IADD3.X R157, R148, UR47, RZ, P1, !PT ;  /* 0x0000002f949d7c10 */ /* 0x000fe20008ffe4ff */
[----:B------:R-:W-:Y:S01]  /*2bc0*/  DFMA R154, -R28, UR20, R154 ;  /* 0x000000141c9a7c2b */ /* 0x000fe2000800019a */
[----:B------:R-:W-:Y:S01]  /*2bd0*/  IADD3 R160, P1, R151, UR46, RZ ;  /* 0x0000002e97a07c10 */ /* 0x000fe2000ff3e0ff */
[----:B------:R-:W-:-:S03]  /*2be0*/  DMUL R168, R38, R168 ;  /* 0x000000a826a87228 */ /* 0x000fc60000000000 */
[----:B------:R-:W-:Y:S02]  /*2bf0*/  IADD3.X R161, R164, UR47, RZ, P1, !PT ;  /* 0x0000002fa4a17c10 */ /* 0x000fe40008ffe4ff */
[----:B------:R-:W-:-:S03]  /*2c00*/  IADD3 R116, P1, R116, UR48, RZ ;  /* 0x0000003074747c10 */ /* 0x000fc6000ff3e0ff */
[----:B------:R-:W-:Y:S01]  /*2c10*/  DFMA R152, R158, -R152, -R168 ;  /* 0x800000989e98722b */ /* 0x000fe200000008a8 */
[----:B------:R-:W-:Y:S02]  /*2c20*/  IADD3.X R117, R117, UR49, RZ, P1, !PT ;  /* 0x0000003175757c10 */ /* 0x000fe40008ffe4ff */
[----:B------:R-:W-:Y:S02]  /*2c30*/  IADD3 R158, P2, R149, UR46, RZ ;  /* 0x0000002e959e7c10 */ /* 0x000fe4000ff5e0ff */
[----:B------:R-:W-:Y:S02]  /*2c40*/  IADD3 R166, P1, R118, UR48, RZ ;  /* 0x0000003076a67c10 */ /* 0x000fe4000ff3e0ff */
[----:B------:R-:W-:Y:S01]  /*2c50*/  IADD3.X R159, R150, UR47, RZ, P2, !PT ;  /* 0x0000002f969f7c10 */ /* 0x000fe200097fe4ff */
[----:B------:R-:W-:Y:S01]  /*2c60*/  STG.E.64 desc[UR36][R156.64], R152 ;  /* 0x000000989c007986 */ /* 0x000fe2000c101b24 */
[----:B-1----:R-:W-:Y:S02]  /*2c70*/  IADD3 R162, P2, R130, UR48, RZ ;  /* 0x0000003082a27c10 */ /* 0x002fe4000ff5e0ff */
[----:B------:R-:W-:Y:S01]  /*2c80*/  IADD3 R168, P3, R129, UR48, RZ ;  /* 0x0000003081a87c10 */ /* 0x000fe2000ff7e0ff */
[----:B------:R0:W-:Y:S01]  /*2c90*/  STG.E.64 desc[UR36][R158.64], R98 ;  /* 0x000000629e007986 */ /* 0x0001e2000c101b24 */
[----:B------:R-:W-:-:S02]  /*2ca0*/  IADD3.X R163, R127, UR49, RZ, P2, !PT ;  /* 0x000000317fa37c10 */ /* 0x000fc400097fe4ff */
[----:B------:R-:W-:Y:S01]  /*2cb0*/  IADD3.X R167, R113, UR49, RZ, P1, !PT ;  /* 0x0000003171a77c10 */ /* 0x000fe20008ffe4ff */
[----:B------:R1:W-:Y:S01]  /*2cc0*/  STG.E.64 desc[UR36][R160.64], R154 ;  /* 0x0000009aa0007986 */ /* 0x0003e2000c101b24 */
[----:B------:R-:W-:-:S03]  /*2cd0*/  IADD3.X R169, R114, UR49, RZ, P3, !PT ;  /* 0x0000003172a97c10 */ /* 0x000fc60009ffe4ff */
[----:B------:R-:W2:Y:S04]  /*2ce0*/  LDG.E.64 R94, desc[UR36][R94.64+-0x8] ;  /* 0xfffff8245e5e7981 */ /* 0x000ea8000c1e1b00 */
[----:B------:R2:W-:Y:S04]  /*2cf0*/  STG.E.64 desc[UR36][R116.64], R172 ;  /* 0x000000ac74007986 */ /* 0x0005e8000c101b24 */
[----:B------:R-:W-:Y:S04]  /*2d00*/  STG.E.64 desc[UR36][R162.64], R180 ;  /* 0x000000b4a2007986 */ /* 0x000fe8000c101b24 */
[----:B------:R-:W-:Y:S04]  /*2d10*/  STG.E.64 desc[UR36][R166.64], RZ ;  /* 0x000000ffa6007986 */ /* 0x000fe8000c101b24 */
[----:B------:R3:W-:Y:S04]  /*2d20*/  STG.E.64 desc[UR36][R168.64], RZ ;  /* 0x000000ffa8007986 */ /* 0x0007e8000c101b24 */
[----:B------:R-:W-:Y:S04]  /*2d30*/  STG.E.64 desc[UR36][R170.64], RZ ;  /* 0x000000ffaa007986 */ /* 0x000fe8000c101b24 */
[----:B0-----:R-:W4:Y:S04]  /*2d40*/  LDG.E.64 R98, desc[UR36][R92.64+-0x7be7d8] ;  /* 0x841828245c627981 */ /* 0x001f28000c1e1b00 */
[----:B------:R-:W5:Y:S01]  /*2d50*/  LDG.E.64 R128, desc[UR36][R96.64+-0x8] ;  /* 0xfffff82460807981 */ /* 0x000f62000c1e1b00 */
[----:B-1----:R-:W-:-:S04]  /*2d60*/  IADD3 R160, P2, R112, UR48, RZ ;  /* 0x0000003070a07c10 */ /* 0x002fc8000ff5e0ff */
[----:B------:R-:W-:Y:S01]  /*2d70*/  IADD3.X R161, R111, UR49, RZ, P2, !PT ;  /* 0x000000316fa17c10 */ /* 0x000fe200097fe4ff */
[-C--:B--2---:R-:W-:Y:S02]  /*2d80*/  DMUL R116, R94, R94.reuse ;  /* 0x0000005e5e747228 */ /* 0x084fe40000000000 */
[----:B------:R-:W-:-:S06]  /*2d90*/  DMUL R158, R42, R94 ;  /* 0x0000005e2a9e7228 */ /* 0x000fcc0000000000 */
[----:B------:R-:W-:Y:S02]  /*2da0*/  DMUL R154, R42, R116 ;  /* 0x000000742a9a7228 */ /* 0x000fe40000000000 */
[----:B----4-:R-:W-:Y:S02]  /*2db0*/  DMUL R114, R94, R98 ;  /* 0x000000625e727228 */ /* 0x010fe40000000000 */
[----:B-----5:R-:W-:-:S06]  /*2dc0*/  DMUL R128, R128, UR50 ;  /* 0x0000003280807c28 */ /* 0x020fcc0008000000 */
[C---:B------:R-:W-:Y:S02]  /*2dd0*/  DMUL R152, R114.reuse, R114 ;  /* 0x0000007272987228 */ /* 0x040fe40000000000 */
[----:B------:R-:W-:Y:S02]  /*2de0*/  DMUL R156, R114, -UR60 ;  /* 0x8000003c729c7c28 */ /* 0x000fe40008000000 */
[----:B------:R-:W-:-:S04]  /*2df0*/  DMUL R158, R30, R158 ;  /* 0x0000009e1e9e7228 */ /* 0x000fc80000000000 */
[----:B------:R-:W-:Y:S02]  /*2e00*/  DFMA R128, R94, R128, -R152 ;  /* 0x000000805e80722b */ /* 0x000fe40000000898 */
[----:B------:R-:W-:Y:S02]  /*2e10*/  DMUL R154, R98, R154 ;  /* 0x0000009a629a7228 */ /* 0x000fe40000000000 */
[----:B------:R-:W-:-:S04]  /*2e20*/  DFMA R156, R40, R156, -R158 ;  /* 0x0000009c289c722b */ /* 0x000fc8000000089e */
[----:B------:R-:W-:Y:S01]  /*2e30*/  DMUL R128, R40, R128 ;  /* 0x0000008028807228 */ /* 0x000fe20000000000 */
[----:B------:R-:W-:-:S03]  /*2e40*/  IADD3 R158, P1, R109, UR48, RZ ;  /* 0x000000306d9e7c10 */ /* 0x000fc6000ff3e0ff */
[----:B------:R-:W-:Y:S01]  /*2e50*/  DFMA R156, -R30, UR18, R156 ;  /* 0x000000121e9c7c2b */ /* 0x000fe2000800019c */
[----:B------:R-:W-:-:S03]  /*2e60*/  IADD3.X R159, R110, UR49, RZ, P1, !PT ;  /* 0x000000316e9f7c10 */ /* 0x000fc60008ffe4ff */
[----:B------:R-:W-:-:S07]  /*2e70*/  DFMA R128, R30, R154, -R128 ;  /* 0x0000009a1e80722b */ /* 0x000fce0000000880 */
[----:B------:R0:W-:Y:S04]  /*2e80*/  STG.E.64 desc[UR36][R158.64], R128 ;  /* 0x000000809e007986 */ /* 0x0001e8000c101b24 */
[----:B------:R-:W-:Y:S04]  /*2e90*/  STG.E.64 desc[UR36][R160.64], R156 ;  /* 0x0000009ca0007986 */ /* 0x000fe8000c101b24 */
[----:B------:R-:W2:Y:S01]  /*2ea0*/  LDG.E.64 R92, desc[UR36][R92.64+0x83058] ;  /* 0x083058245c5c7981 */ /* 0x000ea2000c1e1b00 */
[----:B---3--:R-:W-:-:S04]  /*2eb0*/  IADD3 R168, P1, R107, UR48, RZ ;  /* 0x000000306ba87c10 */ /* 0x008fc8000ff3e0ff */
[----:B------:R-:W-:Y:S01]  /*2ec0*/  IADD3.X R169, R106, UR49, RZ, P1, !PT ;  /* 0x000000316aa97c10 */ /* 0x000fe20008ffe4ff */
[----:B--2---:R-:W-:-:S08]  /*2ed0*/  DMUL R152, R94, R92 ;  /* 0x0000005c5e987228 */ /* 0x004fd00000000000 */
[----:B------:R-:W-:-:S08]  /*2ee0*/  DMUL R110, R152, UR50 ;  /* 0x00000032986e7c28 */ /* 0x000fd00008000000 */
[----:B------:R-:W-:-:S07]  /*2ef0*/  DMUL R154, R40, R110 ;  /* 0x0000006e289a7228 */ /* 0x000fce0000000000 */
[----:B------:R1:W-:Y:S04]  /*2f00*/  STG.E.64 desc[UR36][R168.64], R154 ;  /* 0x0000009aa8007986 */ /* 0x0003e8000c101b24 */
[----:B------:R-:W2:Y:S01]  /*2f10*/  LDG.E.64 R110, desc[UR36][R90.64+-0x73b778] ;  /* 0x8c4888245a6e7981 */ /* 0x000ea2000c1e1b00 */
[----:B------:R-:W-:Y:S02]  /*2f20*/  DMUL R112, R116, UR34 ;  /* 0x0000002274707c28 */ /* 0x000fe40008000000 */
[----:B------:R-:W-:-:S06]  /*2f30*/  DMUL R106, R98, R92 ;  /* 0x0000005c626a7228 */ /* 0x000fcc0000000000 */
[----:B0-----:R-:W-:Y:S01]  /*2f40*/  DMUL R128, R92, R112 ;  /* 0x000000705c807228 */ /* 0x001fe20000000000 */
[----:B-1----:R-:W-:Y:S01]  /*2f50*/  IADD3 R168, P1, R103, UR48, RZ ;  /* 0x0000003067a87c10 */ /* 0x002fe2000ff3e0ff */
[----:B------:R-:W-:-:S06]  /*2f60*/  DMUL R162, R94, UR34 ;  /* 0x000000225ea27c28 */ /* 0x000fcc0008000000 */
[----:B------:R-:W-:Y:S02]  /*2f70*/  DMUL R158, R30, R128 ;  /* 0x000000801e9e7228 */ /* 0x000fe40000000000 */
[----:B------:R-:W-:Y:S02]  /*2f80*/  DMUL R160, R40, R114 ;  /* 0x0000007228a07228 */ /* 0x000fe40000000000 */
[----:B------:R-:W-:Y:S01]  /*2f90*/  DMUL R156, R116, R106 ;  /* 0x0000006a749c7228 */ /* 0x000fe20000000000 */
[----:B------:R-:W-:Y:S02]  /*2fa0*/  IADD3.X R169, R104, UR49, RZ, P1, !PT ;  /* 0x0000003168a97c10 */ /* 0x000fe40008ffe4ff */
[----:B------:R-:W-:Y:S02]  /*2fb0*/  IADD3 R170, P3, R105, UR48, RZ ;  /* 0x0000003069aa7c10 */ /* 0x000fe4000ff7e0ff */
[----:B------:R-:W-:Y:S01]  /*2fc0*/  IADD3 R104, P1, R122, UR48, RZ ;  /* 0x000000307a687c10 */ /* 0x000fe2000ff3e0ff */
[----:B------:R-:W-:Y:S01]  /*2fd0*/  DMUL R152, R40, R152 ;  /* 0x0000009828987228 */ /* 0x000fe20000000000 */
[----:B------:R-:W-:Y:S01]  /*2fe0*/  IADD3.X R171, R108, UR49, RZ, P3, !PT ;  /* 0x000000316cab7c10 */ /* 0x000fe20009ffe4ff */
[----:B------:R-:W-:Y:S01]  /*2ff0*/  DFMA R160, -R30, R162, -R160 ;  /* 0x000000a21ea0722b */ /* 0x000fe200000009a0 */
[----:B------:R-:W-:Y:S01]  /*3000*/  IADD3.X R105, R124, UR49, RZ, P1, !PT ;  /* 0x000000317c697c10 */ /* 0x000fe20008ffe4ff */
[----:B------:R-:W-:Y:S01]  /*3010*/  DFMA R156, R40, R156, R158 ;  /* 0x0000009c289c722b */ /* 0x000fe2000000009e */
[----:B------:R-:W-:-:S02]  /*3020*/  IADD3 R108, P1, R125, UR48, RZ ;  /* 0x000000307d6c7c10 */ /* 0x000fc4000ff3e0ff */
[----:B------:R-:W-:Y:S02]  /*3030*/  IADD3 R158, P2, R101, UR48, RZ ;  /* 0x00000030659e7c10 */ /* 0x000fe4000ff5e0ff */
[----:B------:R-:W-:Y:S02]  /*3040*/  IADD3.X R109, R123, UR49, RZ, P1, !PT ;  /* 0x000000317b6d7c10 */ /* 0x000fe40008ffe4ff */
[----:B------:R-:W-:Y:S02]  /*3050*/  IADD3.X R159, R102, UR49, RZ, P2, !PT ;  /* 0x00000031669f7c10 */ /* 0x000fe400097fe4ff */
[----:B------:R-:W-:Y:S01]  /*3060*/  IADD3 R122, P1, R132, UR48, RZ ;  /* 0x00000030847a7c10 */ /* 0x000fe2000ff3e0ff */
[----:B------:R-:W-:Y:S01]  /*3070*/  DADD R152, -RZ, -R152 ;  /* 0x00000000ff987229 */ /* 0x000fe20000000998 */
[----:B------:R-:W-:Y:S01]  /*3080*/  IADD3 R126, P2, R126, UR48, RZ ;  /* 0x000000307e7e7c10 */ /* 0x000fe2000ff5e0ff */
[----:B------:R-:W-:Y:S01]  /*3090*/  DFMA R102, -R30, UR16, R160 ;  /* 0x000000101e667c2b */ /* 0x000fe200080001a0 */
[----:B------:R-:W-:-:S02]  /*30a0*/  IADD3 R118, P3, R121, UR48, RZ ;  /* 0x0000003079767c10 */ /* 0x000fc4000ff7e0ff */
[----:B------:R-:W-:Y:S02]  /*30b0*/  IADD3.X R123, R131, UR49, RZ, P1, !PT ;  /* 0x00000031837b7c10 */ /* 0x000fe40008ffe4ff */
[----:B------:R-:W-:Y:S02]  /*30c0*/  IADD3.X R127, R119, UR49, RZ, P2, !PT ;  /* 0x00000031777f7c10 */ /* 0x000fe400097fe4ff */
[----:B------:R-:W-:Y:S02]  /*30d0*/  IADD3 R140, P1, R140, UR48, RZ ;  /* 0x000000308c8c7c10 */ /* 0x000fe4000ff3e0ff */
[----:B------:R-:W-:Y:S02]  /*30e0*/  IADD3.X R119, R120, UR49, RZ, P3, !PT ;  /* 0x0000003178777c10 */ /* 0x000fe40009ffe4ff */
[----:B------:R-:W-:Y:S02]  /*30f0*/  IADD3 R124, P2, R139, UR48, RZ ;  /* 0x000000308b7c7c10 */ /* 0x000fe4000ff5e0ff */
[----:B------:R-:W-:Y:S01]  /*3100*/  IADD3 R134, P3, R134, UR48, RZ ;  /* 0x0000003086867c10 */ /* 0x000fe2000ff7e0ff */
[----:B------:R-:W-:Y:S01]  /*3110*/  DFMA R160, -R30, UR14, R160 ;  /* 0x0000000e1ea07c2b */ /* 0x000fe200080001a0 */
[----:B------:R-:W-:-:S02]  /*3120*/  IADD3 R130, P4, R133, UR48, RZ ;  /* 0x0000003085827c10 */ /* 0x000fc4000ff9e0ff */
[----:B------:R-:W-:Y:S02]  /*3130*/  IADD3.X R141, R135, UR49, RZ, P1, !PT ;  /* 0x00000031878d7c10 */ /* 0x000fe40008ffe4ff */
[----:B------:R-:W-:Y:S02]  /*3140*/  IADD3.X R125, R138, UR49, RZ, P2, !PT ;  /* 0x000000318a7d7c10 */ /* 0x000fe400097fe4ff */
[----:B------:R-:W-:Y:S02]  /*3150*/  IADD3.X R135, R137, UR49, RZ, P3, !PT ;  /* 0x0000003189877c10 */ /* 0x000fe40009ffe4ff */
[----:B------:R-:W-:Y:S01]  /*3160*/  IADD3.X R131, R136, UR49, RZ, P4, !PT ;  /* 0x0000003188837c10 */ /* 0x000fe2000a7fe4ff */
[----:B--2---:R-:W-:Y:S02]  /*3170*/  DMUL R128, R94, R110 ;  /* 0x0000006e5e807228 */ /* 0x004fe40000000000 */
[----:B------:R-:W-:Y:S02]  /*3180*/  DMUL R166, R110, R112 ;  /* 0x000000706ea67228 */ /* 0x000fe40000000000 */
[----:B------:R-:W-:-:S04]  /*3190*/  DMUL R112, R98, R110 ;  /* 0x0000006e62707228 */ /* 0x000fc80000000000 */
[----:B------:R-:W-:Y:S02]  /*31a0*/  DMUL R154, R128, UR50 ;  /* 0x00000032809a7c28 */ /* 0x000fe40008000000 */
[----:B------:R-:W-:Y:S02]  /*31b0*/  DMUL R166, R30, R166 ;  /* 0x000000a61ea67228 */ /* 0x000fe40000000000 */
[----:B------:R-:W-:Y:S02]  /*31c0*/  DMUL R162, R116, R112 ;  /* 0x0000007074a27228 */ /* 0x000fe40000000000 */
[C---:B------:R-:W-:Y:S02]  /*31d0*/  DMUL R128, R40.reuse, R128 ;  /* 0x0000008028807228 */ /* 0x040fe40000000000 */
[----:B------:R-:W-:-:S04]  /*31e0*/  DMUL R154, R40, R154 ;  /* 0x0000009a289a7228 */ /* 0x000fc80000000000 */
[----:B------:R-:W-:Y:S02]  /*31f0*/  DFMA R162, R40, R162, R166 ;  /* 0x000000a228a2722b */ /* 0x000fe400000000a6 */
[----:B------:R-:W-:Y:S01]  /*3200*/  DADD R128, -RZ, -R128 ;  /* 0x00000000ff807229 */ /* 0x000fe20000000980 */
[----:B------:R-:W-:Y:S04]  /*3210*/  STG.E.64 desc[UR36][R168.64], R154 ;  /* 0x0000009aa8007986 */ /* 0x000fe8000c101b24 */
[----:B------:R-:W-:Y:S04]  /*3220*/  STG.E.64 desc[UR36][R158.64], R52 ;  /* 0x000000349e007986 */ /* 0x000fe8000c101b24 */
[----:B------:R-:W-:Y:S04]  /*3230*/  STG.E.64 desc[UR36][R170.64], R156 ;  /* 0x0000009caa007986 */ /* 0x000fe8000c101b24 */
[----:B------:R0:W-:Y:S04]  /*3240*/  STG.E.64 desc[UR36][R104.64], R152 ;  /* 0x0000009868007986 */ /* 0x0001e8000c101b24 */
[----:B------:R-:W-:Y:S04]  /*3250*/  STG.E.64 desc[UR36][R126.64], R102 ;  /* 0x000000667e007986 */ /* 0x000fe8000c101b24 */
[----:B------:R1:W-:Y:S04]  /*3260*/  STG.E.64 desc[UR36][R108.64], RZ ;  /* 0x000000ff6c007986 */ /* 0x0003e8000c101b24 */
[----:B------:R-:W-:Y:S04]  /*3270*/  STG.E.64 desc[UR36][R118.64], RZ ;  /* 0x000000ff76007986 */ /* 0x000fe8000c101b24 */
[----:B------:R2:W-:Y:S04]  /*3280*/  STG.E.64 desc[UR36][R122.64], R162 ;  /* 0x000000a27a007986 */ /* 0x0005e8000c101b24 */
[----:B------:R-:W-:Y:S04]  /*3290*/  STG.E.64 desc[UR36][R140.64], R128 ;  /* 0x000000808c007986 */ /* 0x000fe8000c101b24 */
[----:B------:R3:W-:Y:S04]  /*32a0*/  STG.E.64 desc[UR36][R124.64], RZ ;  /* 0x000000ff7c007986 */ /* 0x0007e8000c101b24 */
[----:B------:R4:W-:Y:S04]  /*32b0*/  STG.E.64 desc[UR36][R134.64], R160 ;  /* 0x000000a086007986 */ /* 0x0009e8000c101b24 */
[----:B------:R4:W-:Y:S04]  /*32c0*/  STG.E.64 desc[UR36][R130.64], RZ ;  /* 0x000000ff82007986 */ /* 0x0009e8000c101b24 */
[----:B0-----:R-:W5:Y:S04]  /*32d0*/  LDG.E.64 R104, desc[UR36][R90.64+0x1060b8] ;  /* 0x1060b8245a687981 */ /* 0x001f68000c1e1b00 */
[----:B-1----:R-:W4:Y:S01]  /*32e0*/  LDG.E.64 R108, desc[UR36][R96.64+-0x8] ;  /* 0xfffff824606c7981 */ /* 0x002f22000c1e1b00 */
[----:B--2---:R-:W-:-:S02]  /*32f0*/  DMUL R122, R92, R92 ;  /* 0x0000005c5c7a7228 */ /* 0x004fc40000000000 */
[----:B---3--:R-:W-:Y:S02]  /*3300*/  DMUL R124, R116, R74 ;  /* 0x0000004a747c7228 */ /* 0x008fe40000000000 */
[----:B-----5:R-:W-:-:S08]  /*3310*/  DMUL R102, R104, -UR52 ;  /* 0x8000003468667c28 */ /* 0x020fd00008000000 */
[----:B----4-:R-:W-:Y:S02]  /*3320*/  DFMA R108, R108, UR54, R102 ;  /* 0x000000366c6c7c2b */ /* 0x010fe40008000066 */
[----:B------:R-:W-:-:S08]  /*3330*/  DMUL R102, R94, R116 ;  /* 0x000000745e667228 */ /* 0x000fd00000000000 */
[-C--:B------:R-:W-:Y:S02]  /*3340*/  DMUL R120, R2, R102.reuse ;  /* 0x0000006602787228 */ /* 0x080fe40000000000 */
[----:B------:R-:W-:Y:S02]  /*3350*/  DMUL R118, R44, R102 ;  /* 0x000000662c767228 */ /* 0x000fe40000000000 */
[----:B------:R-:W-:-:S04]  /*3360*/  DMUL R102, R98, R98 ;  /* 0x0000006262667228 */ /* 0x000fc80000000000 */
[----:B------:R-:W-:Y:S02]  /*3370*/  DMUL R122, R120, R122 ;  /* 0x0000007a787a7228 */ /* 0x000fe40000000000 */
[----:B------:R-:W-:-:S06]  /*3380*/  DMUL R108, R98, R108 ;  /* 0x0000006c626c7228 */ /* 0x000fcc0000000000 */
[----:B------:R-:W-:Y:S02]  /*3390*/  DFMA R118, R102, R118, -R122 ;  /* 0x000000766676722b */ /* 0x000fe4000000087a */
[----:B------:R-:W-:Y:S02]  /*33a0*/  DMUL R122, R110, R110 ;  /* 0x0000006e6e7a7228 */ /* 0x000fe40000000000 */
[----:B------:R-:W-:-:S06]  /*33b0*/  DMUL R108, R116, R108 ;  /* 0x0000006c746c7228 */ /* 0x000fcc0000000000 */
[----:B------:R-:W-:Y:S02]  /*33c0*/  DFMA R118, R120, -R122, R118 ;  /* 0x8000007a7876722b */ /* 0x000fe40000000076 */
[----:B------:R-:W-:-:S06]  /*33d0*/  DMUL R108, R40, R108 ;  /* 0x0000006c286c7228 */ /* 0x000fcc0000000000 */
[----:B------:R-:W-:Y:S01]  /*33e0*/  DFMA R118, -R104, R124, R118 ;  /* 0x0000007c6876722b */ /* 0x000fe20000000176 */
[----:B------:R-:W-:-:S04]  /*33f0*/  IADD3 R120, P1, R143, UR48, RZ ;  /* 0x000000308f787c10 */ /* 0x000fc8000ff3e0ff */
[----:B------:R-:W-:-:S03]  /*3400*/  IADD3.X R121, R144, UR49, RZ, P1, !PT ;  /* 0x0000003190797c10 */ /* 0x000fc60008ffe4ff */
[----:B------:R-:W-:-:S07]  /*3410*/  DFMA R108, R30, -R118, -R108 ;  /* 0x800000761e6c722b */ /* 0x000fce000000086c */
[----:B------:R0:W-:Y:S04]  /*3420*/  STG.E.64 desc[UR36][R120.64], R108 ;  /* 0x0000006c78007986 */ /* 0x0001e8000c101b24 */
[----:B------:R-:W2:Y:S04]  /*3430*/  LDG.E.64 R96, desc[UR36][R96.64+-0x8] ;  /* 0xfffff82460607981 */ /* 0x000ea8000c1e1b00 */
[----:B------:R-:W3:Y:S01]  /*3440*/  LDG.E.64 R90, desc[UR36][R90.64+0x1060b8] ;  /* 0x1060b8245a5a7981 */ /* 0x000ee2000c1e1b00 */
[----:B------:R-:W-:Y:S02]  /*3450*/  DMUL R102, R116, R102 ;  /* 0x0000006674667228 */ /* 0x000fe40000000000 */
[----:B------:R-:W-:-:S02]  /*3460*/  DMUL R118, R86, R116 ;  /* 0x0000007456767228 */ /* 0x000fc40000000000 */
[----:B------:R-:W-:Y:S02]  /*3470*/  DMUL R106, R106, UR50 ;  /* 0x000000326a6a7c28 */ /* 0x000fe40008000000 */
[----:B------:R-:W-:Y:S02]  /*3480*/  DMUL R112, R112, UR50 ;  /* 0x0000003270707c28 */ /* 0x000fe40008000000 */
[----:B------:R-:W-:Y:S02]  /*3490*/  DMUL R114, R114, -UR52 ;  /* 0x8000003472727c28 */ /* 0x000fe40008000000 */
[----:B------:R-:W-:Y:S02]  /*34a0*/  DMUL R92, R92, R118 ;  /* 0x000000765c5c7228 */ /* 0x000fe40000000000 */
[----:B------:R-:W-:Y:S02]  /*34b0*/  DMUL R106, R116, R106 ;  /* 0x0000006a746a7228 */ /* 0x000fe40000000000 */
[----:B------:R-:W-:-:S02]  /*34c0*/  DMUL R110, R110, R118 ;  /* 0x000000766e6e7228 */ /* 0x000fc40000000000 */
[----:B------:R-:W-:Y:S01]  /*34d0*/  DMUL R112, R116, R112 ;  /* 0x0000007074707228 */ /* 0x000fe20000000000 */
[----:B------:R-:W-:-:S03]  /*34e0*/  IADD3 R146, P1, R146, UR48, RZ ;  /* 0x0000003092927c10 */ /* 0x000fc6000ff3e0ff */
[----:B------:R-:W-:-:S04]  /*34f0*/  DFMA R92, R40, R106, -R92 ;  /* 0x0000006a285c722b */ /* 0x000fc8000000085c */
[----:B------:R-:W-:Y:S02]  /*3500*/  DFMA R110, R40, R112, -R110 ;  /* 0x00000070286e722b */ /* 0x000fe4000000086e */
[C---:B--2---:R-:W-:Y:S02]  /*3510*/  DFMA R104, R94.reuse, R96, R102 ;  /* 0x000000605e68722b */ /* 0x044fe40000000066 */
[----:B---3--:R-:W-:-:S06]  /*3520*/  DMUL R102, R94, R90 ;  /* 0x0000005a5e667228 */ /* 0x008fcc0000000000 */
[----:B------:R-:W-:-:S08]  /*3530*/  DMUL R104, R104, -UR56 ;  /* 0x8000003868687c28 */ /* 0x000fd00008000000 */
[----:B------:R-:W-:Y:S02]  /*3540*/  DFMA R102, R102, UR58, R104 ;  /* 0x0000003a66667c2b */ /* 0x000fe40008000068 */
[----:B------:R-:W-:Y:S02]  /*3550*/  DMUL R104, R62, R94 ;  /* 0x0000005e3e687228 */ /* 0x000fe40000000000 */
[----:B------:R-:W-:-:S04]  /*3560*/  DMUL R94, R84, R116 ;  /* 0x00000074545e7228 */ /* 0x000fc80000000000 */
[C---:B------:R-:W-:Y:S02]  /*3570*/  DMUL R102, R40.reuse, R102 ;  /* 0x0000006628667228 */ /* 0x040fe40000000000 */
[----:B------:R-:W-:Y:S01]  /*3580*/  DFMA R104, R40, R114, -R104 ;  /* 0x000000722868722b */ /* 0x000fe20000000868 */
[----:B------:R-:W-:Y:S02]  /*3590*/  IADD3 R90, P2, R147, UR48, RZ ;  /* 0x00000030935a7c10 */ /* 0x000fe4000ff5e0ff */
[----:B------:R-:W-:-:S03]  /*35a0*/  IADD3 R96, P3, R149, UR48, RZ ;  /* 0x0000003095607c10 */ /* 0x000fc6000ff7e0ff */
[----:B------:R-:W-:Y:S01]  /*35b0*/  DFMA R94, R98, -R94, -R102 ;  /* 0x8000005e625e722b */ /* 0x000fe20000000866 */
[----:B------:R-:W-:Y:S02]  /*35c0*/  IADD3.X R147, R145, UR49, RZ, P1, !PT ;  /* 0x0000003191937c10 */ /* 0x000fe40008ffe4ff */
[----:B------:R-:W-:Y:S01]  /*35d0*/  IADD3 R98, P4, R151, UR48, RZ ;  /* 0x0000003097627c10 */ /* 0x000fe2000ff9e0ff */
[----:B------:R-:W-:Y:S01]  /*35e0*/  DFMA R104, -R30, UR12, R104 ;  /* 0x0000000c1e687c2b */ /* 0x000fe20008000168 */
[----:B------:R-:W-:Y:S02]  /*35f0*/  IADD3.X R91, R148, UR49, RZ, P2, !PT ;  /* 0x00000031945b7c10 */ /* 0x000fe400097fe4ff */
[----:B------:R-:W-:Y:S02]  /*3600*/  IADD3.X R97, R150, UR49, RZ, P3, !PT ;  /* 0x0000003196617c10 */ /* 0x000fe40009ffe4ff */
[----:B------:R-:W-:Y:S01]  /*3610*/  IADD3.X R99, R164, UR49, RZ, P4, !PT ;  /* 0x00000031a4637c10 */ /* 0x000fe2000a7fe4ff */
[----:B------:R0:W-:Y:S04]  /*3620*/  STG.E.64 desc[UR36][R146.64], R94 ;  /* 0x0000005e92007986 */ /* 0x0001e8000c101b24 */
[----:B------:R0:W-:Y:S04]  /*3630*/  STG.E.64 desc[UR36][R90.64], R92 ;  /* 0x0000005c5a007986 */ /* 0x0001e8000c101b24 */
[----:B------:R0:W-:Y:S04]  /*3640*/  STG.E.64 desc[UR36][R96.64], R110 ;  /* 0x0000006e60007986 */ /* 0x0001e8000c101b24 */
[----:B------:R0:W-:Y:S02]  /*3650*/  STG.E.64 desc[UR36][R98.64], R104 ;  /* 0x0000006862007986 */ /* 0x0001e4000c101b24 */
.L_x_385:
[----:B------:R-:W-:Y:S05]  /*3660*/  BSYNC B0 ;  /* 0x0000000000007941 */ /* 0x000fea0003800000 */
.L_x_384:
[----:B------:R-:W-:Y:S01]  /*3670*/  IADD3 R0, R0, UR5, RZ ;  /* 0x0000000500007c10 */ /* 0x000fe2000fffe0ff */
[----:B------:R-:W-:Y:S06]  /*3680*/  @P0 BRA `(.L_x_386) ;  /* 0xffffffd000680947 */ /* 0x000fec000383ffff */
[----:B------:R-:W-:Y:S05]  /*3690*/  EXIT ;  /* 0x000000000000794d */ /* 0x000fea0003800000 */
.L_x_387:
        /* <DEDUP_REMOVED lines=14> */
.L_x_468:


//--------------------- .text.__cuda_sm20_div_rn_f64_full --------------------------
	.section	.text.__cuda_sm20_div_rn_f64_full,"ax",@progbits
	.align	128
.text.__cuda_sm20_div_rn_f64_full:
        .type           __cuda_sm20_div_rn_f64_full,@function
        .size           __cuda_sm20_div_rn_f64_full,(.L_x_439 - __cuda_sm20_div_rn_f64_full)
__cuda_sm20_div_rn_f64_full:
[----:B------:R-:W-:Y:S02]  /*0000*/  MOV R9, R5 ;  /* 0x0000000500097202 */ /* 0x000fe40000000f00 */
[----:B------:R-:W-:Y:S02]  /*0010*/  MOV R8, R4 ;  /* 0x0000000400087202 */ /* 0x000fe40000000f00 */
[C---:B------:R-:W-:Y:S01]  /*0020*/  FSETP.GEU.AND P0, PT, |R7|.reuse, 1.469367938527859385e-39, PT ;  /* 0x001000000700780b */ /* 0x040fe20003f0e200 */
[----:B------:R-:W-:Y:S01]  /*0030*/  IMAD.MOV.U32 R10, RZ, RZ, 0x1 ;  /* 0x00000001ff0a7424 */ /* 0x000fe200078e00ff */
[----:B------:R-:W-:Y:S01]  /*0040*/  LOP3.LUT R4, R7, 0x800fffff, RZ, 0xc0, !PT ;  /* 0x800fffff07047812 */ /* 0x000fe200078ec0ff */
[----:B------:R-:W-:Y:S01]  /*0050*/  BSSY B0, `(.L_x_388) ;  /* 0x0000054000007945 */ /* 0x000fe20003800000 */
[C---:B------:R-:W-:Y:S02]  /*0060*/  FSETP.GEU.AND P2, PT, |R9|.reuse, 1.469367938527859385e-39, PT ;  /* 0x001000000900780b */ /* 0x040fe40003f4e200 */
[----:B------:R-:W-:Y:S01]  /*0070*/  LOP3.LUT R5, R4, 0x3ff00000, RZ, 0xfc, !PT ;  /* 0x3ff0000004057812 */ /* 0x000fe200078efcff */
[----:B------:R-:W-:Y:S01]  /*0080*/  IMAD.MOV.U32 R4, RZ, RZ, R6 ;  /* 0x000000ffff047224 */ /* 0x000fe200078e0006 */
[----:B------:R-:W-:-:S02]  /*0090*/  LOP3.LUT R0, R9, 0x7ff00000, RZ, 0xc0, !PT ;  /* 0x7ff0000009007812 */ /* 0x000fc400078ec0ff */
[----:B------:R-:W-:-:S03]  /*00a0*/  LOP3.LUT R27, R7, 0x7ff00000, RZ, 0xc0, !PT ;  /* 0x7ff00000071b7812 */ /* 0x000fc600078ec0ff */
[----:B------:R-:W-:Y:S01]  /*00b0*/  @!P0 DMUL R4, R6, 8.98846567431157953865e+307 ;  /* 0x7fe0000006048828 */ /* 0x000fe20000000000 */
[C---:B------:R-:W-:Y:S01]  /*00c0*/  ISETP.GE.U32.AND P1, PT, R0.reuse, R27, PT ;  /* 0x0000001b0000720c */ /* 0x040fe20003f26070 */
[----:B------:R-:W-:Y:S02]  /*00d0*/  IMAD.MOV.U32 R26, RZ, RZ, R0 ;  /* 0x000000ffff1a7224 */ /* 0x000fe400078e0000 */
[----:B------:R-:W-:Y:S02]  /*00e0*/  @!P2 LOP3.LUT R3, R7, 0x7ff00000, RZ, 0xc0, !PT ;  /* 0x7ff000000703a812 */ /* 0x000fe400078ec0ff */
[----:B------:R-:W0:Y:S02]  /*00f0*/  MUFU.RCP64H R11, R5 ;  /* 0x00000005000b7308 */ /* 0x000e240000001800 */
[----:B------:R-:W-:Y:S01]  /*0100*/  @!P2 ISETP.GE.U32.AND P3, PT, R0, R3, PT ;  /* 0x000000030000a20c */ /* 0x000fe20003f66070 */
[----:B------:R-:W-:Y:S01]  /*0110*/  IMAD.MOV.U32 R3, RZ, RZ, 0x1ca00000 ;  /* 0x1ca00000ff037424 */ /* 0x000fe200078e00ff */
[----:B------:R-:W-:-:S05]  /*0120*/  @!P0 LOP3.LUT R27, R5, 0x7ff00000, RZ, 0xc0, !PT ;  /* 0x7ff00000051b8812 */ /* 0x000fca00078ec0ff */
[----:B------:R-:W-:Y:S01]  /*0130*/  VIADD R29, R27, 0xffffffff ;  /* 0xffffffff1b1d7836 */ /* 0x000fe20000000000 */
[----:B0-----:R-:W-:-:S08]  /*0140*/  DFMA R12, R10, -R4, 1 ;  /* 0x3ff000000a0c742b */ /* 0x001fd00000000804 */
[----:B------:R-:W-:-:S08]  /*0150*/  DFMA R12, R12, R12, R12 ;  /* 0x0000000c0c0c722b */ /* 0x000fd0000000000c */
[----:B------:R-:W-:Y:S01]  /*0160*/  DFMA R14, R10, R12, R10 ;  /* 0x0000000c0a0e722b */ /* 0x000fe2000000000a */
[C---:B------:R-:W-:Y:S01]  /*0170*/  @!P2 SEL R11, R3.reuse, 0x63400000, !P3 ;  /* 0x63400000030ba807 */ /* 0x040fe20005800000 */
[----:B------:R-:W-:Y:S01]  /*0180*/  IMAD.MOV.U32 R12, RZ, RZ, R8 ;  /* 0x000000ffff0c7224 */ /* 0x000fe200078e0008 */
[----:B------:R-:W-:Y:S01]  /*0190*/  SEL R13, R3, 0x63400000, !P1 ;  /* 0x63400000030d7807 */ /* 0x000fe20004800000 */
[----:B------:R-:W-:Y:S01]  /*01a0*/  @!P2 IMAD.MOV.U32 R10, RZ, RZ, RZ ;  /* 0x000000ffff0aa224 */ /* 0x000fe200078e00ff */
[--C-:B------:R-:W-:Y:S02]  /*01b0*/  @!P2 LOP3.LUT R11, R11, 0x80000000, R9.reuse, 0xf8, !PT ;  /* 0x800000000b0ba812 */ /* 0x100fe400078ef809 */
[----:B------:R-:W-:Y:S01]  /*01c0*/  LOP3.LUT R13, R13, 0x800fffff, R9, 0xf8, !PT ;  /* 0x800fffff0d0d7812 */ /* 0x000fe200078ef809 */
[----:B------:R-:W-:Y:S01]  /*01d0*/  DFMA R24, R14, -R4, 1 ;  /* 0x3ff000000e18742b */ /* 0x000fe20000000804 */
[----:B------:R-:W-:-:S06]  /*01e0*/  @!P2 LOP3.LUT R11, R11, 0x100000, RZ, 0xfc, !PT ;  /* 0x001000000b0ba812 */ /* 0x000fcc00078efcff */
[----:B------:R-:W-:Y:S02]  /*01f0*/  @!P2 DFMA R12, R12, 2, -R10 ;  /* 0x400000000c0ca82b */ /* 0x000fe4000000080a */
[----:B------:R-:W-:-:S08]  /*0200*/  DFMA R14, R14, R24, R14 ;  /* 0x000000180e0e722b */ /* 0x000fd0000000000e */
[----:B------:R-:W-:Y:S01]  /*0210*/  @!P2 LOP3.LUT R26, R13, 0x7ff00000, RZ, 0xc0, !PT ;  /* 0x7ff000000d1aa812 */ /* 0x000fe200078ec0ff */
[----:B------:R-:W-:-:S04]  /*0220*/  DMUL R10, R14, R12 ;  /* 0x0000000c0e0a7228 */ /* 0x000fc80000000000 */
[----:B------:R-:W-:-:S04]  /*0230*/  VIADD R28, R26, 0xffffffff ;  /* 0xffffffff1a1c7836 */ /* 0x000fc80000000000 */
[----:B------:R-:W-:Y:S01]  /*0240*/  DFMA R24, R10, -R4, R12 ;  /* 0x800000040a18722b */ /* 0x000fe2000000000c */
[----:B------:R-:W-:-:S04]  /*0250*/  ISETP.GT.U32.AND P0, PT, R28, 0x7feffffe, PT ;  /* 0x7feffffe1c00780c */ /* 0x000fc80003f04070 */
[----:B------:R-:W-:-:S03]  /*0260*/  ISETP.GT.U32.OR P0, PT, R29, 0x7feffffe, P0 ;  /* 0x7feffffe1d00780c */ /* 0x000fc60000704470 */
[----:B------:R-:W-:-:S10]  /*0270*/  DFMA R14, R14, R24, R10 ;  /* 0x000000180e0e722b */ /* 0x000fd4000000000a */
[----:B------:R-:W-:Y:S05]  /*0280*/  @P0 BRA `(.L_x_389) ;  /* 0x00000000006c0947 */ /* 0x000fea0003800000 */
[----:B------:R-:W-:-:S04]  /*0290*/  LOP3.LUT R9, R7, 0x7ff00000, RZ, 0xc0, !PT ;  /* 0x7ff0000007097812 */ /* 0x000fc800078ec0ff */
[CC--:B------:R-:W-:Y:S02]  /*02a0*/  VIADDMNMX R8, R0.reuse, -R9.reuse, 0xb9600000, !PT ;  /* 0xb960000000087446 */ /* 0x0c0fe40007800909 */
[----:B------:R-:W-:Y:S02]  /*02b0*/  ISETP.GE.U32.AND P0, PT, R0, R9, PT ;  /* 0x000000090000720c */ /* 0x000fe40003f06070 */
[----:B------:R-:W-:Y:S02]  /*02c0*/  VIMNMX R8, R8, 0x46a00000, PT ;  /* 0x46a0000008087848 */ /* 0x000fe40003fe0100 */
[----:B------:R-:W-:-:S05]  /*02d0*/  SEL R3, R3, 0x63400000, !P0 ;  /* 0x6340000003037807 */ /* 0x000fca0004000000 */
[----:B------:R-:W-:Y:S02]  /*02e0*/  IMAD.IADD R3, R8, 0x1, -R3 ;  /* 0x0000000108037824 */ /* 0x000fe400078e0a03 */
[----:B------:R-:W-:Y:S02]  /*02f0*/  IMAD.MOV.U32 R8, RZ, RZ, RZ ;  /* 0x000000ffff087224 */ /* 0x000fe400078e00ff */
[----:B------:R-:W-:-:S06]  /*0300*/  VIADD R9, R3, 0x7fe00000 ;  /* 0x7fe0000003097836 */ /* 0x000fcc0000000000 */
[----:B------:R-:W-:-:S10]  /*0310*/  DMUL R10, R14, R8 ;  /* 0x000000080e0a7228 */ /* 0x000fd40000000000 */
[----:B------:R-:W-:-:S13]  /*0320*/  FSETP.GTU.AND P0, PT, |R11|, 1.469367938527859385e-39, PT ;  /* 0x001000000b00780b */ /* 0x000fda0003f0c200 */
[----:B------:R-:W-:Y:S05]  /*0330*/  @P0 BRA `(.L_x_390) ;  /* 0x0000000000940947 */ /* 0x000fea0003800000 */
[----:B------:R-:W-:Y:S01]  /*0340*/  DFMA R4, R14, -R4, R12 ;  /* 0x800000040e04722b */ /* 0x000fe2000000000c */
[----:B------:R-:W-:-:S09]  /*0350*/  IMAD.MOV.U32 R8, RZ, RZ, RZ ;  /* 0x000000ffff087224 */ /* 0x000fd200078e00ff */
[C---:B------:R-:W-:Y:S02]  /*0360*/  FSETP.NEU.AND P0, PT, R5.reuse, RZ, PT ;  /* 0x000000ff0500720b */ /* 0x040fe40003f0d000 */
[----:B------:R-:W-:-:S04]  /*0370*/  LOP3.LUT R7, R5, 0x80000000, R7, 0x48, !PT ;  /* 0x8000000005077812 */ /* 0x000fc800078e4807 */
[----:B------:R-:W-:-:S07]  /*0380*/  LOP3.LUT R9, R7, R9, RZ, 0xfc, !PT ;  /* 0x0000000907097212 */ /* 0x000fce00078efcff */
[----:B------:R-:W-:Y:S05]  /*0390*/  @!P0 BRA `(.L_x_390) ;  /* 0x00000000007c8947 */ /* 0x000fea0003800000 */
[----:B------:R-:W-:Y:S01]  /*03a0*/  IMAD.MOV R5, RZ, RZ, -R3 ;  /* 0x000000ffff057224 */ /* 0x000fe200078e0a03 */
[----:B------:R-:W-:Y:S01]  /*03b0*/  DMUL.RP R8, R14, R8 ;  /* 0x000000080e087228 */ /* 0x000fe20000008000 */
[----:B------:R-:W-:Y:S01]  /*03c0*/  IMAD.MOV.U32 R4, RZ, RZ, RZ ;  /* 0x000000ffff047224 */ /* 0x000fe200078e00ff */
[----:B------:R-:W-:-:S05]  /*03d0*/  IADD3 R3, -R3, -0x43300000, RZ ;  /* 0xbcd0000003037810 */ /* 0x000fca0007ffe1ff */
[----:B------:R-:W-:-:S03]  /*03e0*/  DFMA R4, R10, -R4, R14 ;  /* 0x800000040a04722b */ /* 0x000fc6000000000e */
[----:B------:R-:W-:-:S07]  /*03f0*/  LOP3.LUT R7, R9, R7, RZ, 0x3c, !PT ;  /* 0x0000000709077212 */ /* 0x000fce00078e3cff */
[----:B------:R-:W-:-:S04]  /*0400*/  FSETP.NEU.AND P0, PT, |R5|, R3, PT ;  /* 0x000000030500720b */ /* 0x000fc80003f0d200 */
[----:B------:R-:W-:Y:S02]  /*0410*/  FSEL R10, R8, R10, !P0 ;  /* 0x0000000a080a7208 */ /* 0x000fe40004000000 */
[----:B------:R-:W-:Y:S01]  /*0420*/  FSEL R11, R7, R11, !P0 ;  /* 0x0000000b070b7208 */ /* 0x000fe20004000000 */
[----:B------:R-:W-:Y:S06]  /*0430*/  BRA `(.L_x_390) ;  /* 0x0000000000547947 */ /* 0x000fec0003800000 */
.L_x_389:
[----:B------:R-:W-:-:S14]  /*0440*/  DSETP.NAN.AND P0, PT, R8, R8, PT ;  /* 0x000000080800722a */ /* 0x000fdc0003f08000 */
[----:B------:R-:W-:Y:S05]  /*0450*/  @P0 BRA `(.L_x_391) ;  /* 0x0000000000440947 */ /* 0x000fea0003800000 */
[----:B------:R-:W-:-:S14]  /*0460*/  DSETP.NAN.AND P0, PT, R6, R6, PT ;  /* 0x000000060600722a */ /* 0x000fdc0003f08000 */
[----:B------:R-:W-:Y:S05]  /*0470*/  @P0 BRA `(.L_x_392) ;  /* 0x0000000000300947 */ /* 0x000fea0003800000 */
[----:B------:R-:W-:Y:S01]  /*0480*/  ISETP.NE.AND P0, PT, R26, R27, PT ;  /* 0x0000001b1a00720c */ /* 0x000fe20003f05270 */
[----:B------:R-:W-:Y:S01]  /*0490*/  IMAD.MOV.U32 R10, RZ, RZ, 0x0 ;  /* 0x00000000ff0a7424 */ /* 0x000fe200078e00ff */
[----:B------:R-:W-:-:S11]  /*04a0*/  MOV R11, 0xfff80000 ;  /* 0xfff80000000b7802 */ /* 0x000fd60000000f00 */
[----:B------:R-:W-:Y:S05]  /*04b0*/  @!P0 BRA `(.L_x_390) ;  /* 0x0000000000348947 */ /* 0x000fea0003800000 */
[----:B------:R-:W-:Y:S02]  /*04c0*/  ISETP.NE.AND P0, PT, R26, 0x7ff00000, PT ;  /* 0x7ff000001a00780c */ /* 0x000fe40003f05270 */
[----:B------:R-:W-:Y:S02]  /*04d0*/  LOP3.LUT R11, R9, 0x80000000, R7, 0x48, !PT ;  /* 0x80000000090b7812 */ /* 0x000fe400078e4807 */
[----:B------:R-:W-:-:S13]  /*04e0*/  ISETP.EQ.OR P0, PT, R27, RZ, !P0 ;  /* 0x000000ff1b00720c */ /* 0x000fda0004702670 */
[----:B------:R-:W-:Y:S01]  /*04f0*/  @P0 LOP3.LUT R0, R11, 0x7ff00000, RZ, 0xfc, !PT ;  /* 0x7ff000000b000812 */ /* 0x000fe200078efcff */
[----:B------:R-:W-:Y:S02]  /*0500*/  @!P0 IMAD.MOV.U32 R10, RZ, RZ, RZ ;  /* 0x000000ffff0a8224 */ /* 0x000fe400078e00ff */
[----:B------:R-:W-:Y:S02]  /*0510*/  @P0 IMAD.MOV.U32 R10, RZ, RZ, RZ ;  /* 0x000000ffff0a0224 */ /* 0x000fe400078e00ff */
[----:B------:R-:W-:Y:S01]  /*0520*/  @P0 IMAD.MOV.U32 R11, RZ, RZ, R0 ;  /* 0x000000ffff0b0224 */ /* 0x000fe200078e0000 */
[----:B------:R-:W-:Y:S06]  /*0530*/  BRA `(.L_x_390) ;  /* 0x0000000000147947 */ /* 0x000fec0003800000 */
.L_x_392:
[----:B------:R-:W-:Y:S02]  /*0540*/  LOP3.LUT R11, R7, 0x80000, RZ, 0xfc, !PT ;  /* 0x00080000070b7812 */ /* 0x000fe400078efcff */
[----:B------:R-:W-:Y:S01]  /*0550*/  MOV R10, R6 ;  /* 0x00000006000a7202 */ /* 0x000fe20000000f00 */
[----:B------:R-:W-:Y:S06]  /*0560*/  BRA `(.L_x_390) ;  /* 0x0000000000087947 */ /* 0x000fec0003800000 */
.L_x_391:
[----:B------:R-:W-:Y:S02]  /*0570*/  LOP3.LUT R11, R9, 0x80000, RZ, 0xfc, !PT ;  /* 0x00080000090b7812 */ /* 0x000fe400078efcff */
[----:B------:R-:W-:-:S07]  /*0580*/  MOV R10, R8 ;  /* 0x00000008000a7202 */ /* 0x000fce0000000f00 */
.L_x_390:
[----:B------:R-:W-:Y:S05]  /*0590*/  BSYNC B0 ;  /* 0x0000000000007941 */ /* 0x000fea0003800000 */
.L_x_388:
[----:B------:R-:W-:Y:S02]  /*05a0*/  MOV R4, R10 ;  /* 0x0000000a00047202 */ /* 0x000fe40000000f00 */
[----:B------:R-:W-:Y:S01]  /*05b0*/  MOV R5, R11 ;  /* 0x0000000b00057202 */ /* 0x000fe20000000f00 */
[----:B------:R-:W-:Y:S06]  /*05c0*/  RET.ABS.NODEC R20 0x0 ;  /* 0x0000000014007950 */ /* 0x000fec0003e00000 */
.L_x_393:
        /* <DEDUP_REMOVED lines=11> */
.L_x_439:


//--------------------- .text.nvkernel__Z4butsiiiiiiid_F1L323_8 --------------------------
	.section	.text.nvkernel__Z4butsiiiiiiid_F1L323_8,"ax",@progbits
	.align	128
        .global         nvkernel__Z4butsiiiiiiid_F1L323_8
        .type           nvkernel__Z4butsiiiiiiid_F1L323_8,@function
        .size           nvkernel__Z4butsiiiiiiid_F1L323_8,(.L_x_469 - nvkernel__Z4butsiiiiiiid_F1L323_8)
        .other          nvkernel__Z4butsiiiiiiid_F1L323_8,@"STO_CUDA_ENTRY STV_DEFAULT"
nvkernel__Z4butsiiiiiiid_F1L323_8:
.text.nvkernel__Z4butsiiiiiiid_F1L323_8:
[----:B------:R-:W0:Y:S01]  /*0000*/  LDC R1, c[0x0][0x28] ;  /* 0x00000a00ff017b82 */ /* 0x000e220000000800 */
[----:B------:R-:W1:Y:S07]  /*0010*/  S2R R75, SR_CTAID.X ;  /* 0x00000000004b7919 */ /* 0x000e6e0000002500 */
[----:B------:R-:W2:Y:S01]  /*0020*/  LDC R76, c[0x0][0x258] ;  /* 0x00009600ff4c7b82 */ /* 0x000ea20000000800 */
[----:B------:R-:W-:Y:S01]  /*0030*/  HFMA2.MMA R74, -RZ, RZ, 0, 0 ;  /* 0x00000000ff4a7435 */ /* 0x000fe200000001ff */
[----:B------:R-:W-:Y:S01]  /*0040*/  BSSY B8, `(.L_x_394) ;  /* 0x0000296000087945 */ /* 0x000fe20003800000 */
[----:B------:R-:W1:Y:S01]  /*0050*/  S2R R0, SR_TID.X ;  /* 0x0000000000007919 */ /* 0x000e620000002100 */
[----:B------:R-:W-:Y:S01]  /*0060*/  ULDC UR40, c[0x0][0xc] ;  /* 0x0000030000287ab9 */ /* 0x000fe20000000800 */
[----:B------:R-:W-:Y:S01]  /*0070*/  ULDC.64 UR38, c[0x0][0x208] ;  /* 0x0000820000267ab9 */ /* 0x000fe20000000a00 */
[----:B------:R-:W-:Y:S01]  /*0080*/  ULDC UR41, c[0x0][0x210] ;  /* 0x0000840000297ab9 */ /* 0x000fe20000000800 */
[----:B------:R-:W-:Y:S01]  /*0090*/  ULDC.64 UR36, c[0x0][0x260] ;  /* 0x0000980000247ab9 */ /* 0x000fe20000000a00 */
[----:B------:R-:W-:Y:S01]  /*00a0*/  ULDC.64 UR52, c[0x0][0x230] ;  /* 0x00008c0000347ab9 */ /* 0x000fe20000000a00 */
[----:B------:R-:W-:Y:S01]  /*00b0*/  USHF.L.U32 UR40, UR40, 0x7, URZ ;  /* 0x0000000728287899 */ /* 0x000fe2000800063f */
[----:B------:R-:W-:Y:S01]  /*00c0*/  ULDC.64 UR56, c[0x0][0x228] ;  /* 0x00008a0000387ab9 */ /* 0x000fe20000000a00 */
[----:B------:R-:W-:Y:S01]  /*00d0*/  ULDC.64 UR42, c[0x0][0x218] ;  /* 0x00008600002a7ab9 */ /* 0x000fe20000000a00 */
[----:B------:R-:W-:Y:S01]  /*00e0*/  ULDC.64 UR44, c[0x0][0x220] ;  /* 0x00008800002c7ab9 */ /* 0x000fe20000000a00 */
[----:B------:R-:W-:Y:S01]  /*00f0*/  ULDC.64 UR46, c[0x0][0x238] ;  /* 0x00008e00002e7ab9 */ /* 0x000fe20000000a00 */
[----:B------:R-:W-:Y:S01]  /*0100*/  ULDC.64 UR48, c[0x0][0x240] ;  /* 0x0000900000307ab9 */ /* 0x000fe20000000a00 */
[----:B------:R-:W-:Y:S01]  /*0110*/  ULDC.64 UR50, c[0x0][0x248] ;  /* 0x0000920000327ab9 */ /* 0x000fe20000000a00 */
[----:B------:R-:W-:Y:S01]  /*0120*/  ULDC.64 UR54, c[0x0][0x250] ;  /* 0x0000940000367ab9 */ /* 0x000fe20000000a00 */
[----:B-1----:R-:W-:-:S07]  /*0130*/  LEA R75, R75, R0, 0x7 ;  /* 0x000000004b4b7211 */ /* 0x002fce00078e38ff */
.L_x_410:
[----:B------:R-:W-:Y:S01]  /*0140*/  IADD3 R18, R75, R74, RZ ;  /* 0x0000004a4b127210 */ /* 0x000fe20007ffe0ff */
[----:B------:R-:W-:Y:S03]  /*0150*/  BSSY B7, `(.L_x_395) ;  /* 0x0000280000077945 */ /* 0x000fe60003800000 */
[----:B------:R-:W-:-:S13]  /*0160*/  ISETP.GE.U32.AND P0, PT, R18, UR41, PT ;  /* 0x0000002912007c0c */ /* 0x000fda000bf06070 */
[----:B-1----:R-:W-:Y:S05]  /*0170*/  @P0 BRA `(.L_x_396) ;  /* 0x0000002400f40947 */ /* 0x002fea0003800000 */
[----:B------:R-:W-:-:S04]  /*0180*/  IADD3 R11, P0, RZ, RZ, RZ ;  /* 0x000000ffff0b7210 */ /* 0x000fc80007f1e0ff */
[----:B------:R-:W-:-:S04]  /*0190*/  IADD3.X R4, R18, 0x1, RZ, P0, !PT ;  /* 0x0000000112047810 */ /* 0x000fc800007fe4ff */
[----:B------:R-:W-:-:S03]  /*01a0*/  SHF.R.S32.HI R5, RZ, 0x1f, R4 ;  /* 0x0000001fff057819 */ /* 0x000fc60000011404 */
[----:B--2---:R-:W-:-:S04]  /*01b0*/  IMAD.WIDE R2, R76, 0x1e7b, R4 ;  /* 0x00001e7b4c027825 */ /* 0x004fc800078e0204 */
        /* <DEDUP_REMOVED lines=9> */
[----:B------:R-:W-:Y:S02]  /*0250*/  SHF.R.S32.HI R0, RZ, 0x1d, R4 ;  /* 0x0000001dff007819 */ /* 0x000fe40000011404 */
[C---:B------:R-:W-:Y:S02]  /*0260*/  IADD3 R14, P2, R40.reuse, UR50, RZ ;  /* 0x00000032280e7c10 */ /* 0x040fe4000ff5e0ff */
[----:B------:R-:W-:-:S02]  /*0270*/  IADD3 R10, P1, R40, UR48, RZ ;  /* 0x00000030280a7c10 */ /* 0x000fc4000ff3e0ff */
[C---:B------:R-:W-:Y:S02]  /*0280*/  IADD3.X R15, R0.reuse, UR51, RZ, P2, !PT ;  /* 0x00000033000f7c10 */ /* 0x040fe400097fe4ff */
[----:B------:R-:W-:-:S03]  /*0290*/  IADD3.X R11, R0, UR49, RZ, P1, !PT ;  /* 0x00000031000b7c10 */ /* 0x000fc60008ffe4ff */
[----:B------:R-:W4:Y:S04]  /*02a0*/  LDG.E.64 R28, desc[UR38][R14.64] ;  /* 0x000000260e1c7981 */ /* 0x000f28000c1e1b00 */
[----:B------:R-:W5:Y:S04]  /*02b0*/  LDG.E.64 R30, desc[UR38][R10.64] ;  /* 0x000000260a1e7981 */ /* 0x000f68000c1e1b00 */
[----:B------:R-:W4:Y:S04]  /*02c0*/  LDG.E.64 R32, desc[UR38][R14.64+0x659a0] ;  /* 0x0659a0260e207981 */ /* 0x000f28000c1e1b00 */
[----:B------:R-:W4:Y:S04]  /*02d0*/  LDG.E.64 R34, desc[UR38][R10.64+0x659a0] ;  /* 0x0659a0260a227981 */ /* 0x000f28000c1e1b00 */
[----:B------:R-:W4:Y:S04]  /*02e0*/  LDG.E.64 R42, desc[UR38][R14.64+0xcb340] ;  /* 0x0cb340260e2a7981 */ /* 0x000f28000c1e1b00 */
[----:B------:R-:W4:Y:S04]  /*02f0*/  LDG.E.64 R44, desc[UR38][R10.64+0xcb340] ;  /* 0x0cb340260a2c7981 */ /* 0x000f28000c1e1b00 */
[----:B------:R-:W4:Y:S04]  /*0300*/  LDG.E.64 R46, desc[UR38][R14.64+0x130ce0] ;  /* 0x130ce0260e2e7981 */ /* 0x000f28000c1e1b00 */
[----:B------:R-:W4:Y:S04]  /*0310*/  LDG.E.64 R48, desc[UR38][R10.64+0x130ce0] ;  /* 0x130ce0260a307981 */ /* 0x000f28000c1e1b00 */
[----:B------:R-:W4:Y:S04]  /*0320*/  LDG.E.64 R50, desc[UR38][R14.64+0x196680] ;  /* 0x196680260e327981 */ /* 0x000f28000c1e1b00 */
[----:B------:R-:W4:Y:S01]  /*0330*/  LDG.E.64 R52, desc[UR38][R10.64+0x196680] ;  /* 0x196680260a347981 */ /* 0x000f22000c1e1b00 */
[----:B--2---:R-:W-:-:S02]  /*0340*/  SHF.R.S32.HI R3, RZ, 0x1f, R2 ;  /* 0x0000001fff037819 */ /* 0x004fc40000011402 */
[----:B---3--:R-:W-:Y:S02]  /*0350*/  IADD3 R5, -R12, R76, -R2 ;  /* 0x0000004c0c057210 */ /* 0x008fe40007ffe902 */
[----:B------:R-:W-:-:S03]  /*0360*/  SHF.R.S32.HI R13, RZ, 0x1f, R12 ;  /* 0x0000001fff0d7819 */ /* 0x000fc6000001140c */
[----:B------:R-:W-:-:S04]  /*0370*/  IMAD.WIDE R2, R5, 0x67, R2 ;  /* 0x0000006705027825 */ /* 0x000fc800078e0202 */
[----:B------:R-:W-:Y:S02]  /*0380*/  IMAD R3, R3, 0x67, RZ ;  /* 0x0000006703037824 */ /* 0x000fe400078e02ff */
[----:B------:R-:W-:-:S04]  /*0390*/  IMAD.WIDE.U32 R12, R2, 0x67, R12 ;  /* 0x00000067020c7825 */ /* 0x000fc800078e000c */
[----:B------:R-:W-:Y:S01]  /*03a0*/  IMAD.IADD R3, R13, 0x1, R3 ;  /* 0x000000010d037824 */ /* 0x000fe200078e0203 */
[----:B------:R-:W-:-:S04]  /*03b0*/  LEA R38, P0, R12, UR46, 0x3 ;  /* 0x0000002e0c267c11 */ /* 0x000fc8000f8018ff */
[----:B------:R-:W-:-:S05]  /*03c0*/  LEA.HI.X R39, R12, UR47, R3, 0x3, P0 ;  /* 0x0000002f0c277c11 */ /* 0x000fca00080f1c03 */
[----:B------:R-:W4:Y:S01]  /*03d0*/  LDG.E.64 R6, desc[UR38][R38.64+0x338] ;  /* 0x0003382626067981 */ /* 0x000f22000c1e1b00 */
[----:B------:R-:W-:-:S03]  /*03e0*/  IADD3 R54, P0, R38, 0x1000000, RZ ;  /* 0x0100000026367810 */ /* 0x000fc60007f1e0ff */
[----:B------:R-:W5:Y:S02]  /*03f0*/  LDG.E.64 R24, desc[UR38][R38.64+0x8] ;  /* 0x0000082626187981 */ /* 0x000f64000c1e1b00 */
[----:B------:R-:W-:-:S05]  /*0400*/  IMAD.X R55, RZ, RZ, R39, P0 ;  /* 0x000000ffff377224 */ /* 0x000fca00000e0627 */
[----:B------:R-:W2:Y:S04]  /*0410*/  LDG.E.64 R2, desc[UR38][R54.64+-0x7be498] ;  /* 0x841b682636027981 */ /* 0x000ea8000c1e1b00 */
[----:B------:R-:W3:Y:S04]  /*0420*/  LDG.E.64 R20, desc[UR38][R54.64+-0x7be7c8] ;  /* 0x8418382636147981 */ /* 0x000ee8000c1e1b00 */
[----:B------:R-:W3:Y:S01]  /*0430*/  LDG.E.64 R26, desc[UR38][R54.64+0x83398] ;  /* 0x08339826361a7981 */ /* 0x000ee2000c1e1b00 */
[----:B------:R-:W-:-:S03]  /*0440*/  IADD3 R56, P0, R38, 0x2000000, RZ ;  /* 0x0200000026387810 */ /* 0x000fc60007f1e0ff */
[----:B------:R-:W3:Y:S02]  /*0450*/  LDG.E.64 R22, desc[UR38][R54.64+0x83068] ;  /* 0x0830682636167981 */ /* 0x000ee4000c1e1b00 */
[----:B------:R-:W-:-:S05]  /*0460*/  IMAD.X R57, RZ, RZ, R39, P0 ;  /* 0x000000ffff397224 */ /* 0x000fca00000e0627 */
[----:B------:R-:W3:Y:S04]  /*0470*/  LDG.E.64 R16, desc[UR38][R56.64+-0x73b438] ;  /* 0x8c4bc82638107981 */ /* 0x000ee8000c1e1b00 */
[----:B------:R-:W3:Y:S04]  /*0480*/  LDG.E.64 R12, desc[UR38][R56.64+-0x73b768] ;  /* 0x8c489826380c7981 */ /* 0x000ee8000c1e1b00 */
[----:B------:R-:W3:Y:S01]  /*0490*/  LDG.E.64 R8, desc[UR38][R56.64+0x1063f8] ;  /* 0x1063f82638087981 */ /* 0x000ee2000c1e1b00 */
[----:B------:R-:W-:-:S03]  /*04a0*/  IADD3 R36, P0, R40, UR52, RZ ;  /* 0x0000003428247c10 */ /* 0x000fc6000ff1e0ff */
[----:B------:R-:W3:Y:S01]  /*04b0*/  LDG.E.64 R4, desc[UR38][R56.64+0x1060c8] ;  /* 0x1060c82638047981 */ /* 0x000ee2000c1e1b00 */
[----:B------:R-:W-:-:S05]  /*04c0*/  IADD3.X R37, R0, UR53, RZ, P0, !PT ;  /* 0x0000003500257c10 */ /* 0x000fca00087fe4ff */
[----:B------:R-:W3:Y:S01]  /*04d0*/  LDG.E.64 R54, desc[UR38][R36.64] ;  /* 0x0000002624367981 */ /* 0x000ee2000c1e1b00 */
[----:B----4-:R-:W-:-:S08]  /*04e0*/  DMUL R28, R28, R6 ;  /* 0x000000061c1c7228 */ /* 0x010fd00000000000 */
[----:B-----5:R-:W-:-:S08]  /*04f0*/  DFMA R28, R30, R24, R28 ;  /* 0x000000181e1c722b */ /* 0x020fd0000000001c */
[----:B--2---:R-:W-:-:S08]  /*0500*/  DFMA R28, R32, R2, R28 ;  /* 0x00000002201c722b */ /* 0x004fd0000000001c */
[----:B---3--:R-:W-:-:S08]  /*0510*/  DFMA R28, R34, R20, R28 ;  /* 0x00000014221c722b */ /* 0x008fd0000000001c */
[----:B------:R-:W-:-:S08]  /*0520*/  DFMA R28, R42, R26, R28 ;  /* 0x0000001a2a1c722b */ /* 0x000fd0000000001c */
[----:B------:R-:W-:-:S08]  /*0530*/  DFMA R28, R44, R22, R28 ;  /* 0x000000162c1c722b */ /* 0x000fd0000000001c */
[----:B------:R-:W-:-:S08]  /*0540*/  DFMA R28, R46, R16, R28 ;  /* 0x000000102e1c722b */ /* 0x000fd0000000001c */
[----:B------:R-:W-:-:S08]  /*0550*/  DFMA R28, R48, R12, R28 ;  /* 0x0000000c301c722b */ /* 0x000fd0000000001c */
[----:B------:R-:W-:-:S08]  /*0560*/  DFMA R28, R50, R8, R28 ;  /* 0x00000008321c722b */ /* 0x000fd0000000001c */
[----:B------:R-:W-:-:S08]  /*0570*/  DFMA R28, R52, R4, R28 ;  /* 0x00000004341c722b */ /* 0x000fd0000000001c */
[----:B------:R-:W-:-:S07]  /*0580*/  DFMA R28, R28, UR36, R54 ;  /* 0x000000241c1c7c2b */ /* 0x000fce0008000036 */
[----:B------:R1:W-:Y:S04]  /*0590*/  STG.E.64 desc[UR38][R36.64], R28 ;  /* 0x0000001c24007986 */ /* 0x0003e8000c101b26 */
[----:B------:R-:W2:Y:S04]  /*05a0*/  LDG.E.64 R30, desc[UR38][R14.64+0x14520] ;  /* 0x014520260e1e7981 */ /* 0x000ea8000c1e1b00 */
[----:B------:R-:W3:Y:S04]  /*05b0*/  LDG.E.64 R32, desc[UR38][R10.64+0x14520] ;  /* 0x014520260a207981 */ /* 0x000ee8000c1e1b00 */
[----:B------:R-:W4:Y:S04]  /*05c0*/  LDG.E.64 R34, desc[UR38][R14.64+0x79ec0] ;  /* 0x079ec0260e227981 */ /* 0x000f28000c1e1b00 */
[----:B------:R-:W5:Y:S04]  /*05d0*/  LDG.E.64 R42, desc[UR38][R10.64+0x79ec0] ;  /* 0x079ec0260a2a7981 */ /* 0x000f68000c1e1b00 */
[----:B------:R-:W4:Y:S04]  /*05e0*/  LDG.E.64 R44, desc[UR38][R14.64+0xdf860] ;  /* 0x0df860260e2c7981 */ /* 0x000f28000c1e1b00 */
[----:B------:R-:W5:Y:S04]  /*05f0*/  LDG.E.64 R46, desc[UR38][R10.64+0xdf860] ;  /* 0x0df860260a2e7981 */ /* 0x000f68000c1e1b00 */
[----:B------:R-:W5:Y:S04]  /*0600*/  LDG.E.64 R48, desc[UR38][R14.64+0x145200] ;  /* 0x145200260e307981 */ /* 0x000f68000c1e1b00 */
[----:B------:R-:W5:Y:S04]  /*0610*/  LDG.E.64 R50, desc[UR38][R10.64+0x145200] ;  /* 0x145200260a327981 */ /* 0x000f68000c1e1b00 */
[----:B------:R-:W5:Y:S04]  /*0620*/  LDG.E.64 R52, desc[UR38][R14.64+0x1aaba0] ;  /* 0x1aaba0260e347981 */ /* 0x000f68000c1e1b00 */
[----:B------:R-:W5:Y:S04]  /*0630*/  LDG.E.64 R54, desc[UR38][R10.64+0x1aaba0] ;  /* 0x1aaba0260a367981 */ /* 0x000f68000c1e1b00 */
[----:B-1----:R-:W5:Y:S01]  /*0640*/  LDG.E.64 R28, desc[UR38][R36.64+0xf3d8] ;  /* 0x00f3d826241c7981 */ /* 0x002f62000c1e1b00 */
[----:B--2---:R-:W-:-:S08]  /*0650*/  DMUL R30, R6, R30 ;  /* 0x0000001e061e7228 */ /* 0x004fd00000000000 */
[----:B---3--:R-:W-:-:S08]  /*0660*/  DFMA R30, R24, R32, R30 ;  /* 0x00000020181e722b */ /* 0x008fd0000000001e */
[----:B----4-:R-:W-:-:S08]  /*0670*/  DFMA R30, R2, R34, R30 ;  /* 0x00000022021e722b */ /* 0x010fd0000000001e */
[----:B-----5:R-:W-:-:S08]  /*0680*/  DFMA R30, R20, R42, R30 ;  /* 0x0000002a141e722b */ /* 0x020fd0000000001e */
        /* <DEDUP_REMOVED lines=73> */
[----:B------:R-:W-:Y:S01]  /*0b20*/  DFMA R30, R8, R52, R30 ;  /* 0x00000034081e722b */ /* 0x000fe2000000001e */
[----:B------:R-:W-:-:S07]  /*0b30*/  IADD3 R6, P0, R40, UR54, RZ ;  /* 0x0000003628067c10 */ /* 0x000fce000ff1e0ff */
[----:B------:R-:W-:Y:S01]  /*0b40*/  DFMA R30, R4, R54, R30 ;  /* 0x00000036041e722b */ /* 0x000fe2000000001e */
[----:B------:R-:W-:-:S07]  /*0b50*/  IADD3.X R7, R0, UR55, RZ, P0, !PT ;  /* 0x0000003700077c10 */ /* 0x000fce00087fe4ff */
[----:B------:R-:W-:-:S07]  /*0b60*/  DFMA R28, R30, UR36, R28 ;  /* 0x000000241e1c7c2b */ /* 0x000fce000800001c */
[----:B------:R-:W-:Y:S04]  /*0b70*/  STG.E.64 desc[UR38][R36.64+0x3cf60], R28 ;  /* 0x03cf601c24007986 */ /* 0x000fe8000c101b26 */
[----:B------:R-:W2:Y:S01]  /*0b80*/  LDG.E.64 R2, desc[UR38][R6.64] ;  /* 0x0000002606027981 */ /* 0x000ea2000c1e1b00 */
[----:B------:R-:W-:-:S04]  /*0b90*/  IADD3 R40, P0, R40, UR56, RZ ;  /* 0x0000003828287c10 */ /* 0x000fc8000ff1e0ff */
[----:B------:R-:W-:-:S05]  /*0ba0*/  IADD3.X R41, R0, UR57, RZ, P0, !PT ;  /* 0x0000003900297c10 */ /* 0x000fca00087fe4ff */
[----:B--2---:R-:W-:Y:S04]  /*0bb0*/  STG.E.64 desc[UR38][R40.64], R2 ;  /* 0x0000000228007986 */ /* 0x004fe8000c101b26 */
[----:B------:R-:W2:Y:S04]  /*0bc0*/  LDG.E.64 R4, desc[UR38][R6.64+0x659a0] ;  /* 0x0659a02606047981 */ /* 0x000ea8000c1e1b00 */
[----:B--2---:R1:W-:Y:S04]  /*0bd0*/  STG.E.64 desc[UR38][R40.64+0xf3d8], R4 ;  /* 0x00f3d80428007986 */ /* 0x0043e8000c101b26 */
[----:B------:R-:W2:Y:S04]  /*0be0*/  LDG.E.64 R8, desc[UR38][R6.64+0xcb340] ;  /* 0x0cb3402606087981 */ /* 0x000ea8000c1e1b00 */
[----:B--2---:R2:W-:Y:S04]  /*0bf0*/  STG.E.64 desc[UR38][R40.64+0x1e7b0], R8 ;  /* 0x01e7b00828007986 */ /* 0x0045e8000c101b26 */
[----:B------:R-:W3:Y:S04]  /*0c00*/  LDG.E.64 R10, desc[UR38][R6.64+0x130ce0] ;  /* 0x130ce026060a7981 */ /* 0x000ee8000c1e1b00 */
[----:B---3--:R3:W-:Y:S04]  /*0c10*/  STG.E.64 desc[UR38][R40.64+0x2db88], R10 ;  /* 0x02db880a28007986 */ /* 0x0087e8000c101b26 */
[----:B------:R-:W4:Y:S04]  /*0c20*/  LDG.E.64 R12, desc[UR38][R6.64+0x196680] ;  /* 0x19668026060c7981 */ /* 0x000f28000c1e1b00 */
[----:B----4-:R4:W-:Y:S04]  /*0c30*/  STG.E.64 desc[UR38][R40.64+0x3cf60], R12 ;  /* 0x03cf600c28007986 */ /* 0x0109e8000c101b26 */
[----:B------:R-:W5:Y:S04]  /*0c40*/  LDG.E.64 R14, desc[UR38][R6.64+0x14520] ;  /* 0x01452026060e7981 */ /* 0x000f68000c1e1b00 */
[----:B-----5:R5:W-:Y:S04]  /*0c50*/  STG.E.64 desc[UR38][R40.64+0x4c338], R14 ;  /* 0x04c3380e28007986 */ /* 0x020be8000c101b26 */
[----:B------:R-:W2:Y:S04]  /*0c60*/  LDG.E.64 R16, desc[UR38][R6.64+0x79ec0] ;  /* 0x079ec02606107981 */ /* 0x000ea8000c1e1b00 */
[----:B--2---:R2:W-:Y:S04]  /*0c70*/  STG.E.64 desc[UR38][R40.64+0x5b710], R16 ;  /* 0x05b7101028007986 */ /* 0x0045e8000c101b26 */
[----:B-1----:R-:W2:Y:S04]  /*0c80*/  LDG.E.64 R4, desc[UR38][R6.64+0xdf860] ;  /* 0x0df8602606047981 */ /* 0x002ea8000c1e1b00 */
[----:B--2---:R1:W-:Y:S04]  /*0c90*/  STG.E.64 desc[UR38][R40.64+0x6aae8], R4 ;  /* 0x06aae80428007986 */ /* 0x0043e8000c101b26 */
[----:B------:R-:W2:Y:S04]  /*0ca0*/  LDG.E.64 R8, desc[UR38][R6.64+0x145200] ;  /* 0x1452002606087981 */ /* 0x000ea8000c1e1b00 */
[----:B--2---:R2:W-:Y:S04]  /*0cb0*/  STG.E.64 desc[UR38][R40.64+0x79ec0], R8 ;  /* 0x079ec00828007986 */ /* 0x0045e8000c101b26 */
[----:B---3--:R-:W3:Y:S04]  /*0cc0*/  LDG.E.64 R10, desc[UR38][R6.64+0x1aaba0] ;  /* 0x1aaba026060a7981 */ /* 0x008ee8000c1e1b00 */
[----:B---3--:R3:W-:Y:S04]  /*0cd0*/  STG.E.64 desc[UR38][R40.64+0x89298], R10 ;  /* 0x0892980a28007986 */ /* 0x0087e8000c101b26 */
[----:B----4-:R-:W4:Y:S04]  /*0ce0*/  LDG.E.64 R12, desc[UR38][R6.64+0x28a40] ;  /* 0x028a4026060c7981 */ /* 0x010f28000c1e1b00 */
[----:B----4-:R4:W-:Y:S04]  /*0cf0*/  STG.E.64 desc[UR38][R40.64+0x98670], R12 ;  /* 0x0986700c28007986 */ /* 0x0109e8000c101b26 */
[----:B-----5:R-:W5:Y:S04]  /*0d00*/  LDG.E.64 R14, desc[UR38][R6.64+0x8e3e0] ;  /* 0x08e3e026060e7981 */ /* 0x020f68000c1e1b00 */
        /* <DEDUP_REMOVED lines=23> */
[----:B-----5:R-:W4:Y:S01]  /*0e80*/  LDG.E.64 R14, desc[UR38][R6.64+0x182160] ;  /* 0x18216026060e7981 */ /* 0x020f22000c1e1b00 */
[----:B------:R-:W1:Y:S01]  /*0e90*/  MUFU.RCP64H R21, R3 ;  /* 0x0000000300157308 */ /* 0x000e620000001800 */
[----:B------:R-:W-:-:S02]  /*0ea0*/  VIADD R20, R3, 0x300402 ;  /* 0x0030040203147836 */ /* 0x000fc40000000000 */
[----:B----4-:R3:W-:Y:S04]  /*0eb0*/  STG.E.64 desc[UR38][R40.64+0x15e868], R14 ;  /* 0x15e8680e28007986 */ /* 0x0107e8000c101b26 */
[----:B------:R-:W4:Y:S01]  /*0ec0*/  LDG.E.64 R16, desc[UR38][R6.64+0x1e7b00] ;  /* 0x1e7b002606107981 */ /* 0x000f22000c1e1b00 */
[----:B-1----:R-:W-:-:S08]  /*0ed0*/  DFMA R4, -R2, R20, 1 ;  /* 0x3ff000000204742b */ /* 0x002fd00000000114 */
[----:B------:R-:W-:Y:S01]  /*0ee0*/  DFMA R4, R4, R4, R4 ;  /* 0x000000040404722b */ /* 0x000fe20000000004 */
[----:B------:R-:W-:-:S07]  /*0ef0*/  FSETP.GEU.AND P0, PT, |R20|, 5.8789094863358348022e-39, PT ;  /* 0x004004021400780b */ /* 0x000fce0003f0e200 */
[----:B------:R-:W-:Y:S01]  /*0f00*/  DFMA R4, R20, R4, R20 ;  /* 0x000000041404722b */ /* 0x000fe20000000014 */
[----:B------:R-:W-:Y:S07]  /*0f10*/  BSSY B6, `(.L_x_397) ;  /* 0x000000c000067945 */ /* 0x000fee0003800000 */
[----:B--2---:R-:W-:-:S08]  /*0f20*/  DFMA R8, -R2, R4, 1 ;  /* 0x3ff000000208742b */ /* 0x004fd00000000104 */
[----:B------:R-:W-:Y:S01]  /*0f30*/  DFMA R4, R4, R8, R4 ;  /* 0x000000080404722b */ /* 0x000fe20000000004 */
[----:B----4-:R3:W-:Y:S01]  /*0f40*/  STG.E.64 desc[UR38][R40.64+0x16dc40], R16 ;  /* 0x16dc401028007986 */ /* 0x0107e2000c101b26 */
[----:B------:R-:W-:Y:S09]  /*0f50*/  @P0 BRA `(.L_x_47) ;  /* 0x00000000001c0947 */ /* 0x000ff20003800000 */
[----:B------:R-:W-:Y:S01]  /*0f60*/  LOP3.LUT R6, R3, 0x7fffffff, RZ, 0xc0, !PT ;  /* 0x7fffffff03067812 */ /* 0x000fe200078ec0ff */
[----:B------:R-:W-:Y:S01]  /*0f70*/  IMAD.MOV.U32 R4, RZ, RZ, R2 ;  /* 0x000000ffff047224 */ /* 0x000fe200078e0002 */
[----:B------:R-:W-:Y:S01]  /*0f80*/  MOV R20, 32@lo((nvkernel__Z4butsiiiiiiid_F1L323_8 + .L_x_47@srel)) ;  /* 0x0000000000147802 */ /* 0x000fe20000000f00 */
[----:B------:R-:W-:Y:S01]  /*0f90*/  IMAD.MOV.U32 R5, RZ, RZ, R3 ;  /* 0x000000ffff057224 */ /* 0x000fe200078e0003 */
[----:B------:R-:W-:Y:S01]  /*0fa0*/  MOV R21, 32@hi((nvkernel__Z4butsiiiiiiid_F1L323_8 + .L_x_47@srel)) ;  /* 0x0000000000157802 */ /* 0x000fe20000000f00 */
[----:B------:R-:W-:-:S07]  /*0fb0*/  VIADD R6, R6, 0xfff00000 ;  /* 0xfff0000006067836 */ /* 0x000fce0000000000 */
[----:B0--3--:R-:W-:Y:S05]  /*0fc0*/  CALL.ABS.NOINC `(__cuda_sm20_dblrcp_rn_slowpath_v3) ;  /* 0x0000000000007943 */ /* 0x009fea0003c00000 */
.L_x_47:
[----:B------:R-:W-:Y:S05]  /*0fd0*/  BSYNC B6 ;  /* 0x0000000000067941 */ /* 0x000fea0003800000 */
.L_x_397:
[----:B---3--:R-:W-:-:S04]  /*0fe0*/  IADD3 R11, P0, RZ, RZ, RZ ;  /* 0x000000ffff0b7210 */ /* 0x008fc80007f1e0ff */
[C---:B------:R-:W-:Y:S02]  /*0ff0*/  IADD3.X R10, R18.reuse, 0x9868, RZ, P0, !PT ;  /* 0x00009868120a7810 */ /* 0x040fe400007fe4ff */
[C---:B------:R-:W-:Y:S02]  /*1000*/  IADD3.X R0, R18.reuse, 0x1e7c, RZ, P0, !PT ;  /* 0x00001e7c12007810 */ /* 0x040fe400007fe4ff */
[C---:B------:R-:W-:Y:S02]  /*1010*/  SHF.R.S64 R8, R11.reuse, 0x1d, R10 ;  /* 0x0000001d0b087819 */ /* 0x040fe4000000100a */
[----:B------:R-:W-:Y:S02]  /*1020*/  IADD3.X R6, R18, 0xb6e3, RZ, P0, !PT ;  /* 0x0000b6e312067810 */ /* 0x000fe400007fe4ff */
[----:B------:R-:W-:Y:S02]  /*1030*/  IADD3 R8, P1, R8, UR56, RZ ;  /* 0x0000003808087c10 */ /* 0x000fe4000ff3e0ff */
[----:B------:R-:W-:-:S02]  /*1040*/  SHF.R.S64 R52, R11, 0x1d, R0 ;  /* 0x0000001d0b347819 */ /* 0x000fc40000001000 */
[----:B------:R-:W-:Y:S02]  /*1050*/  SHF.R.S64 R2, R11, 0x1d, R6 ;  /* 0x0000001d0b027819 */ /* 0x000fe40000001006 */
[----:B------:R-:W-:Y:S02]  /*1060*/  LEA.HI.X.SX32 R9, R10, UR57, 0x3, P1 ;  /* 0x000000390a097c11 */ /* 0x000fe400088f1eff */
[----:B------:R-:W-:Y:S02]  /*1070*/  SHF.R.S32.HI R19, RZ, 0x1d, R0 ;  /* 0x0000001dff137819 */ /* 0x000fe40000011400 */
[----:B------:R-:W-:Y:S01]  /*1080*/  IADD3 R50, P1, R52, UR56, RZ ;  /* 0x0000003834327c10 */ /* 0x000fe2000ff3e0ff */
[----:B------:R-:W2:Y:S01]  /*1090*/  LDG.E.64 R64, desc[UR38][R8.64] ;  /* 0x0000002608407981 */ /* 0x000ea2000c1e1b00 */
[----:B------:R-:W-:Y:S02]  /*10a0*/  IADD3 R2, P2, R2, UR56, RZ ;  /* 0x0000003802027c10 */ /* 0x000fe4000ff5e0ff */
[----:B------:R-:W-:-:S02]  /*10b0*/  IADD3.X R51, R19, UR57, RZ, P1, !PT ;  /* 0x0000003913337c10 */ /* 0x000fc40008ffe4ff */
[----:B------:R-:W-:-:S04]  /*10c0*/  LEA.HI.X.SX32 R3, R6, UR57, 0x3, P2 ;  /* 0x0000003906037c11 */ /* 0x000fc800090f1eff */
[----:B------:R-:W3:Y:S04]  /*10d0*/  LDG.E.64 R50, desc[UR38][R50.64] ;  /* 0x0000002632327981 */ /* 0x000ee8000c1e1b00 */
[----:B------:R-:W3:Y:S01]  /*10e0*/  LDG.E.64 R16, desc[UR38][R2.64] ;  /* 0x0000002602107981 */ /* 0x000ee2000c1e1b00 */
[C---:B------:R-:W-:Y:S02]  /*10f0*/  IADD3.X R0, R18.reuse, 0x3cf7, RZ, P0, !PT ;  /* 0x00003cf712007810 */ /* 0x040fe400007fe4ff */
[----:B------:R-:W-:Y:S02]  /*1100*/  IADD3.X R10, R18, 0xd55e, RZ, P0, !PT ;  /* 0x0000d55e120a7810 */ /* 0x000fe400007fe4ff */
[C---:B------:R-:W-:Y:S02]  /*1110*/  SHF.R.S64 R54, R11.reuse, 0x1d, R0 ;  /* 0x0000001d0b367819 */ /* 0x040fe40000001000 */
[----:B------:R-:W-:-:S02]  /*1120*/  SHF.R.S64 R6, R11, 0x1d, R10 ;  /* 0x0000001d0b067819 */ /* 0x000fc4000000100a */
[----:B------:R-:W-:Y:S02]  /*1130*/  SHF.R.S32.HI R15, RZ, 0x1d, R0 ;  /* 0x0000001dff0f7819 */ /* 0x000fe40000011400 */
[----:B------:R-:W-:Y:S02]  /*1140*/  IADD3 R48, P2, R54, UR56, RZ ;  /* 0x0000003836307c10 */ /* 0x000fe4000ff5e0ff */
[----:B------:R-:W-:Y:S02]  /*1150*/  IADD3 R6, P1, R6, UR56, RZ ;  /* 0x0000003806067c10 */ /* 0x000fe4000ff3e0ff */
[----:B------:R-:W-:Y:S02]  /*1160*/  IADD3.X R49, R15, UR57, RZ, P2, !PT ;  /* 0x000000390f317c10 */ /* 0x000fe400097fe4ff */
[----:B------:R-:W-:Y:S01]  /*1170*/  LEA.HI.X.SX32 R7, R10, UR57, 0x3, P1 ;  /* 0x000000390a077c11 */ /* 0x000fe200088f1eff */
[----:B--2---:R-:W-:-:S08]  /*1180*/  DMUL R64, R64, R4 ;  /* 0x0000000440407228 */ /* 0x004fd00000000000 */
[----:B---3--:R-:W-:-:S07]  /*1190*/  DFMA R16, -R64, R50, R16 ;  /* 0x000000324010722b */ /* 0x008fce0000000110 */
[----:B------:R1:W-:Y:S04]  /*11a0*/  STG.E.64 desc[UR38][R2.64], R16 ;  /* 0x0000001002007986 */ /* 0x0003e8000c101b26 */
[----:B------:R-:W2:Y:S04]  /*11b0*/  LDG.E.64 R48, desc[UR38][R48.64] ;  /* 0x0000002630307981 */ /* 0x000ea8000c1e1b00 */
[----:B------:R-:W2:Y:S01]  /*11c0*/  LDG.E.64 R56, desc[UR38][R6.64] ;  /* 0x0000002606387981 */ /* 0x000ea2000c1e1b00 */
[C---:B------:R-:W-:Y:S02]  /*11d0*/  IADD3.X R10, R18.reuse, 0x5b72, RZ, P0, !PT ;  /* 0x00005b72120a7810 */ /* 0x040fe400007fe4ff */
[----:B------:R-:W-:-:S02]  /*11e0*/  IADD3.X R0, R18, 0xf3d9, RZ, P0, !PT ;  /* 0x0000f3d912007810 */ /* 0x000fc400007fe4ff */
[C---:B------:R-:W-:Y:S02]  /*11f0*/  SHF.R.S64 R62, R11.reuse, 0x1d, R10 ;  /* 0x0000001d0b3e7819 */ /* 0x040fe4000000100a */
[----:B------:R-:W-:Y:S02]  /*1200*/  SHF.R.S64 R8, R11, 0x1d, R0 ;  /* 0x0000001d0b087819 */ /* 0x000fe40000001000 */
[----:B------:R-:W-:Y:S02]  /*1210*/  SHF.R.S32.HI R10, RZ, 0x1d, R10 ;  /* 0x0000001dff0a7819 */ /* 0x000fe4000001140a */
[----:B------:R-:W-:Y:S02]  /*1220*/  IADD3 R46, P2, R62, UR56, RZ ;  /* 0x000000383e2e7c10 */ /* 0x000fe4000ff5e0ff */
[----:B------:R-:W-:Y:S02]  /*1230*/  IADD3 R8, P1, R8, UR56, RZ ;  /* 0x0000003808087c10 */ /* 0x000fe4000ff3e0ff */
[----:B------:R-:W-:-:S02]  /*1240*/  IADD3.X R47, R10, UR57, RZ, P2, !PT ;  /* 0x000000390a2f7c10 */ /* 0x000fc400097fe4ff */
[----:B------:R-:W-:Y:S01]  /*1250*/  LEA.HI.X.SX32 R9, R0, UR57, 0x3, P1 ;  /* 0x0000003900097c11 */ /* 0x000fe200088f1eff */
[----:B--2---:R-:W-:-:S07]  /*1260*/  DFMA R56, R64, -R48, R56 ;  /* 0x800000304038722b */ /* 0x004fce0000000038 */
[----:B------:R2:W-:Y:S04]  /*1270*/  STG.E.64 desc[UR38][R6.64], R56 ;  /* 0x0000003806007986 */ /* 0x0005e8000c101b26 */
[----:B------:R-:W3:Y:S04]  /*1280*/  LDG.E.64 R46, desc[UR38][R46.64] ;  /* 0x000000262e2e7981 */ /* 0x000ee8000c1e1b00 */
[----:B------:R-:W3:Y:S01]  /*1290*/  LDG.E.64 R58, desc[UR38][R8.64] ;  /* 0x00000026083a7981 */ /* 0x000ee2000c1e1b00 */
[C---:B------:R-:W-:Y:S02]  /*12a0*/  IADD3.X R0, R18.reuse, 0x79ed, RZ, P0, !PT ;  /* 0x000079ed12007810 */ /* 0x040fe400007fe4ff */
[----:B------:R-:W-:-:S02]  /*12b0*/  IADD3.X R12, R18, 0x11254, RZ, P0, !PT ;  /* 0x00011254120c7810 */ /* 0x000fc400007fe4ff */
[C---:B------:R-:W-:Y:S02]  /*12c0*/  SHF.R.S64 R66, R11.reuse, 0x1d, R0 ;  /* 0x0000001d0b427819 */ /* 0x040fe40000001000 */
[----:B-1----:R-:W-:Y:S02]  /*12d0*/  SHF.R.S64 R2, R11, 0x1d, R12 ;  /* 0x0000001d0b027819 */ /* 0x002fe4000000100c */
[----:B------:R-:W-:Y:S02]  /*12e0*/  SHF.R.S32.HI R0, RZ, 0x1d, R0 ;  /* 0x0000001dff007819 */ /* 0x000fe40000011400 */
[----:B------:R-:W-:Y:S02]  /*12f0*/  IADD3 R44, P2, R66, UR56, RZ ;  /* 0x00000038422c7c10 */ /* 0x000fe4000ff5e0ff */
[----:B------:R-:W-:Y:S02]  /*1300*/  IADD3 R2, P1, R2, UR56, RZ ;  /* 0x0000003802027c10 */ /* 0x000fe4000ff3e0ff */
[----:B------:R-:W-:-:S02]  /*1310*/  IADD3.X R45, R0, UR57, RZ, P2, !PT ;  /* 0x00000039002d7c10 */ /* 0x000fc400097fe4ff */
[----:B------:R-:W-:Y:S01]  /*1320*/  LEA.HI.X.SX32 R3, R12, UR57, 0x3, P1 ;  /* 0x000000390c037c11 */ /* 0x000fe200088f1eff */
[----:B---3--:R-:W-:-:S07]  /*1330*/  DFMA R58, R64, -R46, R58 ;  /* 0x8000002e403a722b */ /* 0x008fce000000003a */
[----:B------:R1:W-:Y:S04]  /*1340*/  STG.E.64 desc[UR38][R8.64], R58 ;  /* 0x0000003a08007986 */ /* 0x0003e8000c101b26 */
[----:B------:R-:W3:Y:S04]  /*1350*/  LDG.E.64 R44, desc[UR38][R44.64] ;  /* 0x000000262c2c7981 */ /* 0x000ee8000c1e1b00 */
[----:B------:R-:W3:Y:S01]  /*1360*/  LDG.E.64 R60, desc[UR38][R2.64] ;  /* 0x00000026023c7981 */ /* 0x000ee2000c1e1b00 */
[----:B------:R-:W-:-:S04]  /*1370*/  IADD3.X R14, R18, 0x130cf, RZ, P0, !PT ;  /* 0x000130cf120e7810 */ /* 0x000fc800007fe4ff */
[C---:B------:R-:W-:Y:S02]  /*1380*/  SHF.R.S64 R12, R11.reuse, 0x1d, R14 ;  /* 0x0000001d0b0c7819 */ /* 0x040fe4000000100e */
[----:B--2---:R-:W-:Y:S02]  /*1390*/  IADD3.X R6, R18, 0x14f4a, RZ, P0, !PT ;  /* 0x00014f4a12067810 */ /* 0x004fe400007fe4ff */
[----:B------:R-:W-:Y:S02]  /*13a0*/  IADD3 R12, P1, R12, UR56, RZ ;  /* 0x000000380c0c7c10 */ /* 0x000fe4000ff3e0ff */
[----:B------:R-:W-:Y:S02]  /*13b0*/  SHF.R.S64 R102, R11, 0x1d, R6 ;  /* 0x0000001d0b667819 */ /* 0x000fe40000001006 */
[----:B------:R-:W-:Y:S02]  /*13c0*/  LEA.HI.X.SX32 R13, R14, UR57, 0x3, P1 ;  /* 0x000000390e0d7c11 */ /* 0x000fe400088f1eff */
[----:B------:R-:W-:-:S04]  /*13d0*/  IADD3 R102, P1, R102, UR56, RZ ;  /* 0x0000003866667c10 */ /* 0x000fc8000ff3e0ff */
[----:B------:R-:W-:Y:S01]  /*13e0*/  LEA.HI.X.SX32 R103, R6, UR57, 0x3, P1 ;  /* 0x0000003906677c11 */ /* 0x000fe200088f1eff */
[----:B---3--:R-:W-:-:S07]  /*13f0*/  DFMA R60, R64, -R44, R60 ;  /* 0x8000002c403c722b */ /* 0x008fce000000003c */
[----:B------:R2:W-:Y:S04]  /*1400*/  STG.E.64 desc[UR38][R2.64], R60 ;  /* 0x0000003c02007986 */ /* 0x0005e8000c101b26 */
[----:B------:R-:W3:Y:S04]  /*1410*/  LDG.E.64 R96, desc[UR38][R12.64] ;  /* 0x000000260c607981 */ /* 0x000ee8000c1e1b00 */
[----:B------:R-:W2:Y:S01]  /*1420*/  LDG.E.64 R6, desc[UR38][R102.64] ;  /* 0x0000002666067981 */ /* 0x000ea2000c1e1b00 */
[----:B------:R-:W-:Y:S02]  /*1430*/  IADD3.X R14, R18, 0x1c936, RZ, P0, !PT ;  /* 0x0001c936120e7810 */ /* 0x000fe400007fe4ff */
[----:B------:R-:W-:Y:S01]  /*1440*/  IADD3 R52, P1, R52, UR52, RZ ;  /* 0x0000003434347c10 */ /* 0x000fe2000ff3e0ff */
[----:B------:R-:W4:Y:S01]  /*1450*/  LDG.E.64 R42, desc[UR38][R36.64] ;  /* 0x00000026242a7981 */ /* 0x000f22000c1e1b00 */
[----:B------:R-:W-:-:S02]  /*1460*/  SHF.R.S64 R22, R11, 0x1d, R14 ;  /* 0x0000001d0b167819 */ /* 0x000fc4000000100e */
[----:B-1----:R-:W-:Y:S02]  /*1470*/  IADD3.X R8, R18, 0x1e7b1, RZ, P0, !PT ;  /* 0x0001e7b112087810 */ /* 0x002fe400007fe4ff */
[----:B------:R-:W-:Y:S02]  /*1480*/  IADD3 R22, P2, R22, UR56, RZ ;  /* 0x0000003816167c10 */ /* 0x000fe4000ff5e0ff */
[----:B------:R-:W-:Y:S02]  /*1490*/  IADD3.X R53, R19, UR53, RZ, P1, !PT ;  /* 0x0000003513357c10 */ /* 0x000fe40008ffe4ff */
[----:B------:R-:W-:Y:S02]  /*14a0*/  LEA.HI.X.SX32 R23, R14, UR57, 0x3, P2 ;  /* 0x000000390e177c11 */ /* 0x000fe400090f1eff */
[----:B------:R-:W-:-:S04]  /*14b0*/  SHF.R.S64 R90, R11, 0x1d, R8 ;  /* 0x0000001d0b5a7819 */ /* 0x000fc80000001008 */
[----:B------:R-:W-:-:S04]  /*14c0*/  IADD3 R90, P1, R90, UR56, RZ ;  /* 0x000000385a5a7c10 */ /* 0x000fc8000ff3e0ff */
[----:B------:R-:W-:Y:S01]  /*14d0*/  LEA.HI.X.SX32 R91, R8, UR57, 0x3, P1 ;  /* 0x00000039085b7c11 */ /* 0x000fe200088f1eff */
[----:B---3--:R-:W-:-:S08]  /*14e0*/  DMUL R96, R96, R4 ;  /* 0x0000000460607228 */ /* 0x008fd00000000000 */
[----:B--2---:R-:W-:Y:S01]  /*14f0*/  DFMA R2, R50, -R96, R6 ;  /* 0x800000603202722b */ /* 0x004fe20000000006 */
[----:B------:R-:W4:Y:S06]  /*1500*/  LDG.E.64 R6, desc[UR38][R52.64] ;  /* 0x0000002634067981 */ /* 0x000f2c000c1e1b00 */
[----:B------:R1:W-:Y:S04]  /*1510*/  STG.E.64 desc[UR38][R102.64], R2 ;  /* 0x0000000266007986 */ /* 0x0003e8000c101b26 */
[----:B------:R-:W2:Y:S04]  /*1520*/  LDG.E.64 R22, desc[UR38][R22.64] ;  /* 0x0000002616167981 */ /* 0x000ea8000c1e1b00 */
[----:B------:R-:W3:Y:S01]  /*1530*/  LDG.E.64 R8, desc[UR38][R90.64] ;  /* 0x000000265a087981 */ /* 0x000ee2000c1e1b00 */
[----:B------:R-:W-:-:S02]  /*1540*/  IADD3.X R12, R18, 0x2619d, RZ, P0, !PT ;  /* 0x0002619d120c7810 */ /* 0x000fc400007fe4ff */
[C---:B------:R-:W-:Y:S02]  /*1550*/  IADD3.X R26, R18.reuse, 0x16dc5, RZ, P0, !PT ;  /* 0x00016dc5121a7810 */ /* 0x040fe400007fe4ff */
[C---:B------:R-:W-:Y:S02]  /*1560*/  IADD3.X R24, R18.reuse, 0x18c40, RZ, P0, !PT ;  /* 0x00018c4012187810 */ /* 0x040fe400007fe4ff */
[----:B------:R-:W-:Y:S02]  /*1570*/  IADD3.X R14, R18, 0x1aabb, RZ, P0, !PT ;  /* 0x0001aabb120e7810 */ /* 0x000fe400007fe4ff */
[C---:B------:R-:W-:Y:S02]  /*1580*/  SHF.R.S64 R20, R11.reuse, 0x1d, R12 ;  /* 0x0000001d0b147819 */ /* 0x040fe4000000100c */
[C---:B------:R-:W-:Y:S02]  /*1590*/  SHF.R.S64 R88, R11.reuse, 0x1d, R26 ;  /* 0x0000001d0b587819 */ /* 0x040fe4000000101a */
[----:B------:R-:W-:-:S02]  /*15a0*/  SHF.R.S64 R86, R11, 0x1d, R24 ;  /* 0x0000001d0b567819 */ /* 0x000fc40000001018 */
[----:B------:R-:W-:Y:S02]  /*15b0*/  SHF.R.S64 R72, R11, 0x1d, R14 ;  /* 0x0000001d0b487819 */ /* 0x000fe4000000100e */
[----:B------:R-:W-:Y:S02]  /*15c0*/  IADD3 R20, P5, R20, UR56, RZ ;  /* 0x0000003814147c10 */ /* 0x000fe4000ffbe0ff */
[----:B------:R-:W-:Y:S02]  /*15d0*/  IADD3 R88, P1, R88, UR56, RZ ;  /* 0x0000003858587c10 */ /* 0x000fe4000ff3e0ff */
[----:B------:R-:W-:Y:S02]  /*15e0*/  IADD3 R86, P2, R86, UR56, RZ ;  /* 0x0000003856567c10 */ /* 0x000fe4000ff5e0ff */
[----:B------:R-:W-:Y:S02]  /*15f0*/  IADD3 R72, P3, R72, UR56, RZ ;  /* 0x0000003848487c10 */ /* 0x000fe4000ff7e0ff */
[----:B------:R-:W-:-:S02]  /*1600*/  IADD3 R54, P4, R54, UR52, RZ ;  /* 0x0000003436367c10 */ /* 0x000fc4000ff9e0ff */
[----:B------:R-:W-:Y:S02]  /*1610*/  LEA.HI.X.SX32 R21, R12, UR57, 0x3, P5 ;  /* 0x000000390c157c11 */ /* 0x000fe4000a8f1eff */
[----:B------:R-:W-:Y:S02]  /*1620*/  LEA.HI.X.SX32 R89, R26, UR57, 0x3, P1 ;  /* 0x000000391a597c11 */ /* 0x000fe400088f1eff */
[----:B------:R-:W-:Y:S02]  /*1630*/  LEA.HI.X.SX32 R87, R24, UR57, 0x3, P2 ;  /* 0x0000003918577c11 */ /* 0x000fe400090f1eff */
[----:B------:R-:W-:Y:S02]  /*1640*/  LEA.HI.X.SX32 R73, R14, UR57, 0x3, P3 ;  /* 0x000000390e497c11 */ /* 0x000fe400098f1eff */
[----:B------:R-:W-:Y:S01]  /*1650*/  IADD3.X R55, R15, UR53, RZ, P4, !PT ;  /* 0x000000350f377c10 */ /* 0x000fe2000a7fe4ff */
[----:B------:R-:W5:Y:S01]  /*1660*/  LDG.E.64 R68, desc[UR38][R86.64] ;  /* 0x0000002656447981 */ /* 0x000f62000c1e1b00 */
[----:B------:R-:W-:-:S03]  /*1670*/  IADD3.X R14, R18, 0x28018, RZ, P0, !PT ;  /* 0x00028018120e7810 */ /* 0x000fc600007fe4ff */
[----:B------:R-:W4:Y:S01]  /*1680*/  LDG.E.64 R70, desc[UR38][R72.64] ;  /* 0x0000002648467981 */ /* 0x000f22000c1e1b00 */
[----:B------:R-:W-:-:S03]  /*1690*/  SHF.R.S64 R84, R11, 0x1d, R14 ;  /* 0x0000001d0b547819 */ /* 0x000fc6000000100e */
[----:B-1----:R-:W4:Y:S01]  /*16a0*/  LDG.E.64 R2, desc[UR38][R54.64] ;  /* 0x0000002636027981 */ /* 0x002f22000c1e1b00 */
[----:B------:R-:W-:-:S04]  /*16b0*/  IADD3 R84, P1, R84, UR56, RZ ;  /* 0x0000003854547c10 */ /* 0x000fc8000ff3e0ff */
[----:B------:R-:W-:Y:S01]  /*16c0*/  LEA.HI.X.SX32 R85, R14, UR57, 0x3, P1 ;  /* 0x000000390e557c11 */ /* 0x000fe200088f1eff */
[----:B--2---:R-:W-:-:S08]  /*16d0*/  DMUL R22, R22, R4 ;  /* 0x0000000416167228 */ /* 0x004fd00000000000 */
[----:B---3--:R-:W-:Y:S01]  /*16e0*/  DFMA R12, R50, -R22, R8 ;  /* 0x80000016320c722b */ /* 0x008fe20000000008 */
[----:B------:R-:W2:Y:S06]  /*16f0*/  LDG.E.64 R8, desc[UR38][R88.64] ;  /* 0x0000002658087981 */ /* 0x000eac000c1e1b00 */
[----:B------:R1:W-:Y:S04]  /*1700*/  STG.E.64 desc[UR38][R90.64], R12 ;  /* 0x0000000c5a007986 */ /* 0x0003e8000c101b26 */
[----:B------:R-:W3:Y:S04]  /*1710*/  LDG.E.64 R82, desc[UR38][R20.64] ;  /* 0x0000002614527981 */ /* 0x000ee8000c1e1b00 */
[----:B------:R-:W2:Y:S01]  /*1720*/  LDG.E.64 R14, desc[UR38][R84.64] ;  /* 0x00000026540e7981 */ /* 0x000ea2000c1e1b00 */
[----:B------:R-:W-:-:S02]  /*1730*/  IADD3.X R78, R18, 0x2062c, RZ, P0, !PT ;  /* 0x0002062c124e7810 */ /* 0x000fc400007fe4ff */
[C---:B------:R-:W-:Y:S02]  /*1740*/  IADD3.X R34, R18.reuse, 0x224a7, RZ, P0, !PT ;  /* 0x000224a712227810 */ /* 0x040fe400007fe4ff */
[C---:B------:R-:W-:Y:S02]  /*1750*/  IADD3.X R32, R18.reuse, 0x24322, RZ, P0, !PT ;  /* 0x0002432212207810 */ /* 0x040fe400007fe4ff */
[----:B-1----:R-:W-:Y:S02]  /*1760*/  IADD3.X R12, R18, 0x29e93, RZ, P0, !PT ;  /* 0x00029e93120c7810 */ /* 0x002fe400007fe4ff */
        /* <DEDUP_REMOVED lines=10> */
[----:B------:R-:W-:Y:S02]  /*1810*/  IADD3 R66, P6, R66, UR52, RZ ;  /* 0x0000003442427c10 */ /* 0x000fe4000ffde0ff */
[----:B------:R-:W-:Y:S01]  /*1820*/  LEA.HI.X.SX32 R31, R34, UR57, 0x3, P5 ;  /* 0x00000039221f7c11 */ /* 0x000fe2000a8f1eff */
[----:B------:R-:W4:Y:S01]  /*1830*/  LDG.E.64 R98, desc[UR38][R92.64] ;  /* 0x000000265c627981 */ /* 0x000f22000c1e1b00 */
[----:B------:R-:W-:Y:S02]  /*1840*/  LEA.HI.X.SX32 R29, R32, UR57, 0x3, P4 ;  /* 0x00000039201d7c11 */ /* 0x000fe4000a0f1eff */
[----:B------:R-:W-:Y:S01]  /*1850*/  IADD3.X R63, R10, UR53, RZ, P3, !PT ;  /* 0x000000350a3f7c10 */ /* 0x000fe20009ffe4ff */
[----:B------:R-:W4:Y:S01]  /*1860*/  LDG.E.64 R34, desc[UR38][R30.64] ;  /* 0x000000261e227981 */ /* 0x000f22000c1e1b00 */
[----:B------:R-:W-:-:S02]  /*1870*/  LEA.HI.X.SX32 R95, R12, UR57, 0x3, P2 ;  /* 0x000000390c5f7c11 */ /* 0x000fc400090f1eff */
[----:B------:R-:W-:Y:S01]  /*1880*/  IADD3.X R67, R0, UR53, RZ, P6, !PT ;  /* 0x0000003500437c10 */ /* 0x000fe2000b7fe4ff */
[----:B------:R-:W4:Y:S01]  /*1890*/  LDG.E.64 R32, desc[UR38][R28.64] ;  /* 0x000000261c207981 */ /* 0x000f22000c1e1b00 */
[----:B---3--:R-:W-:Y:S01]  /*18a0*/  DMUL R82, R82, R4 ;  /* 0x0000000452527228 */ /* 0x008fe20000000000 */
[C---:B------:R-:W-:Y:S02]  /*18b0*/  IADD3.X R4, R18.reuse, 0x2bd0e, RZ, P0, !PT ;  /* 0x0002bd0e12047810 */ /* 0x040fe400007fe4ff */
[----:B------:R-:W-:Y:S02]  /*18c0*/  IADD3.X R18, R18, 0x2db89, RZ, P0, !PT ;  /* 0x0002db8912127810 */ /* 0x000fe400007fe4ff */
[C---:B------:R-:W-:Y:S02]  /*18d0*/  SHF.R.S64 R26, R11.reuse, 0x1d, R4 ;  /* 0x0000001d0b1a7819 */ /* 0x040fe40000001004 */
[----:B------:R-:W-:Y:S02]  /*18e0*/  SHF.R.S64 R11, R11, 0x1d, R18 ;  /* 0x0000001d0b0b7819 */ /* 0x000fe40000001012 */
[----:B------:R-:W-:-:S02]  /*18f0*/  IADD3 R26, P1, R26, UR56, RZ ;  /* 0x000000381a1a7c10 */ /* 0x000fc4000ff3e0ff */
[----:B------:R-:W-:Y:S02]  /*1900*/  IADD3 R24, P0, R11, UR56, RZ ;  /* 0x000000380b187c10 */ /* 0x000fe4000ff1e0ff */
[----:B------:R-:W-:Y:S01]  /*1910*/  LEA.HI.X.SX32 R27, R4, UR57, 0x3, P1 ;  /* 0x00000039041b7c11 */ /* 0x000fe200088f1eff */
[----:B--2---:R-:W-:Y:S01]  /*1920*/  DFMA R4, R50, -R82, R14 ;  /* 0x800000523204722b */ /* 0x004fe2000000000e */
[----:B------:R-:W-:Y:S01]  /*1930*/  LEA.HI.X.SX32 R25, R18, UR57, 0x3, P0 ;  /* 0x0000003912197c11 */ /* 0x000fe200080f1eff */
[----:B------:R-:W2:Y:S05]  /*1940*/  LDG.E.64 R14, desc[UR38][R62.64] ;  /* 0x000000263e0e7981 */ /* 0x000eaa000c1e1b00 */
[----:B------:R1:W-:Y:S04]  /*1950*/  STG.E.64 desc[UR38][R84.64], R4 ;  /* 0x0000000454007986 */ /* 0x0003e8000c101b26 */
[----:B------:R-:W3:Y:S04]  /*1960*/  LDG.E.64 R100, desc[UR38][R94.64] ;  /* 0x000000265e647981 */ /* 0x000ee8000c1e1b00 */
[----:B------:R-:W3:Y:S04]  /*1970*/  LDG.E.64 R78, desc[UR38][R26.64] ;  /* 0x000000261a4e7981 */ /* 0x000ee8000c1e1b00 */
[----:B------:R-:W3:Y:S04]  /*1980*/  LDG.E.64 R80, desc[UR38][R24.64] ;  /* 0x0000002618507981 */ /* 0x000ee8000c1e1b00 */
[----:B------:R-:W3:Y:S01]  /*1990*/  LDG.E.64 R10, desc[UR38][R66.64] ;  /* 0x00000026420a7981 */ /* 0x000ee2000c1e1b00 */
[----:B------:R-:W0:Y:S01]  /*19a0*/  MUFU.RCP64H R13, R17 ;  /* 0x00000011000d7308 */ /* 0x000e220000001800 */
[----:B------:R-:W-:-:S06]  /*19b0*/  VIADD R12, R17, 0x300402 ;  /* 0x00300402110c7836 */ /* 0x000fcc0000000000 */
[----:B0-----:R-:W-:-:S08]  /*19c0*/  DFMA R18, -R16, R12, 1 ;  /* 0x3ff000001012742b */ /* 0x001fd0000000010c */
[----:B------:R-:W-:Y:S01]  /*19d0*/  DFMA R18, R18, R18, R18 ;  /* 0x000000121212722b */ /* 0x000fe20000000012 */
[----:B------:R-:W-:-:S07]  /*19e0*/  FSETP.GEU.AND P0, PT, |R12|, 5.8789094863358348022e-39, PT ;  /* 0x004004020c00780b */ /* 0x000fce0003f0e200 */
[----:B------:R-:W-:-:S08]  /*19f0*/  DFMA R18, R12, R18, R12 ;  /* 0x000000120c12722b */ /* 0x000fd0000000000c */
[----:B-1----:R-:W-:Y:S01]  /*1a00*/  DFMA R4, -R16, R18, 1 ;  /* 0x3ff000001004742b */ /* 0x002fe20000000112 */
[----:B------:R-:W-:Y:S01]  /*1a10*/  BSSY B6, `(.L_x_398) ;  /* 0x0000017000067945 */ /* 0x000fe20003800000 */
[-C--:B-----5:R-:W-:Y:S02]  /*1a20*/  DFMA R68, -R46, R96.reuse, R68 ;  /* 0x000000602e44722b */ /* 0x0a0fe40000000144 */
[----:B----4-:R-:W-:Y:S02]  /*1a30*/  DFMA R70, -R44, R96, R70 ;  /* 0x000000602c46722b */ /* 0x010fe40000000146 */
[----:B------:R-:W-:Y:S02]  /*1a40*/  DFMA R98, -R48, R22, R98 ;  /* 0x000000163062722b */ /* 0x000fe40000000162 */
[----:B------:R-:W-:Y:S02]  /*1a50*/  DFMA R4, R18, R4, R18 ;  /* 0x000000041204722b */ /* 0x000fe40000000012 */
[----:B------:R-:W-:-:S02]  /*1a60*/  DFMA R18, -R48, R96, R8 ;  /* 0x000000603012722b */ /* 0x000fc40000000108 */
[-C--:B------:R-:W-:Y:S02]  /*1a70*/  DFMA R34, -R46, R22.reuse, R34 ;  /* 0x000000162e22722b */ /* 0x080fe40000000122 */
[----:B------:R-:W-:Y:S02]  /*1a80*/  DFMA R32, -R44, R22, R32 ;  /* 0x000000162c20722b */ /* 0x000fe40000000120 */
[----:B------:R-:W-:Y:S02]  /*1a90*/  DFMA R64, R64, -R42, R6 ;  /* 0x8000002a4040722b */ /* 0x000fe40000000006 */
[C---:B------:R-:W-:Y:S02]  /*1aa0*/  DFMA R96, -R42.reuse, R96, R2 ;  /* 0x000000602a60722b */ /* 0x040fe40000000102 */
[----:B--2---:R-:W-:Y:S02]  /*1ab0*/  DFMA R22, -R42, R22, R14 ;  /* 0x000000162a16722b */ /* 0x004fe4000000010e */
[----:B---3--:R-:W-:-:S02]  /*1ac0*/  DFMA R100, -R48, R82, R100 ;  /* 0x000000523064722b */ /* 0x008fc40000000164 */
[-C--:B------:R-:W-:Y:S02]  /*1ad0*/  DFMA R78, -R46, R82.reuse, R78 ;  /* 0x000000522e4e722b */ /* 0x080fe4000000014e */
[-C--:B------:R-:W-:Y:S02]  /*1ae0*/  DFMA R80, -R44, R82.reuse, R80 ;  /* 0x000000522c50722b */ /* 0x080fe40000000150 */
[----:B------:R-:W-:Y:S01]  /*1af0*/  DFMA R82, -R42, R82, R10 ;  /* 0x000000522a52722b */ /* 0x000fe2000000010a */
[----:B------:R-:W-:Y:S10]  /*1b00*/  @P0 BRA `(.L_x_48) ;  /* 0x00000000001c0947 */ /* 0x000ff40003800000 */
[----:B------:R-:W-:Y:S01]  /*1b10*/  LOP3.LUT R6, R17, 0x7fffffff, RZ, 0xc0, !PT ;  /* 0x7fffffff11067812 */ /* 0x000fe200078ec0ff */
[----:B------:R-:W-:Y:S01]  /*1b20*/  IMAD.MOV.U32 R4, RZ, RZ, R16 ;  /* 0x000000ffff047224 */ /* 0x000fe200078e0010 */
[----:B------:R-:W-:Y:S01]  /*1b30*/  MOV R20, 32@lo((nvkernel__Z4butsiiiiiiid_F1L323_8 + .L_x_48@srel)) ;  /* 0x0000000000147802 */ /* 0x000fe20000000f00 */
[----:B------:R-:W-:Y:S01]  /*1b40*/  IMAD.MOV.U32 R5, RZ, RZ, R17 ;  /* 0x000000ffff057224 */ /* 0x000fe200078e0011 */
[----:B------:R-:W-:Y:S01]  /*1b50*/  MOV R21, 32@hi((nvkernel__Z4butsiiiiiiid_F1L323_8 + .L_x_48@srel)) ;  /* 0x0000000000157802 */ /* 0x000fe20000000f00 */
[----:B------:R-:W-:-:S07]  /*1b60*/  VIADD R6, R6, 0xfff00000 ;  /* 0xfff0000006067836 */ /* 0x000fce0000000000 */
[----:B------:R-:W-:Y:S05]  /*1b70*/  CALL.ABS.NOINC `(__cuda_sm20_dblrcp_rn_slowpath_v3) ;  /* 0x0000000000007943 */ /* 0x000fea0003c00000 */
.L_x_48:
[----:B------:R-:W-:Y:S05]  /*1b80*/  BSYNC B6 ;  /* 0x0000000000067941 */ /* 0x000fea0003800000 */
.L_x_398:
[----:B------:R-:W2:Y:S02]  /*1b90*/  LDG.E.64 R102, desc[UR38][R102.64] ;  /* 0x0000002666667981 */ /* 0x000ea4000c1e1b00 */
[----:B--2---:R-:W-:-:S08]  /*1ba0*/  DMUL R2, R102, R4 ;  /* 0x0000000466027228 */ /* 0x004fd00000000000 */
[-C--:B------:R-:W-:Y:S02]  /*1bb0*/  DFMA R18, -R56, R2.reuse, R18 ;  /* 0x000000023812722b */ /* 0x080fe40000000112 */
[-C--:B------:R-:W-:Y:S02]  /*1bc0*/  DFMA R68, -R58, R2.reuse, R68 ;  /* 0x000000023a44722b */ /* 0x080fe40000000144 */
[----:B------:R-:W-:-:S03]  /*1bd0*/  DFMA R70, -R60, R2, R70 ;  /* 0x000000023c46722b */ /* 0x000fc60000000146 */
[----:B------:R-:W-:Y:S04]  /*1be0*/  STG.E.64 desc[UR38][R88.64], R18 ;  /* 0x0000001258007986 */ /* 0x000fe8000c101b26 */
[----:B------:R-:W-:Y:S04]  /*1bf0*/  STG.E.64 desc[UR38][R86.64], R68 ;  /* 0x0000004456007986 */ /* 0x000fe8000c101b26 */
[----:B------:R0:W-:Y:S04]  /*1c00*/  STG.E.64 desc[UR38][R72.64], R70 ;  /* 0x0000004648007986 */ /* 0x0001e8000c101b26 */
[----:B------:R-:W2:Y:S01]  /*1c10*/  LDG.E.64 R90, desc[UR38][R90.64] ;  /* 0x000000265a5a7981 */ /* 0x000ea2000c1e1b00 */
[----:B------:R-:W1:Y:S01]  /*1c20*/  MUFU.RCP64H R11, R19 ;  /* 0x00000013000b7308 */ /* 0x000e620000001800 */
[----:B--2---:R-:W-:-:S08]  /*1c30*/  DMUL R6, R90, R4 ;  /* 0x000000045a067228 */ /* 0x004fd00000000000 */
[----:B------:R-:W-:-:S07]  /*1c40*/  DFMA R98, -R56, R6, R98 ;  /* 0x000000063862722b */ /* 0x000fce0000000162 */
[----:B------:R2:W-:Y:S04]  /*1c50*/  STG.E.64 desc[UR38][R92.64], R98 ;  /* 0x000000625c007986 */ /* 0x0005e8000c101b26 */
[----:B------:R-:W3:Y:S01]  /*1c60*/  LDG.E.64 R84, desc[UR38][R84.64] ;  /* 0x0000002654547981 */ /* 0x000ee2000c1e1b00 */
[----:B------:R-:W-:Y:S01]  /*1c70*/  IADD3 R10, R19, 0x300402, RZ ;  /* 0x00300402130a7810 */ /* 0x000fe20007ffe0ff */
[----:B------:R-:W-:Y:S01]  /*1c80*/  BSSY B6, `(.L_x_399) ;  /* 0x0000019000067945 */ /* 0x000fe20003800000 */
[----:B0-----:R-:W-:Y:S02]  /*1c90*/  DFMA R72, -R64, R2, R96 ;  /* 0x000000024048722b */ /* 0x001fe40000000160 */
[----:B------:R-:W-:Y:S01]  /*1ca0*/  FSETP.GEU.AND P0, PT, |R10|, 5.8789094863358348022e-39, PT ;  /* 0x004004020a00780b */ /* 0x000fe20003f0e200 */
[----:B------:R-:W-:-:S02]  /*1cb0*/  DFMA R34, -R58, R6, R34 ;  /* 0x000000063a22722b */ /* 0x000fc40000000122 */
[----:B-1----:R-:W-:Y:S02]  /*1cc0*/  DFMA R8, -R18, R10, 1 ;  /* 0x3ff000001208742b */ /* 0x002fe4000000010a */
[----:B------:R-:W-:-:S06]  /*1cd0*/  DFMA R32, -R60, R6, R32 ;  /* 0x000000063c20722b */ /* 0x000fcc0000000120 */
[----:B------:R-:W-:-:S08]  /*1ce0*/  DFMA R12, R8, R8, R8 ;  /* 0x00000008080c722b */ /* 0x000fd00000000008 */
[----:B------:R-:W-:Y:S02]  /*1cf0*/  DFMA R12, R10, R12, R10 ;  /* 0x0000000c0a0c722b */ /* 0x000fe4000000000a */
[----:B---3--:R-:W-:-:S06]  /*1d00*/  DMUL R8, R84, R4 ;  /* 0x0000000454087228 */ /* 0x008fcc0000000000 */
[----:B------:R-:W-:Y:S02]  /*1d10*/  DFMA R4, -R18, R12, 1 ;  /* 0x3ff000001204742b */ /* 0x000fe4000000010c */
[----:B------:R-:W-:Y:S02]  /*1d20*/  DFMA R84, -R64, R6, R22 ;  /* 0x000000064054722b */ /* 0x000fe40000000116 */
[----:B------:R-:W-:-:S04]  /*1d30*/  DFMA R100, -R56, R8, R100 ;  /* 0x000000083864722b */ /* 0x000fc80000000164 */
[----:B------:R-:W-:Y:S02]  /*1d40*/  DFMA R4, R12, R4, R12 ;  /* 0x000000040c04722b */ /* 0x000fe4000000000c */
[-C--:B------:R-:W-:Y:S02]  /*1d50*/  DFMA R78, -R58, R8.reuse, R78 ;  /* 0x000000083a4e722b */ /* 0x080fe4000000014e */
[-C--:B------:R-:W-:Y:S01]  /*1d60*/  DFMA R80, -R60, R8.reuse, R80 ;  /* 0x000000083c50722b */ /* 0x080fe20000000150 */
[----:B------:R2:W-:Y:S01]  /*1d70*/  STG.E.64 desc[UR38][R94.64], R100 ;  /* 0x000000645e007986 */ /* 0x0005e2000c101b26 */
        /* <DEDUP_REMOVED lines=8> */
[----:B--2---:R-:W-:Y:S05]  /*1e00*/  CALL.ABS.NOINC `(__cuda_sm20_dblrcp_rn_slowpath_v3) ;  /* 0x0000000000007943 */ /* 0x004fea0003c00000 */
.L_x_49:
[----:B------:R-:W-:Y:S05]  /*1e10*/  BSYNC B6 ;  /* 0x0000000000067941 */ /* 0x000fea0003800000 */
.L_x_399:
[-C--:B--2---:R-:W-:Y:S01]  /*1e20*/  DMUL R98, R98, R4.reuse ;  /* 0x0000000462627228 */ /* 0x084fe20000000000 */
[----:B------:R-:W-:Y:S01]  /*1e30*/  BSSY B6, `(.L_x_400) ;  /* 0x000001b000067945 */ /* 0x000fe20003800000 */
[----:B------:R-:W-:-:S06]  /*1e40*/  DMUL R4, R100, R4 ;  /* 0x0000000464047228 */ /* 0x000fcc0000000000 */
[-C--:B------:R-:W-:Y:S02]  /*1e50*/  DFMA R22, -R68, R98.reuse, R34 ;  /* 0x000000624416722b */ /* 0x080fe40000000122 */
[----:B------:R-:W-:Y:S02]  /*1e60*/  DFMA R34, -R70, R98, R32 ;  /* 0x000000624622722b */ /* 0x000fe40000000120 */
[-C--:B------:R-:W-:Y:S02]  /*1e70*/  DFMA R78, -R68, R4.reuse, R78 ;  /* 0x00000004444e722b */ /* 0x080fe4000000014e */
[----:B------:R-:W0:Y:S01]  /*1e80*/  MUFU.RCP64H R3, R23 ;  /* 0x0000001700037308 */ /* 0x000e220000001800 */
[----:B------:R1:W-:Y:S01]  /*1e90*/  STG.E.64 desc[UR38][R30.64], R22 ;  /* 0x000000161e007986 */ /* 0x0003e2000c101b26 */
[-C--:B------:R-:W-:Y:S02]  /*1ea0*/  DFMA R80, -R70, R4.reuse, R80 ;  /* 0x000000044650722b */ /* 0x080fe40000000150 */
[----:B------:R-:W-:Y:S01]  /*1eb0*/  IADD3 R2, R23, 0x300402, RZ ;  /* 0x0030040217027810 */ /* 0x000fe20007ffe0ff */
[----:B------:R1:W-:Y:S01]  /*1ec0*/  STG.E.64 desc[UR38][R28.64], R34 ;  /* 0x000000221c007986 */ /* 0x0003e2000c101b26 */
[----:B------:R-:W-:-:S02]  /*1ed0*/  DFMA R82, -R72, R4, R82 ;  /* 0x000000044852722b */ /* 0x000fc40000000152 */
[----:B------:R-:W-:Y:S01]  /*1ee0*/  FSETP.GEU.AND P0, PT, |R2|, 5.8789094863358348022e-39, PT ;  /* 0x004004020200780b */ /* 0x000fe20003f0e200 */
[----:B------:R1:W-:Y:S01]  /*1ef0*/  STG.E.64 desc[UR38][R26.64], R78 ;  /* 0x0000004e1a007986 */ /* 0x0003e2000c101b26 */
[----:B------:R-:W-:Y:S02]  /*1f00*/  DFMA R84, -R72, R98, R84 ;  /* 0x000000624854722b */ /* 0x000fe40000000154 */
[----:B0-----:R-:W-:-:S08]  /*1f10*/  DFMA R6, -R22, R2, 1 ;  /* 0x3ff000001606742b */ /* 0x001fd00000000102 */
[----:B------:R-:W-:-:S08]  /*1f20*/  DFMA R6, R6, R6, R6 ;  /* 0x000000060606722b */ /* 0x000fd00000000006 */
[----:B------:R-:W-:-:S08]  /*1f30*/  DFMA R6, R2, R6, R2 ;  /* 0x000000060206722b */ /* 0x000fd00000000002 */
[----:B------:R-:W-:-:S08]  /*1f40*/  DFMA R8, -R22, R6, 1 ;  /* 0x3ff000001608742b */ /* 0x000fd00000000106 */
[----:B------:R-:W-:Y:S01]  /*1f50*/  DFMA R4, R6, R8, R6 ;  /* 0x000000080604722b */ /* 0x000fe20000000006 */
[----:B-1----:R-:W-:Y:S10]  /*1f60*/  @P0 BRA `(.L_x_50) ;  /* 0x00000000001c0947 */ /* 0x002ff40003800000 */
[----:B------:R-:W-:Y:S01]  /*1f70*/  LOP3.LUT R6, R23, 0x7fffffff, RZ, 0xc0, !PT ;  /* 0x7fffffff17067812 */ /* 0x000fe200078ec0ff */
[----:B------:R-:W-:Y:S01]  /*1f80*/  IMAD.MOV.U32 R4, RZ, RZ, R22 ;  /* 0x000000ffff047224 */ /* 0x000fe200078e0016 */
[----:B------:R-:W-:Y:S01]  /*1f90*/  MOV R20, 32@lo((nvkernel__Z4butsiiiiiiid_F1L323_8 + .L_x_50@srel)) ;  /* 0x0000000000147802 */ /* 0x000fe20000000f00 */
[----:B------:R-:W-:Y:S01]  /*1fa0*/  IMAD.MOV.U32 R5, RZ, RZ, R23 ;  /* 0x000000ffff057224 */ /* 0x000fe200078e0017 */
[----:B------:R-:W-:Y:S01]  /*1fb0*/  MOV R21, 32@hi((nvkernel__Z4butsiiiiiiid_F1L323_8 + .L_x_50@srel)) ;  /* 0x0000000000157802 */ /* 0x000fe20000000f00 */
[----:B------:R-:W-:-:S07]  /*1fc0*/  VIADD R6, R6, 0xfff00000 ;  /* 0xfff0000006067836 */ /* 0x000fce0000000000 */
[----:B------:R-:W-:Y:S05]  /*1fd0*/  CALL.ABS.NOINC `(__cuda_sm20_dblrcp_rn_slowpath_v3) ;  /* 0x0000000000007943 */ /* 0x000fea0003c00000 */
.L_x_50:
[----:B------:R-:W-:Y:S05]  /*1fe0*/  BSYNC B6 ;  /* 0x0000000000067941 */ /* 0x000fea0003800000 */
.L_x_400:
[----:B------:R-:W-:Y:S01]  /*1ff0*/  DMUL R4, R78, R4 ;  /* 0x000000044e047228 */ /* 0x000fe20000000000 */
[----:B------:R-:W-:Y:S01]  /*2000*/  MOV R2, 0x1 ;  /* 0x0000000100027802 */ /* 0x000fe20000000f00 */
[----:B------:R-:W-:Y:S06]  /*2010*/  BSSY B6, `(.L_x_401) ;  /* 0x0000016000067945 */ /* 0x000fec0003800000 */
[-C--:B------:R-:W-:Y:S02]  /*2020*/  DFMA R6, -R34, R4.reuse, R80 ;  /* 0x000000042206722b */ /* 0x080fe40000000150 */
[----:B------:R-:W-:-:S04]  /*2030*/  DFMA R4, -R84, R4, R82 ;  /* 0x000000045404722b */ /* 0x000fc80000000152 */
[----:B------:R-:W0:Y:S01]  /*2040*/  MUFU.RCP64H R3, R7 ;  /* 0x0000000700037308 */ /* 0x000e220000001800 */
[----:B------:R1:W-:Y:S05]  /*2050*/  STG.E.64 desc[UR38][R24.64], R6 ;  /* 0x0000000618007986 */ /* 0x0003ea000c101b26 */
[----:B------:R-:W-:Y:S01]  /*2060*/  FSETP.GEU.AND P1, PT, |R5|, 6.5827683646048100446e-37, PT ;  /* 0x036000000500780b */ /* 0x000fe20003f2e200 */
[----:B0-----:R-:W-:-:S08]  /*2070*/  DFMA R8, -R6, R2, 1 ;  /* 0x3ff000000608742b */ /* 0x001fd00000000102 */
[----:B------:R-:W-:-:S08]  /*2080*/  DFMA R8, R8, R8, R8 ;  /* 0x000000080808722b */ /* 0x000fd00000000008 */
[----:B------:R-:W-:-:S08]  /*2090*/  DFMA R8, R2, R8, R2 ;  /* 0x000000080208722b */ /* 0x000fd00000000002 */
[----:B------:R-:W-:-:S08]  /*20a0*/  DFMA R2, -R6, R8, 1 ;  /* 0x3ff000000602742b */ /* 0x000fd00000000108 */
[----:B------:R-:W-:-:S08]  /*20b0*/  DFMA R2, R8, R2, R8 ;  /* 0x000000020802722b */ /* 0x000fd00000000008 */
[----:B------:R-:W-:-:S08]  /*20c0*/  DMUL R32, R4, R2 ;  /* 0x0000000204207228 */ /* 0x000fd00000000000 */
[----:B------:R-:W-:-:S08]  /*20d0*/  DFMA R8, -R6, R32, R4 ;  /* 0x000000200608722b */ /* 0x000fd00000000104 */
[----:B------:R-:W-:-:S10]  /*20e0*/  DFMA R32, R2, R8, R32 ;  /* 0x000000080220722b */ /* 0x000fd40000000020 */
[----:B------:R-:W-:-:S05]  /*20f0*/  FFMA R0, RZ, R7, R33 ;  /* 0x00000007ff007223 */ /* 0x000fca0000000021 */
[----:B------:R-:W-:-:S13]  /*2100*/  FSETP.GT.AND P0, PT, |R0|, 1.469367938527859385e-39, PT ;  /* 0x001000000000780b */ /* 0x000fda0003f04200 */
[----:B-1----:R-:W-:Y:S05]  /*2110*/  @P0 BRA P1, `(.L_x_402) ;  /* 0x0000000000140947 */ /* 0x002fea0000800000 */
[----:B------:R-:W-:Y:S02]  /*2120*/  MOV R20, 32@lo((nvkernel__Z4butsiiiiiiid_F1L323_8 + .L_x_51@srel)) ;  /* 0x0000000000147802 */ /* 0x000fe40000000f00 */
[----:B------:R-:W-:-:S07]  /*2130*/  MOV R21, 32@hi((nvkernel__Z4butsiiiiiiid_F1L323_8 + .L_x_51@srel)) ;  /* 0x0000000000157802 */ /* 0x000fce0000000f00 */
[----:B------:R-:W-:Y:S05]  /*2140*/  CALL.ABS.NOINC `(__cuda_sm20_div_rn_f64_full) ;  /* 0x0000000000007943 */ /* 0x000fea0003c00000 */
.L_x_51:
[----:B------:R-:W-:Y:S02]  /*2150*/  MOV R32, R4 ;  /* 0x0000000400207202 */ /* 0x000fe40000000f00 */
[----:B------:R-:W-:-:S07]  /*2160*/  MOV R33, R5 ;  /* 0x0000000500217202 */ /* 0x000fce0000000f00 */
.L_x_402:
[----:B------:R-:W-:Y:S05]  /*2170*/  BSYNC B6 ;  /* 0x0000000000067941 */ /* 0x000fea0003800000 */
.L_x_401:
[----:B------:R-:W0:Y:S01]  /*2180*/  MUFU.RCP64H R3, R23 ;  /* 0x0000001700037308 */ /* 0x000e220000001800 */
[----:B------:R-:W-:Y:S01]  /*2190*/  HFMA2.MMA R2, -RZ, RZ, 0, 5.9604644775390625e-08 ;  /* 0x00000001ff027435 */ /* 0x000fe200000001ff */
[----:B------:R1:W-:Y:S01]  /*21a0*/  STG.E.64 desc[UR38][R66.64], R32 ;  /* 0x0000002042007986 */ /* 0x0003e2000c101b26 */
[----:B------:R-:W-:Y:S06]  /*21b0*/  BSSY B6, `(.L_x_403) ;  /* 0x0000015000067945 */ /* 0x000fec0003800000 */
[----:B0-----:R-:W-:-:S08]  /*21c0*/  DFMA R4, -R22, R2, 1 ;  /* 0x3ff000001604742b */ /* 0x001fd00000000102 */
[----:B------:R-:W-:-:S08]  /*21d0*/  DFMA R4, R4, R4, R4 ;  /* 0x000000040404722b */ /* 0x000fd00000000004 */
[----:B------:R-:W-:Y:S02]  /*21e0*/  DFMA R2, R2, R4, R2 ;  /* 0x000000040202722b */ /* 0x000fe40000000002 */
[----:B------:R-:W-:-:S06]  /*21f0*/  DFMA R4, R34, -R32, R84 ;  /* 0x800000202204722b */ /* 0x000fcc0000000054 */
[----:B------:R-:W-:-:S04]  /*2200*/  DFMA R6, -R22, R2, 1 ;  /* 0x3ff000001606742b */ /* 0x000fc80000000102 */
[----:B------:R-:W-:-:S04]  /*2210*/  FSETP.GEU.AND P1, PT, |R5|, 6.5827683646048100446e-37, PT ;  /* 0x036000000500780b */ /* 0x000fc80003f2e200 */
[----:B------:R-:W-:-:S08]  /*2220*/  DFMA R6, R2, R6, R2 ;  /* 0x000000060206722b */ /* 0x000fd00000000002 */
[----:B------:R-:W-:-:S08]  /*2230*/  DMUL R34, R4, R6 ;  /* 0x0000000604227228 */ /* 0x000fd00000000000 */
[----:B------:R-:W-:-:S08]  /*2240*/  DFMA R2, -R22, R34, R4 ;  /* 0x000000221602722b */ /* 0x000fd00000000104 */
[----:B------:R-:W-:-:S10]  /*2250*/  DFMA R34, R6, R2, R34 ;  /* 0x000000020622722b */ /* 0x000fd40000000022 */
[----:B------:R-:W-:-:S05]  /*2260*/  FFMA R0, RZ, R23, R35 ;  /* 0x00000017ff007223 */ /* 0x000fca0000000023 */
[----:B------:R-:W-:-:S13]  /*2270*/  FSETP.GT.AND P0, PT, |R0|, 1.469367938527859385e-39, PT ;  /* 0x001000000000780b */ /* 0x000fda0003f04200 */
[----:B-1----:R-:W-:Y:S05]  /*2280*/  @P0 BRA P1, `(.L_x_404) ;  /* 0x00000000001c0947 */ /* 0x002fea0000800000 */
[----:B------:R-:W-:Y:S01]  /*2290*/  IMAD.MOV.U32 R6, RZ, RZ, R22 ;  /* 0x000000ffff067224 */ /* 0x000fe200078e0016 */
[----:B------:R-:W-:Y:S01]  /*22a0*/  MOV R20, 32@lo((nvkernel__Z4butsiiiiiiid_F1L323_8 + .L_x_52@srel)) ;  /* 0x0000000000147802 */ /* 0x000fe20000000f00 */
[----:B------:R-:W-:Y:S01]  /*22b0*/  IMAD.MOV.U32 R7, RZ, RZ, R23 ;  /* 0x000000ffff077224 */ /* 0x000fe200078e0017 */
[----:B------:R-:W-:-:S07]  /*22c0*/  MOV R21, 32@hi((nvkernel__Z4butsiiiiiiid_F1L323_8 + .L_x_52@srel)) ;  /* 0x0000000000157802 */ /* 0x000fce0000000f00 */
[----:B------:R-:W-:Y:S05]  /*22d0*/  CALL.ABS.NOINC `(__cuda_sm20_div_rn_f64_full) ;  /* 0x0000000000007943 */ /* 0x000fea0003c00000 */
.L_x_52:
[----:B------:R-:W-:Y:S02]  /*22e0*/  MOV R34, R4 ;  /* 0x0000000400227202 */ /* 0x000fe40000000f00 */
[----:B------:R-:W-:-:S07]  /*22f0*/  MOV R35, R5 ;  /* 0x0000000500237202 */ /* 0x000fce0000000f00 */
.L_x_404:
[----:B------:R-:W-:Y:S05]  /*2300*/  BSYNC B6 ;  /* 0x0000000000067941 */ /* 0x000fea0003800000 */
.L_x_403:
        /* <DEDUP_REMOVED lines=8> */
[----:B------:R-:W-:Y:S02]  /*2390*/  DFMA R6, -R18, R2, 1 ;  /* 0x3ff000001206742b */ /* 0x000fe40000000102 */
[----:B------:R-:W-:-:S06]  /*23a0*/  DFMA R4, R70, -R32, R4 ;  /* 0x800000204604722b */ /* 0x000fcc0000000004 */
[----:B------:R-:W-:-:S04]  /*23b0*/  DFMA R6, R2, R6, R2 ;  /* 0x000000060206722b */ /* 0x000fc80000000002 */
[----:B------:R-:W-:-:S04]  /*23c0*/  FSETP.GEU.AND P1, PT, |R5|, 6.5827683646048100446e-37, PT ;  /* 0x036000000500780b */ /* 0x000fc80003f2e200 */
        /* <DEDUP_REMOVED lines=11> */
.L_x_53:
[----:B------:R-:W-:Y:S02]  /*2480*/  MOV R22, R4 ;  /* 0x0000000400167202 */ /* 0x000fe40000000f00 */
[----:B------:R-:W-:-:S07]  /*2490*/  MOV R23, R5 ;  /* 0x0000000500177202 */ /* 0x000fce0000000f00 */
.L_x_406:
[----:B------:R-:W-:Y:S05]  /*24a0*/  BSYNC B6 ;  /* 0x0000000000067941 */ /* 0x000fea0003800000 */
.L_x_405:
[----:B------:R-:W0:Y:S01]  /*24b0*/  MUFU.RCP64H R3, R17 ;  /* 0x0000001100037308 */ /* 0x000e220000001800 */
[----:B------:R-:W-:Y:S02]  /*24c0*/  HFMA2.MMA R2, -RZ, RZ, 0, 5.9604644775390625e-08 ;  /* 0x00000001ff027435 */ /* 0x000fe400000001ff */
[----:B------:R-:W-:Y:S01]  /*24d0*/  DFMA R56, R56, -R22, R64 ;  /* 0x800000163838722b */ /* 0x000fe20000000040 */
[----:B------:R1:W-:Y:S01]  /*24e0*/  STG.E.64 desc[UR38][R54.64], R22 ;  /* 0x0000001636007986 */ /* 0x0003e2000c101b26 */
[----:B------:R-:W-:Y:S04]  /*24f0*/  BSSY B6, `(.L_x_407) ;  /* 0x0000016000067945 */ /* 0x000fe80003800000 */
        /* <DEDUP_REMOVED lines=19> */
.L_x_54:
[----:B------:R-:W-:Y:S02]  /*2630*/  MOV R18, R4 ;  /* 0x0000000400127202 */ /* 0x000fe40000000f00 */
[----:B------:R-:W-:-:S07]  /*2640*/  MOV R19, R5 ;  /* 0x0000000500137202 */ /* 0x000fce0000000f00 */
.L_x_408:
[----:B------:R-:W-:Y:S05]  /*2650*/  BSYNC B6 ;  /* 0x0000000000067941 */ /* 0x000fea0003800000 */
.L_x_407:
[----:B------:R0:W-:Y:S04]  /*2660*/  STG.E.64 desc[UR38][R52.64], R18 ;  /* 0x0000001234007986 */ /* 0x0001e8000c101b26 */
[----:B------:R-:W2:Y:S01]  /*2670*/  LDG.E.64 R6, desc[UR38][R40.64] ;  /* 0x0000002628067981 */ /* 0x000ea2000c1e1b00 */
[----:B------:R-:W-:Y:S02]  /*2680*/  HFMA2.MMA R2, -RZ, RZ, 0, 5.9604644775390625e-08 ;  /* 0x00000001ff027435 */ /* 0x000fe400000001ff */
[----:B------:R-:W-:Y:S01]  /*2690*/  DFMA R42, R50, -R18, R42 ;  /* 0x80000012322a722b */ /* 0x000fe2000000002a */
[----:B------:R-:W-:Y:S07]  /*26a0*/  BSSY B6, `(.L_x_409) ;  /* 0x0000016000067945 */ /* 0x000fee0003800000 */
[----:B------:R-:W-:Y:S01]  /*26b0*/  DFMA R42, R48, -R22, R42 ;  /* 0x80000016302a722b */ /* 0x000fe2000000002a */
[----:B--2---:R-:W1:Y:S02]  /*26c0*/  MUFU.RCP64H R3, R7 ;  /* 0x0000000700037308 */ /* 0x004e640000001800 */
[----:B-1----:R-:W-:-:S08]  /*26d0*/  DFMA R4, -R6, R2, 1 ;  /* 0x3ff000000604742b */ /* 0x002fd00000000102 */
        /* <DEDUP_REMOVED lines=12> */
[----:B0-----:R-:W-:Y:S05]  /*27a0*/  @P0 BRA P1, `(.L_x_55) ;  /* 0x0000000000140947 */ /* 0x001fea0000800000 */
[----:B------:R-:W-:Y:S01]  /*27b0*/  IMAD.MOV.U32 R4, RZ, RZ, R2 ;  /* 0x000000ffff047224 */ /* 0x000fe200078e0002 */
[----:B------:R-:W-:Y:S01]  /*27c0*/  MOV R20, 32@lo((nvkernel__Z4butsiiiiiiid_F1L323_8 + .L_x_55@srel)) ;  /* 0x0000000000147802 */ /* 0x000fe20000000f00 */
[----:B------:R-:W-:Y:S01]  /*27d0*/  IMAD.MOV.U32 R5, RZ, RZ, R3 ;  /* 0x000000ffff057224 */ /* 0x000fe200078e0003 */
[----:B------:R-:W-:-:S07]  /*27e0*/  MOV R21, 32@hi((nvkernel__Z4butsiiiiiiid_F1L323_8 + .L_x_55@srel)) ;  /* 0x0000000000157802 */ /* 0x000fce0000000f00 */
[----:B------:R-:W-:Y:S05]  /*27f0*/  CALL.ABS.NOINC `(__cuda_sm20_div_rn_f64_full) ;  /* 0x0000000000007943 */ /* 0x000fea0003c00000 */
.L_x_55:
[----:B------:R-:W-:Y:S05]  /*2800*/  BSYNC B6 ;  /* 0x0000000000067941 */ /* 0x000fea0003800000 */
.L_x_409:
[----:B------:R0:W-:Y:S04]  /*2810*/  STG.E.64 desc[UR38][R36.64], R4 ;  /* 0x0000000424007986 */ /* 0x0001e8000c101b26 */
[----:B------:R-:W2:Y:S01]  /*2820*/  LDG.E.64 R2, desc[UR38][R38.64] ;  /* 0x0000002626027981 */ /* 0x000ea2000c1e1b00 */
[----:B------:R-:W-:-:S05]  /*2830*/  IADD3 R12, P0, R38, 0x1000000, RZ ;  /* 0x01000000260c7810 */ /* 0x000fca0007f1e0ff */
[----:B------:R-:W-:Y:S01]  /*2840*/  IMAD.X R13, RZ, RZ, R39, P0 ;  /* 0x000000ffff0d7224 */ /* 0x000fe200000e0627 */
[----:B--2---:R-:W-:-:S07]  /*2850*/  DADD R2, R2, -R4 ;  /* 0x0000000002027229 */ /* 0x004fce0000000804 */
[----:B------:R1:W-:Y:S04]  /*2860*/  STG.E.64 desc[UR38][R38.64], R2 ;  /* 0x0000000226007986 */ /* 0x0003e8000c101b26 */
[----:B------:R-:W2:Y:S04]  /*2870*/  LDG.E.64 R6, desc[UR38][R12.64+-0x7be7d0] ;  /* 0x841830260c067981 */ /* 0x000ea8000c1e1b00 */
[----:B------:R-:W3:Y:S01]  /*2880*/  LDG.E.64 R8, desc[UR38][R12.64+0x83060] ;  /* 0x083060260c087981 */ /* 0x000ee2000c1e1b00 */
[----:B------:R-:W-:-:S05]  /*2890*/  IADD3 R14, P0, R38, 0x2000000, RZ ;  /* 0x02000000260e7810 */ /* 0x000fca0007f1e0ff */
[----:B------:R-:W-:Y:S01]  /*28a0*/  IMAD.X R15, RZ, RZ, R39, P0 ;  /* 0x000000ffff0f7224 */ /* 0x000fe200000e0627 */
[----:B--2---:R-:W-:Y:S02]  /*28b0*/  DADD R6, R6, -R18 ;  /* 0x0000000006067229 */ /* 0x004fe40000000812 */
[----:B---3--:R-:W-:-:S05]  /*28c0*/  DADD R8, R8, -R22 ;  /* 0x0000000008087229 */ /* 0x008fca0000000816 */
[----:B------:R1:W-:Y:S04]  /*28d0*/  STG.E.64 desc[UR38][R12.64+-0x7be7d0], R6 ;  /* 0x841830060c007986 */ /* 0x0003e8000c101b26 */
[----:B------:R1:W-:Y:S04]  /*28e0*/  STG.E.64 desc[UR38][R12.64+0x83060], R8 ;  /* 0x083060080c007986 */ /* 0x0003e8000c101b26 */
[----:B0-----:R-:W2:Y:S04]  /*28f0*/  LDG.E.64 R4, desc[UR38][R14.64+-0x73b770] ;  /* 0x8c4890260e047981 */ /* 0x001ea8000c1e1b00 */
[----:B------:R-:W3:Y:S01]  /*2900*/  LDG.E.64 R10, desc[UR38][R14.64+0x1060c0] ;  /* 0x1060c0260e0a7981 */ /* 0x000ee2000c1e1b00 */
[----:B--2---:R-:W-:-:S02]  /*2910*/  DADD R4, R4, -R34 ;  /* 0x0000000004047229 */ /* 0x004fc40000000822 */
[----:B---3--:R-:W-:-:S05]  /*2920*/  DADD R10, R10, -R32 ;  /* 0x000000000a0a7229 */ /* 0x008fca0000000820 */
[----:B------:R1:W-:Y:S04]  /*2930*/  STG.E.64 desc[UR38][R14.64+-0x73b770], R4 ;  /* 0x8c4890040e007986 */ /* 0x0003e8000c101b26 */
[----:B------:R1:W-:Y:S02]  /*2940*/  STG.E.64 desc[UR38][R14.64+0x1060c0], R10 ;  /* 0x1060c00a0e007986 */ /* 0x0003e4000c101b26 */
.L_x_396:
[----:B------:R-:W-:Y:S05]  /*2950*/  BSYNC B7 ;  /* 0x0000000000077941 */ /* 0x000fea0003800000 */
.L_x_395:
[C---:B------:R-:W-:Y:S01]  /*2960*/  VIADD R0, R74.reuse, UR40 ;  /* 0x000000284a007c36 */ /* 0x040fe20008000000 */
[----:B------:R-:W-:-:S04]  /*2970*/  IADD3 R74, R74, UR40, RZ ;  /* 0x000000284a4a7c10 */ /* 0x000fc8000fffe0ff */
[----:B------:R-:W-:-:S13]  /*2980*/  ISETP.GE.U32.AND P0, PT, R0, UR41, PT ;  /* 0x0000002900007c0c */ /* 0x000fda000bf06070 */
[----:B------:R-:W-:Y:S05]  /*2990*/  @!P0 BRA `(.L_x_410) ;  /* 0xffffffd400e88947 */ /* 0x000fea000383ffff */
[----:B------:R-:W-:Y:S05]  /*29a0*/  BSYNC B8 ;  /* 0x0000000000087941 */ /* 0x000fea0003800000 */
.L_x_394:
[----:B------:R-:W-:Y:S05]  /*29b0*/  EXIT ;  /* 0x000000000000794d */ /* 0x000fea0003800000 */
.L_x_411:
        /* <DEDUP_REMOVED lines=12> */
.L_x_469:


//--------------------- .text.nvkernel__Z4butsiiiiiiid_F1L307_6 --------------------------
	.section	.text.nvkernel__Z4butsiiiiiiid_F1L307_6,"ax",@progbits
	.align	128
        .global         nvkernel__Z4butsiiiiiiid_F1L307_6
        .type           nvkernel__Z4butsiiiiiiid_F1L307_6,@function
        .size           nvkernel__Z4butsiiiiiiid_F1L307_6,(.L_x_470 - nvkernel__Z4butsiiiiiiid_F1L307_6)
        .other          nvkernel__Z4butsiiiiiiid_F1L307_6,@"STO_CUDA_ENTRY STV_DEFAULT"
nvkernel__Z4butsiiiiiiid_F1L307_6:
.text.nvkernel__Z4butsiiiiiiid_F1L307_6:
[----:B------:R-:W0:Y:S01]  /*0000*/  LDC R1, c[0x0][0x28] ;  /* 0x00000a00ff017b82 */ /* 0x000e220000000800 */
[----:B------:R-:W1:Y:S07]  /*0010*/  S2R R3, SR_CTAID.X ;  /* 0x0000000000037919 */ /* 0x000e6e0000002500 */
[----:B------:R-:W2:Y:S01]  /*0020*/  LDC R0, c[0x0][0x210] ;  /* 0x00008400ff007b82 */ /* 0x000ea20000000800 */
[----:B------:R-:W-:Y:S01]  /*0030*/  ULDC UR5, c[0x0][0xc] ;  /* 0x0000030000057ab9 */ /* 0x000fe20000000800 */
[----:B------:R-:W-:Y:S01]  /*0040*/  ULDC.64 UR8, c[0x0][0x208] ;  /* 0x0000820000087ab9 */ /* 0x000fe20000000a00 */
[----:B------:R-:W1:Y:S01]  /*0050*/  S2R R4, SR_TID.X ;  /* 0x0000000000047919 */ /* 0x000e620000002100 */
[----:B------:R-:W-:Y:S01]  /*0060*/  USHF.L.U32 UR5, UR5, 0x7, URZ ;  /* 0x0000000705057899 */ /* 0x000fe2000800063f */
[----:B------:R-:W-:Y:S01]  /*0070*/  UMOV UR4, URZ ;  /* 0x0000003f00047c82 */ /* 0x000fe20008000000 */
[----:B------:R-:W-:-:S02]  /*0080*/  ULDC.64 UR18, c[0x0][0x248] ;  /* 0x0000920000127ab9 */ /* 0x000fc40000000a00 */
[----:B------:R-:W3:Y:S01]  /*0090*/  LDC R2, c[0x0][0x240] ;  /* 0x00009000ff027b82 */ /* 0x000ee20000000800 */
[----:B------:R-:W-:Y:S01]  /*00a0*/  ULDC.64 UR10, c[0x0][0x218] ;  /* 0x00008600000a7ab9 */ /* 0x000fe20000000a00 */
[----:B------:R-:W-:Y:S01]  /*00b0*/  ULDC.64 UR12, c[0x0][0x220] ;  /* 0x00008800000c7ab9 */ /* 0x000fe20000000a00 */
[----:B------:R-:W-:Y:S01]  /*00c0*/  ULDC.64 UR14, c[0x0][0x228] ;  /* 0x00008a00000e7ab9 */ /* 0x000fe20000000a00 */
[----:B------:R-:W-:Y:S01]  /*00d0*/  ULDC.64 UR16, c[0x0][0x230] ;  /* 0x00008c0000107ab9 */ /* 0x000fe20000000a00 */
[----:B------:R-:W-:Y:S01]  /*00e0*/  ULDC.64 UR20, c[0x0][0x238] ;  /* 0x00008e0000147ab9 */ /* 0x000fe20000000a00 */
[----:B-1----:R-:W-:-:S07]  /*00f0*/  LEA R3, R3, R4, 0x7 ;  /* 0x0000000403037211 */ /* 0x002fce00078e38ff */
.L_x_414:
[----:B------:R-:W-:Y:S01]  /*0100*/  IADD3 R5, R3, UR4, RZ ;  /* 0x0000000403057c10 */ /* 0x000fe2000fffe0ff */
[----:B------:R-:W-:Y:S03]  /*0110*/  BSSY B0, `(.L_x_412) ;  /* 0x0000063000007945 */ /* 0x000fe60003800000 */
[----:B--2---:R-:W-:-:S13]  /*0120*/  ISETP.GE.U32.AND P0, PT, R5, R0, PT ;  /* 0x000000000500720c */ /* 0x004fda0003f06070 */
[----:B-1----:R-:W-:Y:S05]  /*0130*/  @P0 BRA `(.L_x_413) ;  /* 0x0000000400800947 */ /* 0x002fea0003800000 */
[----:B------:R-:W-:-:S04]  /*0140*/  IADD3 R9, P0, RZ, RZ, RZ ;  /* 0x000000ffff097210 */ /* 0x000fc80007f1e0ff */
[----:B------:R-:W-:-:S04]  /*0150*/  IADD3.X R4, R5, 0x1, RZ, P0, !PT ;  /* 0x0000000105047810 */ /* 0x000fc800007fe4ff */
[----:B------:R-:W-:-:S03]  /*0160*/  SHF.R.S32.HI R5, RZ, 0x1f, R4 ;  /* 0x0000001fff057819 */ /* 0x000fc60000011404 */
[----:B---3--:R-:W-:-:S04]  /*0170*/  IMAD.WIDE R6, R2, 0x1e7b, R4 ;  /* 0x00001e7b02067825 */ /* 0x008fc800078e0204 */
        /* <DEDUP_REMOVED lines=10> */
[----:B------:R-:W-:-:S04]  /*0220*/  IADD3 R8, P1, R28, UR16, RZ ;  /* 0x000000101c087c10 */ /* 0x000fc8000ff3e0ff */
[----:B------:R-:W-:-:S05]  /*0230*/  IADD3.X R9, R29, UR17, RZ, P1, !PT ;  /* 0x000000111d097c10 */ /* 0x000fca0008ffe4ff */
[----:B------:R-:W4:Y:S04]  /*0240*/  LDG.E.64 R22, desc[UR8][R8.64] ;  /* 0x0000000808167981 */ /* 0x000f28000c1e1b00 */
[----:B------:R-:W5:Y:S04]  /*0250*/  LDG.E.64 R20, desc[UR8][R8.64+0x659a0] ;  /* 0x0659a00808147981 */ /* 0x000f68000c1e1b00 */
        /* <DEDUP_REMOVED lines=10> */
[----:B------:R-:W-:Y:S02]  /*0300*/  LEA.HI.X R27, R14, UR15, R5, 0x3, P0 ;  /* 0x0000000f0e1b7c11 */ /* 0x000fe400080f1c05 */
[----:B------:R-:W-:Y:S01]  /*0310*/  IADD3 R10, P0, R26, 0x1000000, RZ ;  /* 0x010000001a0a7810 */ /* 0x000fe20007f1e0ff */
[----:B------:R-:W2:Y:S04]  /*0320*/  LDG.E.64 R14, desc[UR8][R8.64+0x196680] ;  /* 0x19668008080e7981 */ /* 0x000ea8000c1e1b00 */
[----:B------:R-:W4:Y:S01]  /*0330*/  LDG.E.64 R12, desc[UR8][R26.64+0x14b88] ;  /* 0x014b88081a0c7981 */ /* 0x000f22000c1e1b00 */
[----:B------:R-:W-:-:S05]  /*0340*/  IMAD.X R11, RZ, RZ, R27, P0 ;  /* 0x000000ffff0b7224 */ /* 0x000fca00000e061b */
[----:B------:R-:W5:Y:S01]  /*0350*/  LDG.E.64 R4, desc[UR8][R10.64+-0x7a9c48] ;  /* 0x8563b8080a047981 */ /* 0x000f62000c1e1b00 */
[----:B------:R-:W-:-:S05]  /*0360*/  IADD3 R24, P0, R26, 0x2000000, RZ ;  /* 0x020000001a187810 */ /* 0x000fca0007f1e0ff */
[----:B------:R-:W-:Y:S01]  /*0370*/  IMAD.X R25, RZ, RZ, R27, P0 ;  /* 0x000000ffff197224 */ /* 0x000fe200000e061b */
[----:B------:R-:W3:Y:S04]  /*0380*/  LDG.E.64 R10, desc[UR8][R10.64+0x97be8] ;  /* 0x097be8080a0a7981 */ /* 0x000ee8000c1e1b00 */
[----:B------:R-:W2:Y:S04]  /*0390*/  LDG.E.64 R6, desc[UR8][R24.64+-0x726be8] ;  /* 0x8d94180818067981 */ /* 0x000ea8000c1e1b00 */
[----:B------:R-:W2:Y:S01]  /*03a0*/  LDG.E.64 R26, desc[UR8][R24.64+0x11ac48] ;  /* 0x11ac4808181a7981 */ /* 0x000ea2000c1e1b00 */
[----:B------:R-:W-:-:S04]  /*03b0*/  IADD3 R28, P0, R28, UR20, RZ ;  /* 0x000000141c1c7c10 */ /* 0x000fc8000ff1e0ff */
[----:B------:R-:W-:Y:S01]  /*03c0*/  IADD3.X R29, R29, UR21, RZ, P0, !PT ;  /* 0x000000151d1d7c10 */ /* 0x000fe200087fe4ff */
[----:B----4-:R-:W-:-:S08]  /*03d0*/  DMUL R22, R22, R12 ;  /* 0x0000000c16167228 */ /* 0x010fd00000000000 */
[----:B-----5:R-:W-:-:S08]  /*03e0*/  DFMA R20, R20, R4, R22 ;  /* 0x000000041414722b */ /* 0x020fd00000000016 */
[----:B---3--:R-:W-:-:S08]  /*03f0*/  DFMA R18, R18, R10, R20 ;  /* 0x0000000a1212722b */ /* 0x008fd00000000014 */
[----:B--2---:R-:W-:-:S08]  /*0400*/  DFMA R16, R16, R6, R18 ;  /* 0x000000061010722b */ /* 0x004fd00000000012 */
[----:B------:R-:W-:-:S08]  /*0410*/  DFMA R14, R14, R26, R16 ;  /* 0x0000001a0e0e722b */ /* 0x000fd00000000010 */
[----:B------:R-:W-:-:S07]  /*0420*/  DMUL R14, R14, UR18 ;  /* 0x000000120e0e7c28 */ /* 0x000fce0008000000 */
[----:B------:R1:W-:Y:S04]  /*0430*/  STG.E.64 desc[UR8][R28.64], R14 ;  /* 0x0000000e1c007986 */ /* 0x0003e8000c101b08 */
[----:B------:R-:W2:Y:S04]  /*0440*/  LDG.E.64 R22, desc[UR8][R8.64+0x14520] ;  /* 0x0145200808167981 */ /* 0x000ea8000c1e1b00 */
[----:B------:R-:W3:Y:S04]  /*0450*/  LDG.E.64 R20, desc[UR8][R8.64+0x79ec0] ;  /* 0x079ec00808147981 */ /* 0x000ee8000c1e1b00 */
[----:B------:R-:W4:Y:S04]  /*0460*/  LDG.E.64 R18, desc[UR8][R8.64+0xdf860] ;  /* 0x0df8600808127981 */ /* 0x000f28000c1e1b00 */
[----:B------:R-:W5:Y:S04]  /*0470*/  LDG.E.64 R16, desc[UR8][R8.64+0x145200] ;  /* 0x1452000808107981 */ /* 0x000f68000c1e1b00 */
[----:B-1----:R-:W4:Y:S01]  /*0480*/  LDG.E.64 R14, desc[UR8][R8.64+0x1aaba0] ;  /* 0x1aaba008080e7981 */ /* 0x002f22000c1e1b00 */
[----:B--2---:R-:W-:-:S08]  /*0490*/  DMUL R22, R12, R22 ;  /* 0x000000160c167228 */ /* 0x004fd00000000000 */
[----:B---3--:R-:W-:-:S08]  /*04a0*/  DFMA R20, R4, R20, R22 ;  /* 0x000000140414722b */ /* 0x008fd00000000016 */
[----:B----4-:R-:W-:-:S08]  /*04b0*/  DFMA R18, R10, R18, R20 ;  /* 0x000000120a12722b */ /* 0x010fd00000000014 */
[----:B-----5:R-:W-:-:S08]  /*04c0*/  DFMA R16, R6, R16, R18 ;  /* 0x000000100610722b */ /* 0x020fd00000000012 */
[----:B------:R-:W-:-:S08]  /*04d0*/  DFMA R16, R26, R14, R16 ;  /* 0x0000000e1a10722b */ /* 0x000fd00000000010 */
[----:B------:R-:W-:-:S07]  /*04e0*/  DMUL R24, R16, UR18 ;  /* 0x0000001210187c28 */ /* 0x000fce0008000000 */
[----:B------:R1:W-:Y:S04]  /*04f0*/  STG.E.64 desc[UR8][R28.64+0xf3d8], R24 ;  /* 0x00f3d8181c007986 */ /* 0x0003e8000c101b08 */
[----:B------:R-:W2:Y:S04]  /*0500*/  LDG.E.64 R22, desc[UR8][R8.64+0x28a40] ;  /* 0x028a400808167981 */ /* 0x000ea8000c1e1b00 */
[----:B------:R-:W3:Y:S04]  /*0510*/  LDG.E.64 R20, desc[UR8][R8.64+0x8e3e0] ;  /* 0x08e3e00808147981 */ /* 0x000ee8000c1e1b00 */
[----:B------:R-:W4:Y:S04]  /*0520*/  LDG.E.64 R18, desc[UR8][R8.64+0xf3d80] ;  /* 0x0f3d800808127981 */ /* 0x000f28000c1e1b00 */
[----:B------:R-:W5:Y:S04]  /*0530*/  LDG.E.64 R16, desc[UR8][R8.64+0x159720] ;  /* 0x1597200808107981 */ /* 0x000f68000c1e1b00 */
[----:B------:R-:W4:Y:S01]  /*0540*/  LDG.E.64 R14, desc[UR8][R8.64+0x1bf0c0] ;  /* 0x1bf0c008080e7981 */ /* 0x000f22000c1e1b00 */
[----:B--2---:R-:W-:-:S08]  /*0550*/  DMUL R22, R12, R22 ;  /* 0x000000160c167228 */ /* 0x004fd00000000000 */
[----:B---3--:R-:W-:-:S08]  /*0560*/  DFMA R20, R4, R20, R22 ;  /* 0x000000140414722b */ /* 0x008fd00000000016 */
[----:B----4-:R-:W-:-:S08]  /*0570*/  DFMA R18, R10, R18, R20 ;  /* 0x000000120a12722b */ /* 0x010fd00000000014 */
[----:B-----5:R-:W-:-:S08]  /*0580*/  DFMA R16, R6, R16, R18 ;  /* 0x000000100610722b */ /* 0x020fd00000000012 */
[----:B------:R-:W-:-:S08]  /*0590*/  DFMA R14, R26, R14, R16 ;  /* 0x0000000e1a0e722b */ /* 0x000fd00000000010 */
[----:B-1----:R-:W-:-:S07]  /*05a0*/  DMUL R24, R14, UR18 ;  /* 0x000000120e187c28 */ /* 0x002fce0008000000 */
        /* <DEDUP_REMOVED lines=23> */
[----:B------:R-:W-:-:S07]  /*0720*/  DMUL R14, R14, UR18 ;  /* 0x000000120e0e7c28 */ /* 0x000fce0008000000 */
[----:B------:R1:W-:Y:S04]  /*0730*/  STG.E.64 desc[UR8][R28.64+0x3cf60], R14 ;  /* 0x03cf600e1c007986 */ /* 0x0003e8000c101b08 */
.L_x_413:
[----:B------:R-:W-:Y:S05]  /*0740*/  BSYNC B0 ;  /* 0x0000000000007941 */ /* 0x000fea0003800000 */
.L_x_412:
[----:B------:R-:W-:Y:S02]  /*0750*/  UIADD3 UR6, UR5, UR4, URZ ;  /* 0x0000000405067290 */ /* 0x000fe4000fffe03f */
[----:B------:R-:W-:-:S04]  /*0760*/  UIADD3 UR4, UR5, UR4, URZ ;  /* 0x0000000405047290 */ /* 0x000fc8000fffe03f */
[----:B------:R-:W-:-:S13]  /*0770*/  ISETP.LE.U32.AND P0, PT, R0, UR6, PT ;  /* 0x0000000600007c0c */ /* 0x000fda000bf03070 */
[----:B------:R-:W-:Y:S05]  /*0780*/  @!P0 BRA `(.L_x_414) ;  /* 0xfffffff8005c8947 */ /* 0x000fea000383ffff */
[----:B------:R-:W-:Y:S05]  /*0790*/  EXIT ;  /* 0x000000000000794d */ /* 0x000fea0003800000 */
.L_x_415:
        /* <DEDUP_REMOVED lines=14> */
.L_x_470:


//--------------------- .text.nvkernel__Z4bltsiiiiiiid_F1L179_4 --------------------------
	.section	.text.nvkernel__Z4bltsiiiiiiid_F1L179_4,"ax",@progbits
	.align	128
        .global         nvkernel__Z4bltsiiiiiiid_F1L179_4
        .type           nvkernel__Z4bltsiiiiiiid_F1L179_4,@function
        .size           nvkernel__Z4bltsiiiiiiid_F1L179_4,(.L_x_471 - nvkernel__Z4bltsiiiiiiid_F1L179_4)
        .other          nvkernel__Z4bltsiiiiiiid_F1L179_4,@"STO_CUDA_ENTRY STV_DEFAULT"
nvkernel__Z4bltsiiiiiiid_F1L179_4:
.text.nvkernel__Z4bltsiiiiiiid_F1L179_4:
[----:B------:R-:W0:Y:S01]  /*0000*/  LDC R1, c[0x0][0x28] ;  /* 0x00000a00ff017b82 */ /* 0x000e220000000800 */
[----:B------:R-:W1:Y:S07]  /*0010*/  S2R R72, SR_CTAID.X ;  /* 0x0000000000487919 */ /* 0x000e6e0000002500 */
[----:B------:R-:W2:Y:S01]  /*0020*/  LDC R73, c[0x0][0x258] ;  /* 0x00009600ff497b82 */ /* 0x000ea20000000800 */
[----:B------:R-:W-:Y:S01]  /*0030*/  ULDC UR4, c[0x0][0x210] ;  /* 0x0000840000047ab9 */ /* 0x000fe20000000800 */
[----:B------:R-:W-:Y:S01]  /*0040*/  BSSY B8, `(.L_x_416) ;  /* 0x0000290000087945 */ /* 0x000fe20003800000 */
[----:B------:R-:W1:Y:S01]  /*0050*/  S2R R3, SR_TID.X ;  /* 0x0000000000037919 */ /* 0x000e620000002100 */
[----:B------:R-:W-:Y:S01]  /*0060*/  MOV R78, UR4 ;  /* 0x00000004004e7c02 */ /* 0x000fe20008000f00 */
[----:B------:R-:W-:Y:S01]  /*0070*/  ULDC.64 UR38, c[0x0][0x208] ;  /* 0x0000820000267ab9 */ /* 0x000fe20000000a00 */
[----:B------:R-:W-:Y:S01]  /*0080*/  ULDC UR52, c[0x0][0x210] ;  /* 0x0000840000347ab9 */ /* 0x000fe20000000800 */
[----:B------:R-:W-:Y:S01]  /*0090*/  ULDC.64 UR36, c[0x0][0x260] ;  /* 0x0000980000247ab9 */ /* 0x000fe20000000a00 */
        /* <DEDUP_REMOVED lines=8> */
[----:B-1----:R-:W-:-:S07]  /*0120*/  IMAD R72, R72, 0x80, R3 ;  /* 0x0000008048487824 */ /* 0x002fce00078e0203 */
.L_x_431:
[----:B------:R-:W-:Y:S01]  /*0130*/  ISETP.GE.AND P0, PT, R72, UR52, PT ;  /* 0x0000003448007c0c */ /* 0x000fe2000bf06270 */
[----:B------:R-:W-:-:S12]  /*0140*/  BSSY B7, `(.L_x_417) ;  /* 0x0000279000077945 */ /* 0x000fd80003800000 */
        /* <DEDUP_REMOVED lines=20> */
[----:B------:R-:W4:Y:S04]  /*0290*/  LDG.E.64 R48, desc[UR38][R12.64+0x130ce0] ;  /* 0x130ce0260c307981 */ /* 0x000f28000c1e1b00 */
[----:B------:R-:W4:Y:S01]  /*02a0*/  LDG.E.64 R52, desc[UR38][R12.64+0x196680] ;  /* 0x196680260c347981 */ /* 0x000f22000c1e1b00 */
[----:B--2---:R-:W-:Y:S01]  /*02b0*/  IMAD.WIDE R2, R8, 0x338, RZ ;  /* 0x0000033808027825 */ /* 0x004fe200078e02ff */
[----:B---3--:R-:W-:-:S03]  /*02c0*/  IADD3 R5, -R11, R73, -R8 ;  /* 0x000000490b057210 */ /* 0x008fc60007ffe908 */
[----:B------:R-:W-:-:S04]  /*02d0*/  IMAD.WIDE R2, R11, 0x8, R2 ;  /* 0x000000080b027825 */ /* 0x000fc800078e0202 */
[----:B------:R-:W-:Y:S01]  /*02e0*/  IMAD.WIDE R4, R5, 0x14b88, R2 ;  /* 0x00014b8805047825 */ /* 0x000fe200078e0202 */
[----:B------:R-:W-:Y:S02]  /*02f0*/  IADD3 R2, P2, R38, UR54, RZ ;  /* 0x0000003626027c10 */ /* 0x000fe4000ff5e0ff */
[----:B------:R-:W-:Y:S02]  /*0300*/  IADD3 R36, P0, R4, UR42, RZ ;  /* 0x0000002a04247c10 */ /* 0x000fe4000ff1e0ff */
[----:B------:R-:W-:Y:S02]  /*0310*/  IADD3.X R3, R0, UR55, RZ, P2, !PT ;  /* 0x0000003700037c10 */ /* 0x000fe400097fe4ff */
[----:B------:R-:W-:-:S03]  /*0320*/  IADD3.X R37, R5, UR43, RZ, P0, !PT ;  /* 0x0000002b05257c10 */ /* 0x000fc600087fe4ff */
[----:B------:R-:W2:Y:S04]  /*0330*/  LDG.E.64 R30, desc[UR38][R2.64] ;  /* 0x00000026021e7981 */ /* 0x000ea8000c1e1b00 */
[----:B------:R-:W2:Y:S01]  /*0340*/  LDG.E.64 R18, desc[UR38][R36.64+-0x338] ;  /* 0xfffcc82624127981 */ /* 0x000ea2000c1e1b00 */
[----:B------:R-:W-:-:S03]  /*0350*/  IADD3 R28, P0, R36, 0x1000000, RZ ;  /* 0x01000000241c7810 */ /* 0x000fc60007f1e0ff */
[----:B------:R-:W4:Y:S02]  /*0360*/  LDG.E.64 R26, desc[UR38][R36.64+-0x8] ;  /* 0xfffff826241a7981 */ /* 0x000f24000c1e1b00 */
[----:B------:R-:W-:Y:S02]  /*0370*/  IMAD.X R29, RZ, RZ, R37, P0 ;  /* 0x000000ffff1d7224 */ /* 0x000fe400000e0625 */
[----:B------:R-:W3:Y:S04]  /*0380*/  LDG.E.64 R34, desc[UR38][R2.64+0x659a0] ;  /* 0x0659a02602227981 */ /* 0x000ee8000c1e1b00 */
[----:B------:R-:W3:Y:S04]  /*0390*/  LDG.E.64 R22, desc[UR38][R28.64+-0x7beb08] ;  /* 0x8414f8261c167981 */ /* 0x000ee8000c1e1b00 */
[----:B------:R-:W5:Y:S04]  /*03a0*/  LDG.E.64 R4, desc[UR38][R28.64+-0x7be7d8] ;  /* 0x841828261c047981 */ /* 0x000f68000c1e1b00 */
[----:B------:R-:W5:Y:S04]  /*03b0*/  LDG.E.64 R42, desc[UR38][R2.64+0xcb340] ;  /* 0x0cb34026022a7981 */ /* 0x000f68000c1e1b00 */
[----:B------:R-:W5:Y:S01]  /*03c0*/  LDG.E.64 R24, desc[UR38][R28.64+0x82d28] ;  /* 0x082d28261c187981 */ /* 0x000f62000c1e1b00 */
[----:B------:R-:W-:-:S03]  /*03d0*/  IADD3 R8, P0, R36, 0x2000000, RZ ;  /* 0x0200000024087810 */ /* 0x000fc60007f1e0ff */
[----:B------:R-:W5:Y:S02]  /*03e0*/  LDG.E.64 R20, desc[UR38][R28.64+0x83058] ;  /* 0x083058261c147981 */ /* 0x000f64000c1e1b00 */
[----:B------:R-:W-:Y:S02]  /*03f0*/  IMAD.X R9, RZ, RZ, R37, P0 ;  /* 0x000000ffff097224 */ /* 0x000fe400000e0625 */
[----:B------:R-:W5:Y:S04]  /*0400*/  LDG.E.64 R46, desc[UR38][R2.64+0x130ce0] ;  /* 0x130ce026022e7981 */ /* 0x000f68000c1e1b00 */
[----:B------:R-:W5:Y:S04]  /*0410*/  LDG.E.64 R16, desc[UR38][R8.64+-0x73baa8] ;  /* 0x8c45582608107981 */ /* 0x000f68000c1e1b00 */
[----:B------:R-:W5:Y:S04]  /*0420*/  LDG.E.64 R14, desc[UR38][R8.64+-0x73b778] ;  /* 0x8c488826080e7981 */ /* 0x000f68000c1e1b00 */
[----:B------:R-:W5:Y:S04]  /*0430*/  LDG.E.64 R50, desc[UR38][R2.64+0x196680] ;  /* 0x1966802602327981 */ /* 0x000f68000c1e1b00 */
[----:B------:R-:W5:Y:S04]  /*0440*/  LDG.E.64 R10, desc[UR38][R8.64+0x105d88] ;  /* 0x105d8826080a7981 */ /* 0x000f68000c1e1b00 */
[----:B------:R-:W5:Y:S04]  /*0450*/  LDG.E.64 R6, desc[UR38][R8.64+0x1060b8] ;  /* 0x1060b82608067981 */ /* 0x000f68000c1e1b00 */
[----:B------:R-:W5:Y:S01]  /*0460*/  LDG.E.64 R54, desc[UR38][R36.64] ;  /* 0x0000002624367981 */ /* 0x000f62000c1e1b00 */
[----:B--2---:R-:W-:-:S08]  /*0470*/  DMUL R30, R30, R18 ;  /* 0x000000121e1e7228 */ /* 0x004fd00000000000 */
[----:B----4-:R-:W-:-:S08]  /*0480*/  DFMA R30, R32, R26, R30 ;  /* 0x0000001a201e722b */ /* 0x010fd0000000001e */
[----:B---3--:R-:W-:-:S08]  /*0490*/  DFMA R30, R34, R22, R30 ;  /* 0x00000016221e722b */ /* 0x008fd0000000001e */
        /* <DEDUP_REMOVED lines=9> */
[----:B------:R-:W-:-:S07]  /*0530*/  DFMA R30, -R30, UR36, R54 ;  /* 0x000000241e1e7c2b */ /* 0x000fce0008000136 */
        /* <DEDUP_REMOVED lines=34> */
[----:B------:R-:W5:Y:S01]  /*0760*/  LDG.E.64 R28, desc[UR38][R28.64+0x83060] ;  /* 0x083060261c1c7981 */ /* 0x000f62000c1e1b00 */
        /* <DEDUP_REMOVED lines=12> */
[----:B-1----:R-:W3:Y:S04]  /*0830*/  LDG.E.64 R30, desc[UR38][R2.64+0x3cf60] ;  /* 0x03cf6026021e7981 */ /* 0x002ee8000c1e1b00 */
[----:B------:R-:W4:Y:S04]  /*0840*/  LDG.E.64 R32, desc[UR38][R12.64+0x3cf60] ;  /* 0x03cf60260c207981 */ /* 0x000f28000c1e1b00 */
[----:B------:R-:W5:Y:S04]  /*0850*/  LDG.E.64 R34, desc[UR38][R2.64+0xa2900] ;  /* 0x0a29002602227981 */ /* 0x000f68000c1e1b00 */
[----:B------:R-:W5:Y:S04]  /*0860*/  LDG.E.64 R42, desc[UR38][R12.64+0xa2900] ;  /* 0x0a2900260c2a7981 */ /* 0x000f68000c1e1b00 */
[----:B------:R-:W5:Y:S04]  /*0870*/  LDG.E.64 R44, desc[UR38][R2.64+0x1082a0] ;  /* 0x1082a026022c7981 */ /* 0x000f68000c1e1b00 */
[----:B------:R-:W5:Y:S04]  /*0880*/  LDG.E.64 R46, desc[UR38][R12.64+0x1082a0] ;  /* 0x1082a0260c2e7981 */ /* 0x000f68000c1e1b00 */
[----:B------:R-:W5:Y:S04]  /*0890*/  LDG.E.64 R48, desc[UR38][R2.64+0x16dc40] ;  /* 0x16dc402602307981 */ /* 0x000f68000c1e1b00 */
[----:B------:R-:W5:Y:S04]  /*08a0*/  LDG.E.64 R50, desc[UR38][R12.64+0x16dc40] ;  /* 0x16dc40260c327981 */ /* 0x000f68000c1e1b00 */
[----:B------:R-:W5:Y:S04]  /*08b0*/  LDG.E.64 R52, desc[UR38][R2.64+0x1d35e0] ;  /* 0x1d35e02602347981 */ /* 0x000f68000c1e1b00 */
[----:B------:R-:W5:Y:S04]  /*08c0*/  LDG.E.64 R54, desc[UR38][R12.64+0x1d35e0] ;  /* 0x1d35e0260c367981 */ /* 0x000f68000c1e1b00 */
[----:B--2---:R-:W2:Y:S01]  /*08d0*/  LDG.E.64 R28, desc[UR38][R8.64+-0x73b770] ;  /* 0x8c489026081c7981 */ /* 0x004ea2000c1e1b00 */
[----:B---3--:R-:W-:-:S08]  /*08e0*/  DMUL R30, R18, R30 ;  /* 0x0000001e121e7228 */ /* 0x008fd00000000000 */
        /* <DEDUP_REMOVED lines=8> */
[----:B------:R-:W-:-:S08]  /*0970*/  DFMA R30, R6, R54, R30 ;  /* 0x00000036061e722b */ /* 0x000fd0000000001e */
[----:B--2---:R-:W-:-:S07]  /*0980*/  DFMA R28, -R30, UR36, R28 ;  /* 0x000000241e1c7c2b */ /* 0x004fce000800011c */
[----:B------:R-:W-:Y:S04]  /*0990*/  STG.E.64 desc[UR38][R40.64+0x2db88], R28 ;  /* 0x02db881c28007986 */ /* 0x000fe8000c101b26 */
        /* <DEDUP_REMOVED lines=20> */
[----:B------:R-:W-:Y:S01]  /*0ae0*/  DFMA R30, R6, R54, R30 ;  /* 0x00000036061e722b */ /* 0x000fe2000000001e */
[----:B------:R-:W-:-:S07]  /*0af0*/  IADD3 R6, P0, R38, UR56, RZ ;  /* 0x0000003826067c10 */ /* 0x000fce000ff1e0ff */
[----:B------:R-:W-:Y:S01]  /*0b00*/  DFMA R8, -R30, UR36, R8 ;  /* 0x000000241e087c2b */ /* 0x000fe20008000108 */
[----:B------:R-:W-:-:S06]  /*0b10*/  IADD3.X R7, R0, UR57, RZ, P0, !PT ;  /* 0x0000003900077c10 */ /* 0x000fcc00087fe4ff */
[----:B------:R1:W-:Y:S04]  /*0b20*/  STG.E.64 desc[UR38][R40.64+0x3cf60], R8 ;  /* 0x03cf600828007986 */ /* 0x0003e8000c101b26 */
[----:B------:R-:W2:Y:S01]  /*0b30*/  LDG.E.64 R2, desc[UR38][R6.64] ;  /* 0x0000002606027981 */ /* 0x000ea2000c1e1b00 */
[----:B------:R-:W-:-:S04]  /*0b40*/  IADD3 R38, P0, R38, UR48, RZ ;  /* 0x0000003026267c10 */ /* 0x000fc8000ff1e0ff */
[----:B------:R-:W-:-:S05]  /*0b50*/  IADD3.X R39, R0, UR49, RZ, P0, !PT ;  /* 0x0000003100277c10 */ /* 0x000fca00087fe4ff */
[----:B--2---:R-:W-:Y:S04]  /*0b60*/  STG.E.64 desc[UR38][R38.64], R2 ;  /* 0x0000000226007986 */ /* 0x004fe8000c101b26 */
[----:B------:R-:W2:Y:S04]  /*0b70*/  LDG.E.64 R4, desc[UR38][R6.64+0x659a0] ;  /* 0x0659a02606047981 */ /* 0x000ea8000c1e1b00 */
[----:B--2---:R2:W-:Y:S04]  /*0b80*/  STG.E.64 desc[UR38][R38.64+0xf3d8], R4 ;  /* 0x00f3d80426007986 */ /* 0x0045e8000c101b26 */
[----:B------:R-:W3:Y:S04]  /*0b90*/  LDG.E.64 R10, desc[UR38][R6.64+0xcb340] ;  /* 0x0cb34026060a7981 */ /* 0x000ee8000c1e1b00 */
[----:B---3--:R3:W-:Y:S04]  /*0ba0*/  STG.E.64 desc[UR38][R38.64+0x1e7b0], R10 ;  /* 0x01e7b00a26007986 */ /* 0x0087e8000c101b26 */
[----:B------:R-:W4:Y:S04]  /*0bb0*/  LDG.E.64 R12, desc[UR38][R6.64+0x130ce0] ;  /* 0x130ce026060c7981 */ /* 0x000f28000c1e1b00 */
[----:B----4-:R4:W-:Y:S04]  /*0bc0*/  STG.E.64 desc[UR38][R38.64+0x2db88], R12 ;  /* 0x02db880c26007986 */ /* 0x0109e8000c101b26 */
[----:B-1----:R-:W5:Y:S04]  /*0bd0*/  LDG.E.64 R8, desc[UR38][R6.64+0x196680] ;  /* 0x1966802606087981 */ /* 0x002f68000c1e1b00 */
[----:B-----5:R1:W-:Y:S04]  /*0be0*/  STG.E.64 desc[UR38][R38.64+0x3cf60], R8 ;  /* 0x03cf600826007986 */ /* 0x0203e8000c101b26 */
[----:B------:R-:W5:Y:S04]  /*0bf0*/  LDG.E.64 R14, desc[UR38][R6.64+0x14520] ;  /* 0x01452026060e7981 */ /* 0x000f68000c1e1b00 */
[----:B-----5:R5:W-:Y:S04]  /*0c00*/  STG.E.64 desc[UR38][R38.64+0x4c338], R14 ;  /* 0x04c3380e26007986 */ /* 0x020be8000c101b26 */
[----:B------:R-:W2:Y:S04]  /*0c10*/  LDG.E.64 R16, desc[UR38][R6.64+0x79ec0] ;  /* 0x079ec02606107981 */ /* 0x000ea8000c1e1b00 */
[----:B--2---:R2:W-:Y:S04]  /*0c20*/  STG.E.64 desc[UR38][R38.64+0x5b710], R16 ;  /* 0x05b7101026007986 */ /* 0x0045e8000c101b26 */
[----:B------:R-:W2:Y:S04]  /*0c30*/  LDG.E.64 R4, desc[UR38][R6.64+0xdf860] ;  /* 0x0df8602606047981 */ /* 0x000ea8000c1e1b00 */
[----:B--2---:R2:W-:Y:S04]  /*0c40*/  STG.E.64 desc[UR38][R38.64+0x6aae8], R4 ;  /* 0x06aae80426007986 */ /* 0x0045e8000c101b26 */
[----:B---3--:R-:W3:Y:S04]  /*0c50*/  LDG.E.64 R10, desc[UR38][R6.64+0x145200] ;  /* 0x14520026060a7981 */ /* 0x008ee8000c1e1b00 */
[----:B---3--:R3:W-:Y:S04]  /*0c60*/  STG.E.64 desc[UR38][R38.64+0x79ec0], R10 ;  /* 0x079ec00a26007986 */ /* 0x0087e8000c101b26 */
[----:B----4-:R-:W4:Y:S04]  /*0c70*/  LDG.E.64 R12, desc[UR38][R6.64+0x1aaba0] ;  /* 0x1aaba026060c7981 */ /* 0x010f28000c1e1b00 */
[----:B----4-:R4:W-:Y:S04]  /*0c80*/  STG.E.64 desc[UR38][R38.64+0x89298], R12 ;  /* 0x0892980c26007986 */ /* 0x0109e8000c101b26 */
[----:B-1----:R-:W2:Y:S04]  /*0c90*/  LDG.E.64 R8, desc[UR38][R6.64+0x28a40] ;  /* 0x028a402606087981 */ /* 0x002ea8000c1e1b00 */
[----:B--2---:R1:W-:Y:S04]  /*0ca0*/  STG.E.64 desc[UR38][R38.64+0x98670], R8 ;  /* 0x0986700826007986 */ /* 0x0043e8000c101b26 */
[----:B-----5:R-:W2:Y:S04]  /*0cb0*/  LDG.E.64 R14, desc[UR38][R6.64+0x8e3e0] ;  /* 0x08e3e026060e7981 */ /* 0x020ea8000c1e1b00 */
[----:B--2---:R2:W-:Y:S04]  /*0cc0*/  STG.E.64 desc[UR38][R38.64+0xa7a48], R14 ;  /* 0x0a7a480e26007986 */ /* 0x0045e8000c101b26 */
[----:B------:R-:W5:Y:S04]  /*0cd0*/  LDG.E.64 R16, desc[UR38][R6.64+0xf3d80] ;  /* 0x0f3d802606107981 */ /* 0x000f68000c1e1b00 */
[----:B-----5:R5:W-:Y:S04]  /*0ce0*/  STG.E.64 desc[UR38][R38.64+0xb6e20], R16 ;  /* 0x0b6e201026007986 */ /* 0x020be8000c101b26 */
        /* <DEDUP_REMOVED lines=8> */
[----:B------:R-:W2:Y:S04]  /*0d70*/  LDG.E.64 R14, desc[UR38][R6.64+0x1082a0] ;  /* 0x1082a026060e7981 */ /* 0x000ea8000c1e1b00 */
[----:B--2---:R2:W-:Y:S04]  /*0d80*/  STG.E.64 desc[UR38][R38.64+0x103158], R14 ;  /* 0x1031580e26007986 */ /* 0x0045e8000c101b26 */
[----:B-----5:R-:W5:Y:S04]  /*0d90*/  LDG.E.64 R16, desc[UR38][R6.64+0x16dc40] ;  /* 0x16dc402606107981 */ /* 0x020f68000c1e1b00 */
        /* <DEDUP_REMOVED lines=9> */
[----:B------:R-:W2:Y:S01]  /*0e30*/  LDG.E.64 R14, desc[UR38][R6.64+0x182160] ;  /* 0x18216026060e7981 */ /* 0x000ea2000c1e1b00 */
[----:B------:R-:W1:Y:S01]  /*0e40*/  MUFU.RCP64H R19, R3 ;  /* 0x0000000300137308 */ /* 0x000e620000001800 */
[----:B------:R-:W-:-:S02]  /*0e50*/  VIADD R18, R3, 0x300402 ;  /* 0x0030040203127836 */ /* 0x000fc40000000000 */
[----:B--2---:R4:W-:Y:S04]  /*0e60*/  STG.E.64 desc[UR38][R38.64+0x15e868], R14 ;  /* 0x15e8680e26007986 */ /* 0x0049e8000c101b26 */
[----:B-----5:R-:W2:Y:S01]  /*0e70*/  LDG.E.64 R16, desc[UR38][R6.64+0x1e7b00] ;  /* 0x1e7b002606107981 */ /* 0x020ea2000c1e1b00 */
[----:B-1----:R-:W-:-:S08]  /*0e80*/  DFMA R4, -R2, R18, 1 ;  /* 0x3ff000000204742b */ /* 0x002fd00000000112 */
[----:B------:R-:W-:Y:S01]  /*0e90*/  DFMA R4, R4, R4, R4 ;  /* 0x000000040404722b */ /* 0x000fe20000000004 */
[----:B------:R-:W-:-:S07]  /*0ea0*/  FSETP.GEU.AND P0, PT, |R18|, 5.8789094863358348022e-39, PT ;  /* 0x004004021200780b */ /* 0x000fce0003f0e200 */
[----:B------:R-:W-:Y:S01]  /*0eb0*/  DFMA R4, R18, R4, R18 ;  /* 0x000000041204722b */ /* 0x000fe20000000012 */
[----:B------:R-:W-:Y:S07]  /*0ec0*/  BSSY B6, `(.L_x_419) ;  /* 0x000000c000067945 */ /* 0x000fee0003800000 */
[----:B---3--:R-:W-:-:S08]  /*0ed0*/  DFMA R10, -R2, R4, 1 ;  /* 0x3ff00000020a742b */ /* 0x008fd00000000104 */
[----:B------:R-:W-:Y:S01]  /*0ee0*/  DFMA R4, R4, R10, R4 ;  /* 0x0000000a0404722b */ /* 0x000fe20000000004 */
[----:B--2---:R4:W-:Y:S01]  /*0ef0*/  STG.E.64 desc[UR38][R38.64+0x16dc40], R16 ;  /* 0x16dc401026007986 */ /* 0x0049e2000c101b26 */
[----:B------:R-:W-:Y:S09]  /*0f00*/  @P0 BRA `(.L_x_56) ;  /* 0x00000000001c0947 */ /* 0x000ff20003800000 */
[----:B------:R-:W-:Y:S01]  /*0f10*/  LOP3.LUT R6, R3, 0x7fffffff, RZ, 0xc0, !PT ;  /* 0x7fffffff03067812 */ /* 0x000fe200078ec0ff */
[----:B------:R-:W-:Y:S01]  /*0f20*/  IMAD.MOV.U32 R4, RZ, RZ, R2 ;  /* 0x000000ffff047224 */ /* 0x000fe200078e0002 */
[----:B------:R-:W-:Y:S01]  /*0f30*/  MOV R20, 32@lo((nvkernel__Z4bltsiiiiiiid_F1L179_4 + .L_x_56@srel)) ;  /* 0x0000000000147802 */ /* 0x000fe20000000f00 */
[----:B------:R-:W-:Y:S01]  /*0f40*/  IMAD.MOV.U32 R5, RZ, RZ, R3 ;  /* 0x000000ffff057224 */ /* 0x000fe200078e0003 */
[----:B------:R-:W-:Y:S01]  /*0f50*/  MOV R21, 32@hi((nvkernel__Z4bltsiiiiiiid_F1L179_4 + .L_x_56@srel)) ;  /* 0x0000000000157802 */ /* 0x000fe20000000f00 */
[----:B------:R-:W-:-:S07]  /*0f60*/  VIADD R6, R6, 0xfff00000 ;  /* 0xfff0000006067836 */ /* 0x000fce0000000000 */
[----:B0---4-:R-:W-:Y:S05]  /*0f70*/  CALL.ABS.NOINC `(__cuda_sm20_dblrcp_rn_slowpath_v3) ;  /* 0x0000000000007943 */ /* 0x011fea0003c00000 */
.L_x_56:
[----:B------:R-:W-:Y:S05]  /*0f80*/  BSYNC B6 ;  /* 0x0000000000067941 */ /* 0x000fea0003800000 */
.L_x_419:
[----:B----4-:R-:W-:-:S04]  /*0f90*/  IADD3 R9, P0, RZ, RZ, RZ ;  /* 0x000000ffff097210 */ /* 0x010fc80007f1e0ff */
        /* <DEDUP_REMOVED lines=101> */
[----:B------:R-:W-:Y:S01]  /*15f0*/  IADD3.X R55, R15, UR51, RZ, P4, !PT ;  /* 0x000000330f377c10 */ /* 0x000fe2000a7fe4ff */
[----:B------:R-:W5:Y:S01]  /*1600*/  LDG.E.64 R18, desc[UR38][R88.64] ;  /* 0x0000002658127981 */ /* 0x000f62000c1e1b00 */
[----:B------:R-:W-:Y:S02]  /*1610*/  LEA.HI.X.SX32 R15, R12, UR49, 0x3, P5 ;  /* 0x000000310c0f7c11 */ /* 0x000fe4000a8f1eff */
[----:B------:R-:W-:Y:S01]  /*1620*/  IADD3.X R12, R72, 0x28018, RZ, P0, !PT ;  /* 0x00028018480c7810 */ /* 0x000fe200007fe4ff */
[----:B------:R-:W4:Y:S04]  /*1630*/  LDG.E.64 R66, desc[UR38][R86.64] ;  /* 0x0000002656427981 */ /* 0x000f28000c1e1b00 */
[----:B------:R-:W4:Y:S01]  /*1640*/  LDG.E.64 R68, desc[UR38][R70.64] ;  /* 0x0000002646447981 */ /* 0x000f22000c1e1b00 */
[----:B------:R-:W-:-:S03]  /*1650*/  SHF.R.S64 R84, R9, 0x1d, R12 ;  /* 0x0000001d09547819 */ /* 0x000fc6000000100c */
[----:B-1----:R-:W4:Y:S01]  /*1660*/  LDG.E.64 R2, desc[UR38][R54.64] ;  /* 0x0000002636027981 */ /* 0x002f22000c1e1b00 */
[----:B------:R-:W-:-:S04]  /*1670*/  IADD3 R84, P1, R84, UR48, RZ ;  /* 0x0000003054547c10 */ /* 0x000fc8000ff3e0ff */
[----:B------:R-:W-:Y:S01]  /*1680*/  LEA.HI.X.SX32 R85, R12, UR49, 0x3, P1 ;  /* 0x000000310c557c11 */ /* 0x000fe200088f1eff */
[----:B--2---:R-:W-:-:S08]  /*1690*/  DMUL R22, R22, R4 ;  /* 0x0000000416167228 */ /* 0x004fd00000000000 */
[----:B---3--:R-:W-:-:S07]  /*16a0*/  DFMA R10, R42, -R22, R10 ;  /* 0x800000162a0a722b */ /* 0x008fce000000000a */
[----:B------:R1:W-:Y:S04]  /*16b0*/  STG.E.64 desc[UR38][R90.64], R10 ;  /* 0x0000000a5a007986 */ /* 0x0003e8000c101b26 */
[----:B------:R-:W2:Y:S04]  /*16c0*/  LDG.E.64 R82, desc[UR38][R14.64] ;  /* 0x000000260e527981 */ /* 0x000ea8000c1e1b00 */
[----:B------:R-:W3:Y:S01]  /*16d0*/  LDG.E.64 R12, desc[UR38][R84.64] ;  /* 0x00000026540c7981 */ /* 0x000ee2000c1e1b00 */
[C---:B------:R-:W-:Y:S02]  /*16e0*/  IADD3.X R76, R72.reuse, 0x2062c, RZ, P0, !PT ;  /* 0x0002062c484c7810 */ /* 0x040fe400007fe4ff */
[----:B------:R-:W-:-:S02]  /*16f0*/  IADD3.X R74, R72, 0x224a7, RZ, P0, !PT ;  /* 0x000224a7484a7810 */ /* 0x000fc400007fe4ff */
[C---:B------:R-:W-:Y:S02]  /*1700*/  IADD3.X R34, R72.reuse, 0x24322, RZ, P0, !PT ;  /* 0x0002432248227810 */ /* 0x040fe400007fe4ff */
[C---:B------:R-:W-:Y:S02]  /*1710*/  IADD3.X R20, R72.reuse, 0x29e93, RZ, P0, !PT ;  /* 0x00029e9348147810 */ /* 0x040fe400007fe4ff */
[----:B-1----:R-:W-:Y:S02]  /*1720*/  IADD3.X R10, R72, 0x2bd0e, RZ, P0, !PT ;  /* 0x0002bd0e480a7810 */ /* 0x002fe400007fe4ff */
[C---:B------:R-:W-:Y:S02]  /*1730*/  SHF.R.S64 R92, R9.reuse, 0x1d, R76 ;  /* 0x0000001d095c7819 */ /* 0x040fe4000000104c */
[C---:B------:R-:W-:Y:S02]  /*1740*/  SHF.R.S64 R32, R9.reuse, 0x1d, R74 ;  /* 0x0000001d09207819 */ /* 0x040fe4000000104a */
[----:B------:R-:W-:-:S02]  /*1750*/  SHF.R.S64 R30, R9, 0x1d, R34 ;  /* 0x0000001d091e7819 */ /* 0x000fc40000001022 */
[C---:B------:R-:W-:Y:S02]  /*1760*/  SHF.R.S64 R94, R9.reuse, 0x1d, R20 ;  /* 0x0000001d095e7819 */ /* 0x040fe40000001014 */
[----:B------:R-:W-:Y:S02]  /*1770*/  SHF.R.S64 R28, R9, 0x1d, R10 ;  /* 0x0000001d091c7819 */ /* 0x000fe4000000100a */
[----:B------:R-:W-:Y:S02]  /*1780*/  IADD3 R92, P6, R92, UR48, RZ ;  /* 0x000000305c5c7c10 */ /* 0x000fe4000ffde0ff */
[----:B------:R-:W-:Y:S02]  /*1790*/  IADD3 R32, P5, R32, UR48, RZ ;  /* 0x0000003020207c10 */ /* 0x000fe4000ffbe0ff */
[----:B------:R-:W-:Y:S02]  /*17a0*/  IADD3 R30, P4, R30, UR48, RZ ;  /* 0x000000301e1e7c10 */ /* 0x000fe4000ff9e0ff */
[----:B------:R-:W-:-:S02]  /*17b0*/  IADD3 R64, P3, R64, UR50, RZ ;  /* 0x0000003240407c10 */ /* 0x000fc4000ff7e0ff */
[----:B------:R-:W-:Y:S02]  /*17c0*/  IADD3 R94, P2, R94, UR48, RZ ;  /* 0x000000305e5e7c10 */ /* 0x000fe4000ff5e0ff */
[----:B------:R-:W-:Y:S02]  /*17d0*/  IADD3 R28, P1, R28, UR48, RZ ;  /* 0x000000301c1c7c10 */ /* 0x000fe4000ff3e0ff */
[----:B------:R-:W-:Y:S02]  /*17e0*/  LEA.HI.X.SX32 R93, R76, UR49, 0x3, P6 ;  /* 0x000000314c5d7c11 */ /* 0x000fe4000b0f1eff */
[----:B------:R-:W-:Y:S02]  /*17f0*/  IADD3 R26, P6, R26, UR50, RZ ;  /* 0x000000321a1a7c10 */ /* 0x000fe4000ffde0ff */
[----:B------:R-:W-:Y:S01]  /*1800*/  LEA.HI.X.SX32 R33, R74, UR49, 0x3, P5 ;  /* 0x000000314a217c11 */ /* 0x000fe2000a8f1eff */
[----:B------:R-:W4:Y:S01]  /*1810*/  LDG.E.64 R98, desc[UR38][R92.64] ;  /* 0x000000265c627981 */ /* 0x000f22000c1e1b00 */
[----:B------:R-:W-:-:S02]  /*1820*/  LEA.HI.X.SX32 R31, R34, UR49, 0x3, P4 ;  /* 0x00000031221f7c11 */ /* 0x000fc4000a0f1eff */
[----:B------:R-:W-:Y:S01]  /*1830*/  IADD3.X R65, R8, UR51, RZ, P3, !PT ;  /* 0x0000003308417c10 */ /* 0x000fe20009ffe4ff */
[----:B------:R-:W4:Y:S01]  /*1840*/  LDG.E.64 R74, desc[UR38][R32.64] ;  /* 0x00000026204a7981 */ /* 0x000f22000c1e1b00 */
[----:B------:R-:W-:Y:S02]  /*1850*/  LEA.HI.X.SX32 R95, R20, UR49, 0x3, P2 ;  /* 0x00000031145f7c11 */ /* 0x000fe400090f1eff */
[----:B------:R-:W-:Y:S01]  /*1860*/  LEA.HI.X.SX32 R29, R10, UR49, 0x3, P1 ;  /* 0x000000310a1d7c11 */ /* 0x000fe200088f1eff */
[----:B------:R-:W4:Y:S01]  /*1870*/  LDG.E.64 R34, desc[UR38][R30.64] ;  /* 0x000000261e227981 */ /* 0x000f22000c1e1b00 */
[----:B------:R-:W-:Y:S01]  /*1880*/  IADD3.X R27, R0, UR51, RZ, P6, !PT ;  /* 0x00000033001b7c10 */ /* 0x000fe2000b7fe4ff */
[----:B--2---:R-:W-:Y:S01]  /*1890*/  DMUL R82, R82, R4 ;  /* 0x0000000452527228 */ /* 0x004fe20000000000 */
[----:B------:R-:W-:-:S04]  /*18a0*/  IADD3.X R4, R72, 0x2db89, RZ, P0, !PT ;  /* 0x0002db8948047810 */ /* 0x000fc800007fe4ff */
[----:B------:R-:W-:-:S04]  /*18b0*/  SHF.R.S64 R9, R9, 0x1d, R4 ;  /* 0x0000001d09097819 */ /* 0x000fc80000001004 */
[----:B------:R-:W-:-:S04]  /*18c0*/  IADD3 R24, P0, R9, UR48, RZ ;  /* 0x0000003009187c10 */ /* 0x000fc8000ff1e0ff */
[----:B------:R-:W-:Y:S01]  /*18d0*/  LEA.HI.X.SX32 R25, R4, UR49, 0x3, P0 ;  /* 0x0000003104197c11 */ /* 0x000fe200080f1eff */
[----:B---3--:R-:W-:Y:S01]  /*18e0*/  DFMA R4, R42, -R82, R12 ;  /* 0x800000522a04722b */ /* 0x008fe2000000000c */
[----:B------:R-:W2:Y:S06]  /*18f0*/  LDG.E.64 R12, desc[UR38][R64.64] ;  /* 0x00000026400c7981 */ /* 0x000eac000c1e1b00 */
        /* <DEDUP_REMOVED lines=10> */
[----:B------:R-:W-:Y:S01]  /*19a0*/  DFMA R14, R10, R14, R10 ;  /* 0x0000000e0a0e722b */ /* 0x000fe2000000000a */
[----:B------:R-:W-:Y:S07]  /*19b0*/  BSSY B6, `(.L_x_420) ;  /* 0x0000018000067945 */ /* 0x000fee0003800000 */
[----:B-1----:R-:W-:Y:S02]  /*19c0*/  DFMA R4, -R16, R14, 1 ;  /* 0x3ff000001004742b */ /* 0x002fe4000000010e */
[----:B-----5:R-:W-:-:S02]  /*19d0*/  DFMA R18, -R44, R96, R18 ;  /* 0x000000602c12722b */ /* 0x020fc40000000112 */
[-C--:B----4-:R-:W-:Y:S02]  /*19e0*/  DFMA R66, -R46, R96.reuse, R66 ;  /* 0x000000602e42722b */ /* 0x090fe40000000142 */
[----:B------:R-:W-:Y:S02]  /*19f0*/  DFMA R68, -R48, R96, R68 ;  /* 0x000000603044722b */ /* 0x000fe40000000144 */
[-C--:B------:R-:W-:Y:S02]  /*1a00*/  DFMA R98, -R44, R22.reuse, R98 ;  /* 0x000000162c62722b */ /* 0x080fe40000000162 */
[-C--:B------:R-:W-:Y:S02]  /*1a10*/  DFMA R74, -R46, R22.reuse, R74 ;  /* 0x000000162e4a722b */ /* 0x080fe4000000014a */
[----:B------:R-:W-:Y:S02]  /*1a20*/  DFMA R34, -R48, R22, R34 ;  /* 0x000000163022722b */ /* 0x000fe40000000122 */
[----:B------:R-:W-:-:S02]  /*1a30*/  DFMA R4, R14, R4, R14 ;  /* 0x000000040e04722b */ /* 0x000fc4000000000e */
[----:B------:R-:W-:Y:S02]  /*1a40*/  DFMA R62, R62, -R52, R6 ;  /* 0x800000343e3e722b */ /* 0x000fe40000000006 */
[C---:B------:R-:W-:Y:S02]  /*1a50*/  DFMA R96, -R52.reuse, R96, R2 ;  /* 0x000000603460722b */ /* 0x040fe40000000102 */
[----:B--2---:R-:W-:Y:S02]  /*1a60*/  DFMA R22, -R52, R22, R12 ;  /* 0x000000163416722b */ /* 0x004fe4000000010c */
[-C--:B---3--:R-:W-:Y:S02]  /*1a70*/  DFMA R100, -R44, R82.reuse, R100 ;  /* 0x000000522c64722b */ /* 0x088fe40000000164 */
[-C--:B------:R-:W-:Y:S02]  /*1a80*/  DFMA R76, -R46, R82.reuse, R76 ;  /* 0x000000522e4c722b */ /* 0x080fe4000000014c */
[----:B------:R-:W-:-:S02]  /*1a90*/  DFMA R80, -R48, R82, R80 ;  /* 0x000000523050722b */ /* 0x000fc40000000150 */
[----:B------:R-:W-:Y:S01]  /*1aa0*/  DFMA R82, -R52, R82, R8 ;  /* 0x000000523452722b */ /* 0x000fe20000000108 */
[----:B------:R-:W-:Y:S10]  /*1ab0*/  @P0 BRA `(.L_x_57) ;  /* 0x00000000001c0947 */ /* 0x000ff40003800000 */
[----:B------:R-:W-:Y:S01]  /*1ac0*/  LOP3.LUT R6, R17, 0x7fffffff, RZ, 0xc0, !PT ;  /* 0x7fffffff11067812 */ /* 0x000fe200078ec0ff */
[----:B------:R-:W-:Y:S01]  /*1ad0*/  IMAD.MOV.U32 R4, RZ, RZ, R16 ;  /* 0x000000ffff047224 */ /* 0x000fe200078e0010 */
[----:B------:R-:W-:Y:S01]  /*1ae0*/  MOV R20, 32@lo((nvkernel__Z4bltsiiiiiiid_F1L179_4 + .L_x_57@srel)) ;  /* 0x0000000000147802 */ /* 0x000fe20000000f00 */
[----:B------:R-:W-:Y:S01]  /*1af0*/  IMAD.MOV.U32 R5, RZ, RZ, R17 ;  /* 0x000000ffff057224 */ /* 0x000fe200078e0011 */
[----:B------:R-:W-:Y:S01]  /*1b00*/  MOV R21, 32@hi((nvkernel__Z4bltsiiiiiiid_F1L179_4 + .L_x_57@srel)) ;  /* 0x0000000000157802 */ /* 0x000fe20000000f00 */
[----:B------:R-:W-:-:S07]  /*1b10*/  VIADD R6, R6, 0xfff00000 ;  /* 0xfff0000006067836 */ /* 0x000fce0000000000 */
[----:B------:R-:W-:Y:S05]  /*1b20*/  CALL.ABS.NOINC `(__cuda_sm20_dblrcp_rn_slowpath_v3) ;  /* 0x0000000000007943 */ /* 0x000fea0003c00000 */
.L_x_57:
[----:B------:R-:W-:Y:S05]  /*1b30*/  BSYNC B6 ;  /* 0x0000000000067941 */ /* 0x000fea0003800000 */
.L_x_420:
        /* <DEDUP_REMOVED lines=39> */
[----:B--2---:R-:W-:Y:S05]  /*1db0*/  CALL.ABS.NOINC `(__cuda_sm20_dblrcp_rn_slowpath_v3) ;  /* 0x0000000000007943 */ /* 0x004fea0003c00000 */
.L_x_58:
[----:B------:R-:W-:Y:S05]  /*1dc0*/  BSYNC B6 ;  /* 0x0000000000067941 */ /* 0x000fea0003800000 */
.L_x_421:
        /* <DEDUP_REMOVED lines=23> */
[----:B------:R-:W-:Y:S01]  /*1f40*/  MOV R20, 32@lo((nvkernel__Z4bltsiiiiiiid_F1L179_4 + .L_x_59@srel)) ;  /* 0x0000000000147802 */ /* 0x000fe20000000f00 */
[----:B------:R-:W-:Y:S01]  /*1f50*/  IMAD.MOV.U32 R5, RZ, RZ, R23 ;  /* 0x000000ffff057224 */ /* 0x000fe200078e0017 */
[----:B------:R-:W-:Y:S01]  /*1f60*/  MOV R21, 32@hi((nvkernel__Z4bltsiiiiiiid_F1L179_4 + .L_x_59@srel)) ;  /* 0x0000000000157802 */ /* 0x000fe20000000f00 */
[----:B------:R-:W-:-:S07]  /*1f70*/  VIADD R6, R6, 0xfff00000 ;  /* 0xfff0000006067836 */ /* 0x000fce0000000000 */
[----:B------:R-:W-:Y:S05]  /*1f80*/  CALL.ABS.NOINC `(__cuda_sm20_dblrcp_rn_slowpath_v3) ;  /* 0x0000000000007943 */ /* 0x000fea0003c00000 */
.L_x_59:
[----:B------:R-:W-:Y:S05]  /*1f90*/  BSYNC B6 ;  /* 0x0000000000067941 */ /* 0x000fea0003800000 */
.L_x_422:
[----:B------:R-:W-:Y:S01]  /*1fa0*/  DMUL R4, R76, R4 ;  /* 0x000000044c047228 */ /* 0x000fe20000000000 */
[----:B------:R-:W-:Y:S01]  /*1fb0*/  MOV R2, 0x1 ;  /* 0x0000000100027802 */ /* 0x000fe20000000f00 */
[----:B------:R-:W-:Y:S06]  /*1fc0*/  BSSY B6, `(.L_x_423) ;  /* 0x0000017000067945 */ /* 0x000fec0003800000 */
[-C--:B------:R-:W-:Y:S02]  /*1fd0*/  DFMA R6, -R34, R4.reuse, R80 ;  /* 0x000000042206722b */ /* 0x080fe40000000150 */
[----:B------:R-:W-:-:S04]  /*1fe0*/  DFMA R4, -R84, R4, R82 ;  /* 0x000000045404722b */ /* 0x000fc80000000152 */
[----:B------:R-:W0:Y:S01]  /*1ff0*/  MUFU.RCP64H R3, R7 ;  /* 0x0000000700037308 */ /* 0x000e220000001800 */
[----:B------:R1:W-:Y:S04]  /*2000*/  STG.E.64 desc[UR38][R24.64], R6 ;  /* 0x0000000618007986 */ /* 0x0003e8000c101b26 */
[----:B------:R1:W-:Y:S01]  /*2010*/  STG.E.64 desc[UR38][R26.64], R4 ;  /* 0x000000041a007986 */ /* 0x0003e2000c101b26 */
        /* <DEDUP_REMOVED lines=12> */
[----:B------:R-:W-:Y:S02]  /*20e0*/  MOV R20, 32@lo((nvkernel__Z4bltsiiiiiiid_F1L179_4 + .L_x_60@srel)) ;  /* 0x0000000000147802 */ /* 0x000fe40000000f00 */
[----:B------:R-:W-:-:S07]  /*20f0*/  MOV R21, 32@hi((nvkernel__Z4bltsiiiiiiid_F1L179_4 + .L_x_60@srel)) ;  /* 0x0000000000157802 */ /* 0x000fce0000000f00 */
[----:B------:R-:W-:Y:S05]  /*2100*/  CALL.ABS.NOINC `(__cuda_sm20_div_rn_f64_full) ;  /* 0x0000000000007943 */ /* 0x000fea0003c00000 */
.L_x_60:
[----:B------:R-:W-:Y:S02]  /*2110*/  MOV R32, R4 ;  /* 0x0000000400207202 */ /* 0x000fe40000000f00 */
[----:B------:R-:W-:-:S07]  /*2120*/  MOV R33, R5 ;  /* 0x0000000500217202 */ /* 0x000fce0000000f00 */
.L_x_424:
[----:B------:R-:W-:Y:S05]  /*2130*/  BSYNC B6 ;  /* 0x0000000000067941 */ /* 0x000fea0003800000 */
.L_x_423:
[----:B------:R-:W0:Y:S01]  /*2140*/  MUFU.RCP64H R3, R23 ;  /* 0x0000001700037308 */ /* 0x000e220000001800 */
[----:B------:R-:W-:Y:S01]  /*2150*/  IMAD.MOV.U32 R2, RZ, RZ, 0x1 ;  /* 0x00000001ff027424 */ /* 0x000fe200078e00ff */
[----:B------:R-:W-:Y:S01]  /*2160*/  IADD3 R8, P0, R36, 0x2000000, RZ ;  /* 0x0200000024087810 */ /* 0x000fe20007f1e0ff */
[----:B------:R-:W-:Y:S04]  /*2170*/  BSSY B6, `(.L_x_425) ;  /* 0x0000018000067945 */ /* 0x000fe80003800000 */
[----:B------:R-:W-:-:S05]  /*2180*/  IMAD.X R9, RZ, RZ, R37, P0 ;  /* 0x000000ffff097224 */ /* 0x000fca00000e0625 */
[----:B------:R1:W-:Y:S01]  /*2190*/  STG.E.64 desc[UR38][R8.64+0x1060c0], R32 ;  /* 0x1060c02008007986 */ /* 0x0003e2000c101b26 */
[----:B0-----:R-:W-:-:S08]  /*21a0*/  DFMA R4, -R22, R2, 1 ;  /* 0x3ff000001604742b */ /* 0x001fd00000000102 */
[----:B------:R-:W-:-:S08]  /*21b0*/  DFMA R4, R4, R4, R4 ;  /* 0x000000040404722b */ /* 0x000fd00000000004 */
[----:B------:R-:W-:Y:S02]  /*21c0*/  DFMA R2, R2, R4, R2 ;  /* 0x000000040202722b */ /* 0x000fe40000000002 */
[----:B------:R-:W-:-:S06]  /*21d0*/  DFMA R4, R34, -R32, R84 ;  /* 0x800000202204722b */ /* 0x000fcc0000000054 */
[----:B------:R-:W-:Y:S01]  /*21e0*/  DFMA R6, -R22, R2, 1 ;  /* 0x3ff000001606742b */ /* 0x000fe20000000102 */
[----:B------:R1:W-:Y:S03]  /*21f0*/  STG.E.64 desc[UR38][R64.64], R4 ;  /* 0x0000000440007986 */ /* 0x0003e6000c101b26 */
        /* <DEDUP_REMOVED lines=9> */
[----:B------:R-:W-:Y:S01]  /*2290*/  MOV R20, 32@lo((nvkernel__Z4bltsiiiiiiid_F1L179_4 + .L_x_61@srel)) ;  /* 0x0000000000147802 */ /* 0x000fe20000000f00 */
[----:B------:R-:W-:Y:S01]  /*22a0*/  IMAD.MOV.U32 R7, RZ, RZ, R23 ;  /* 0x000000ffff077224 */ /* 0x000fe200078e0017 */
[----:B------:R-:W-:-:S07]  /*22b0*/  MOV R21, 32@hi((nvkernel__Z4bltsiiiiiiid_F1L179_4 + .L_x_61@srel)) ;  /* 0x0000000000157802 */ /* 0x000fce0000000f00 */
[----:B------:R-:W-:Y:S05]  /*22c0*/  CALL.ABS.NOINC `(__cuda_sm20_div_rn_f64_full) ;  /* 0x0000000000007943 */ /* 0x000fea0003c00000 */
.L_x_61:
[----:B------:R-:W-:Y:S02]  /*22d0*/  MOV R34, R4 ;  /* 0x0000000400227202 */ /* 0x000fe40000000f00 */
[----:B------:R-:W-:-:S07]  /*22e0*/  MOV R35, R5 ;  /* 0x0000000500237202 */ /* 0x000fce0000000f00 */
.L_x_426:
[----:B------:R-:W-:Y:S05]  /*22f0*/  BSYNC B6 ;  /* 0x0000000000067941 */ /* 0x000fea0003800000 */
.L_x_425:
        /* <DEDUP_REMOVED lines=10> */
[----:B------:R-:W-:Y:S02]  /*23a0*/  DFMA R6, -R18, R4, 1 ;  /* 0x3ff000001206742b */ /* 0x000fe40000000104 */
[----:B------:R-:W-:-:S06]  /*23b0*/  DFMA R2, R68, -R32, R2 ;  /* 0x800000204402722b */ /* 0x000fcc0000000002 */
[----:B------:R-:W-:Y:S01]  /*23c0*/  DFMA R4, R4, R6, R4 ;  /* 0x000000060404722b */ /* 0x000fe20000000004 */
[----:B------:R1:W-:Y:S03]  /*23d0*/  STG.E.64 desc[UR38][R54.64], R2 ;  /* 0x0000000236007986 */ /* 0x0003e6000c101b26 */
        /* <DEDUP_REMOVED lines=8> */
[----:B------:R-:W-:Y:S01]  /*2460*/  MOV R6, R18 ;  /* 0x0000001200067202 */ /* 0x000fe20000000f00 */
[----:B------:R-:W-:Y:S01]  /*2470*/  IMAD.MOV.U32 R5, RZ, RZ, R3 ;  /* 0x000000ffff057224 */ /* 0x000fe200078e0003 */
[----:B------:R-:W-:Y:S01]  /*2480*/  MOV R20, 32@lo((nvkernel__Z4bltsiiiiiiid_F1L179_4 + .L_x_62@srel)) ;  /* 0x0000000000147802 */ /* 0x000fe20000000f00 */
[----:B------:R-:W-:Y:S01]  /*2490*/  IMAD.MOV.U32 R7, RZ, RZ, R19 ;  /* 0x000000ffff077224 */ /* 0x000fe200078e0013 */
[----:B------:R-:W-:-:S07]  /*24a0*/  MOV R21, 32@hi((nvkernel__Z4bltsiiiiiiid_F1L179_4 + .L_x_62@srel)) ;  /* 0x0000000000157802 */ /* 0x000fce0000000f00 */
[----:B------:R-:W-:Y:S05]  /*24b0*/  CALL.ABS.NOINC `(__cuda_sm20_div_rn_f64_full) ;  /* 0x0000000000007943 */ /* 0x000fea0003c00000 */
.L_x_62:
[----:B------:R-:W-:Y:S05]  /*24c0*/  BSYNC B6 ;  /* 0x0000000000067941 */ /* 0x000fea0003800000 */
.L_x_427:
[----:B------:R-:W0:Y:S01]  /*24d0*/  MUFU.RCP64H R3, R17 ;  /* 0x0000001100037308 */ /* 0x000e220000001800 */
[----:B------:R-:W-:Y:S01]  /*24e0*/  IMAD.MOV.U32 R2, RZ, RZ, 0x1 ;  /* 0x00000001ff027424 */ /* 0x000fe200078e00ff */
[----:B------:R-:W-:Y:S01]  /*24f0*/  DFMA R60, R60, -R4, R62 ;  /* 0x800000043c3c722b */ /* 0x000fe2000000003e */
        /* <DEDUP_REMOVED lines=26> */
.L_x_63:
[----:B------:R-:W-:Y:S02]  /*26a0*/  MOV R2, R4 ;  /* 0x0000000400027202 */ /* 0x000fe40000000f00 */
[----:B------:R-:W-:-:S07]  /*26b0*/  MOV R3, R5 ;  /* 0x0000000500037202 */ /* 0x000fce0000000f00 */
.L_x_429:
[----:B------:R-:W-:Y:S05]  /*26c0*/  BSYNC B6 ;  /* 0x0000000000067941 */ /* 0x000fea0003800000 */
.L_x_428:
[----:B------:R-:W-:-:S05]  /*26d0*/  IADD3 R10, P0, R36, 0x1000000, RZ ;  /* 0x01000000240a7810 */ /* 0x000fca0007f1e0ff */
[----:B------:R-:W-:-:S05]  /*26e0*/  IMAD.X R11, RZ, RZ, R37, P0 ;  /* 0x000000ffff0b7224 */ /* 0x000fca00000e0625 */
[----:B------:R-:W2:Y:S01]  /*26f0*/  LDG.E.64 R4, desc[UR38][R10.64+0x83060] ;  /* 0x083060260a047981 */ /* 0x000ea2000c1e1b00 */
[----:B------:R-:W-:-:S03]  /*2700*/  DFMA R42, R42, -R2, R52 ;  /* 0x800000022a2a722b */ /* 0x000fc60000000034 */
[----:B------:R0:W-:Y:S05]  /*2710*/  STG.E.64 desc[UR38][R10.64+-0x7be7d0], R2 ;  /* 0x841830020a007986 */ /* 0x0001ea000c101b26 */
[----:B--2---:R-:W-:-:S08]  /*2720*/  DFMA R4, R44, -R4, R42 ;  /* 0x800000042c04722b */ /* 0x004fd0000000002a */
[----:B------:R-:W-:-:S08]  /*2730*/  DFMA R4, R46, -R34, R4 ;  /* 0x800000222e04722b */ /* 0x000fd00000000004 */
[----:B------:R-:W-:-:S07]  /*2740*/  DFMA R32, R48, -R32, R4 ;  /* 0x800000203020722b */ /* 0x000fce0000000004 */
[----:B------:R1:W-:Y:S04]  /*2750*/  STG.E.64 desc[UR38][R40.64], R32 ;  /* 0x0000002028007986 */ /* 0x0003e8000c101b26 */
[----:B------:R-:W2:Y:S01]  /*2760*/  LDG.E.64 R6, desc[UR38][R38.64] ;  /* 0x0000002626067981 */ /* 0x000ea2000c1e1b00 */
[----:B------:R-:W-:Y:S01]  /*2770*/  IMAD.MOV.U32 R4, RZ, RZ, 0x1 ;  /* 0x00000001ff047424 */ /* 0x000fe200078e00ff */
[----:B------:R-:W-:Y:S01]  /*2780*/  FSETP.GEU.AND P1, PT, |R33|, 6.5827683646048100446e-37, PT ;  /* 0x036000002100780b */ /* 0x000fe20003f2e200 */
[----:B------:R-:W-:Y:S01]  /*2790*/  BSSY B6, `(.L_x_430) ;  /* 0x0000012000067945 */ /* 0x000fe20003800000 */
[----:B--2---:R-:W2:Y:S03]  /*27a0*/  MUFU.RCP64H R5, R7 ;  /* 0x0000000700057308 */ /* 0x004ea60000001800 */
[----:B--2---:R-:W-:-:S08]  /*27b0*/  DFMA R8, -R6, R4, 1 ;  /* 0x3ff000000608742b */ /* 0x004fd00000000104 */
[----:B------:R-:W-:-:S08]  /*27c0*/  DFMA R8, R8, R8, R8 ;  /* 0x000000080808722b */ /* 0x000fd00000000008 */
[----:B------:R-:W-:-:S08]  /*27d0*/  DFMA R8, R4, R8, R4 ;  /* 0x000000080408722b */ /* 0x000fd00000000004 */
[----:B------:R-:W-:-:S08]  /*27e0*/  DFMA R4, -R6, R8, 1 ;  /* 0x3ff000000604742b */ /* 0x000fd00000000108 */
[----:B------:R-:W-:-:S08]  /*27f0*/  DFMA R4, R8, R4, R8 ;  /* 0x000000040804722b */ /* 0x000fd00000000008 */
[----:B------:R-:W-:-:S08]  /*2800*/  DMUL R8, R32, R4 ;  /* 0x0000000420087228 */ /* 0x000fd00000000000 */
[----:B0-----:R-:W-:-:S08]  /*2810*/  DFMA R2, -R6, R8, R32 ;  /* 0x000000080602722b */ /* 0x001fd00000000120 */
        /* <DEDUP_REMOVED lines=9> */
.L_x_64:
[----:B------:R-:W-:Y:S05]  /*28b0*/  BSYNC B6 ;  /* 0x0000000000067941 */ /* 0x000fea0003800000 */
.L_x_430:
[----:B------:R1:W-:Y:S02]  /*28c0*/  STG.E.64 desc[UR38][R36.64], R4 ;  /* 0x0000000424007986 */ /* 0x0003e4000c101b26 */
.L_x_418:
[----:B------:R-:W-:Y:S05]  /*28d0*/  BSYNC B7 ;  /* 0x0000000000077941 */ /* 0x000fea0003800000 */
.L_x_417:
[----:B------:R-:W-:Y:S02]  /*28e0*/  ULDC UR4, c[0x0][0xc] ;  /* 0x0000030000047ab9 */ /* 0x000fe40000000800 */
[----:B------:R-:W-:-:S06]  /*28f0*/  USHF.L.U32 UR4, UR4, 0x7, URZ ;  /* 0x0000000704047899 */ /* 0x000fcc000800063f */
[----:B------:R-:W-:Y:S01]  /*2900*/  VIADD R78, R78, -UR4 ;  /* 0x800000044e4e7c36 */ /* 0x000fe20008000000 */
[----:B------:R-:W-:-:S04]  /*2910*/  IADD3 R72, R72, UR4, RZ ;  /* 0x0000000448487c10 */ /* 0x000fc8000fffe0ff */
[----:B------:R-:W-:-:S13]  /*2920*/  ISETP.GT.AND P0, PT, R78, RZ, PT ;  /* 0x000000ff4e00720c */ /* 0x000fda0003f04270 */
[----:B------:R-:W-:Y:S05]  /*2930*/  @P0 BRA `(.L_x_431) ;  /* 0xffffffd400fc0947 */ /* 0x000fea000383ffff */
[----:B------:R-:W-:Y:S05]  /*2940*/  BSYNC B8 ;  /* 0x0000000000087941 */ /* 0x000fea0003800000 */
.L_x_416:
[----:B------:R-:W-:Y:S05]  /*2950*/  EXIT ;  /* 0x000000000000794d */ /* 0x000fea0003800000 */
.L_x_432:
        /* <DEDUP_REMOVED lines=10> */
.L_x_471:


//--------------------- .text.nvkernel__Z4bltsiiiiiiid_F1L163_2 --------------------------
	.section	.text.nvkernel__Z4bltsiiiiiiid_F1L163_2,"ax",@progbits
	.align	128
        .global         nvkernel__Z4bltsiiiiiiid_F1L163_2
        .type           nvkernel__Z4bltsiiiiiiid_F1L163_2,@function
        .size           nvkernel__Z4bltsiiiiiiid_F1L163_2,(.L_x_472 - nvkernel__Z4bltsiiiiiiid_F1L163_2)
        .other          nvkernel__Z4bltsiiiiiiid_F1L163_2,@"STO_CUDA_ENTRY STV_DEFAULT"
nvkernel__Z4bltsiiiiiiid_F1L163_2:
.text.nvkernel__Z4bltsiiiiiiid_F1L163_2:
[----:B------:R-:W0:Y:S01]  /*0000*/  LDC R1, c[0x0][0x28] ;  /* 0x00000a00ff017b82 */ /* 0x000e220000000800 */
[----:B------:R-:W1:Y:S07]  /*0010*/  S2R R18, SR_CTAID.X ;  /* 0x0000000000127919 */ /* 0x000e6e0000002500 */
[----:B------:R-:W2:Y:S01]  /*0020*/  LDC R0, c[0x0][0x238] ;  /* 0x00008e00ff007b82 */ /* 0x000ea20000000800 */
[----:B------:R-:W-:Y:S01]  /*0030*/  ULDC UR4, c[0x0][0xc] ;  /* 0x0000030000047ab9 */ /* 0x000fe20000000800 */
[----:B------:R-:W-:Y:S01]  /*0040*/  ULDC.64 UR6, c[0x0][0x208] ;  /* 0x0000820000067ab9 */ /* 0x000fe20000000a00 */
[----:B------:R-:W1:Y:S01]  /*0050*/  S2R R3, SR_TID.X ;  /* 0x0000000000037919 */ /* 0x000e620000002100 */
[----:B------:R-:W-:Y:S01]  /*0060*/  USHF.L.U32 UR4, UR4, 0x7, URZ ;  /* 0x0000000704047899 */ /* 0x000fe2000800063f */
[----:B------:R-:W-:Y:S01]  /*0070*/  ULDC UR5, c[0x0][0x210] ;  /* 0x0000840000057ab9 */ /* 0x000fe20000000800 */
[----:B------:R-:W-:Y:S01]  /*0080*/  ULDC UR8, c[0x0][0x210] ;  /* 0x0000840000087ab9 */ /* 0x000fe20000000800 */
[----:B------:R-:W-:Y:S01]  /*0090*/  ULDC.64 UR18, c[0x0][0x240] ;  /* 0x0000900000127ab9 */ /* 0x000fe20000000a00 */
[----:B------:R-:W-:Y:S01]  /*00a0*/  ULDC.64 UR10, c[0x0][0x218] ;  /* 0x00008600000a7ab9 */ /* 0x000fe20000000a00 */
[----:B------:R-:W-:Y:S01]  /*00b0*/  ULDC.64 UR12, c[0x0][0x220] ;  /* 0x00008800000c7ab9 */ /* 0x000fe20000000a00 */
[----:B------:R-:W-:Y:S01]  /*00c0*/  ULDC.64 UR14, c[0x0][0x228] ;  /* 0x00008a00000e7ab9 */ /* 0x000fe20000000a00 */
[----:B------:R-:W-:Y:S01]  /*00d0*/  ULDC.64 UR16, c[0x0][0x230] ;  /* 0x00008c0000107ab9 */ /* 0x000fe20000000a00 */
[----:B-1----:R-:W-:-:S07]  /*00e0*/  IMAD R18, R18, 0x80, R3 ;  /* 0x0000008012127824 */ /* 0x002fce00078e0203 */
.L_x_435:
[----:B------:R-:W-:Y:S01]  /*00f0*/  ISETP.GE.AND P1, PT, R18, UR8, PT ;  /* 0x0000000812007c0c */ /* 0x000fe2000bf26270 */
[----:B------:R-:W-:Y:S01]  /*0100*/  UIADD3 UR5, -UR4, UR5, URZ ;  /* 0x0000000504057290 */ /* 0x000fe2000fffe13f */
[----:B------:R-:W-:Y:S05]  /*0110*/  BSSY B0, `(.L_x_433) ;  /* 0x0000062000007945 */ /* 0x000fea0003800000 */
[----:B------:R-:W-:-:S06]  /*0120*/  ISETP.LT.AND P0, PT, RZ, UR5, PT ;  /* 0x00000005ff007c0c */ /* 0x000fcc000bf01270 */
[----:B-1----:R-:W-:Y:S07]  /*0130*/  @P1 BRA `(.L_x_434) ;  /* 0x00000004007c1947 */ /* 0x002fee0003800000 */
        /* <DEDUP_REMOVED lines=9> */
[----:B------:R-:W-:-:S04]  /*01d0*/  IADD3.X R9, R2, UR13, RZ, P2, !PT ;  /* 0x0000000d02097c10 */ /* 0x000fc800097fe4ff */
[----:B------:R-:W2:Y:S04]  /*01e0*/  LDG.E.CONSTANT R7, desc[UR6][R6.64] ;  /* 0x0000000606077981 */ /* 0x000ea8000c1e9900 */
[----:B------:R-:W3:Y:S01]  /*01f0*/  LDG.E.CONSTANT R9, desc[UR6][R8.64] ;  /* 0x0000000608097981 */ /* 0x000ee2000c1e9900 */
[----:B------:R-:W-:-:S04]  /*0200*/  SHF.R.S64 R12, R11, 0x1d, R4 ;  /* 0x0000001d0b0c7819 */ /* 0x000fc80000001004 */
[----:B------:R-:W-:-:S04]  /*0210*/  IADD3 R12, P2, R12, UR16, RZ ;  /* 0x000000100c0c7c10 */ /* 0x000fc8000ff5e0ff */
[----:B------:R-:W-:-:S05]  /*0220*/  LEA.HI.X.SX32 R13, R4, UR17, 0x3, P2 ;  /* 0x00000011040d7c11 */ /* 0x000fca00090f1eff */
        /* <DEDUP_REMOVED lines=8> */
[----:B------:R-:W-:-:S03]  /*02b0*/  IMAD.WIDE R2, R5, 0x14b88, R2 ;  /* 0x00014b8805027825 */ /* 0x000fc600078e0202 */
[----:B------:R-:W-:-:S04]  /*02c0*/  IADD3 R20, P1, R2, UR14, RZ ;  /* 0x0000000e02147c10 */ /* 0x000fc8000ff3e0ff */
[----:B------:R-:W-:Y:S02]  /*02d0*/  IADD3.X R21, R3, UR15, RZ, P1, !PT ;  /* 0x0000000f03157c10 */ /* 0x000fe40008ffe4ff */
[----:B------:R-:W-:-:S03]  /*02e0*/  IADD3 R16, P1, R20, 0x1000000, RZ ;  /* 0x0100000014107810 */ /* 0x000fc60007f3e0ff */
[----:B------:R-:W4:Y:S02]  /*02f0*/  LDG.E.64 R8, desc[UR6][R20.64+-0x14b88] ;  /* 0xfeb4780614087981 */ /* 0x000f24000c1e1b00 */
[----:B------:R-:W-:Y:S02]  /*0300*/  IMAD.X R17, RZ, RZ, R21, P1 ;  /* 0x000000ffff117224 */ /* 0x000fe400008e0615 */
[----:B------:R-:W2:Y:S04]  /*0310*/  LDG.E.64 R22, desc[UR6][R20.64] ;  /* 0x0000000614167981 */ /* 0x000ea8000c1e1b00 */
[----:B------:R-:W5:Y:S01]  /*0320*/  LDG.E.64 R4, desc[UR6][R16.64+-0x7d3358] ;  /* 0x82cca80610047981 */ /* 0x000f62000c1e1b00 */
[----:B------:R-:W-:-:S03]  /*0330*/  IADD3 R2, P1, R20, 0x2000000, RZ ;  /* 0x0200000014027810 */ /* 0x000fc60007f3e0ff */
[----:B------:R-:W3:Y:S02]  /*0340*/  LDG.E.64 R14, desc[UR6][R16.64+0x6e4d8] ;  /* 0x06e4d806100e7981 */ /* 0x000ee4000c1e1b00 */
[----:B------:R-:W-:-:S05]  /*0350*/  IMAD.X R3, RZ, RZ, R21, P1 ;  /* 0x000000ffff037224 */ /* 0x000fca00008e0615 */
[----:B------:R-:W2:Y:S04]  /*0360*/  LDG.E.64 R10, desc[UR6][R2.64+-0x7502f8] ;  /* 0x8afd0806020a7981 */ /* 0x000ea8000c1e1b00 */
[----:B------:R-:W2:Y:S01]  /*0370*/  LDG.E.64 R6, desc[UR6][R2.64+0xf1538] ;  /* 0x0f15380602067981 */ /* 0x000ea2000c1e1b00 */
[----:B----4-:R-:W-:-:S08]  /*0380*/  DMUL R30, R30, R8 ;  /* 0x000000081e1e7228 */ /* 0x010fd00000000000 */
[----:B-----5:R-:W-:-:S08]  /*0390*/  DFMA R30, R32, R4, R30 ;  /* 0x00000004201e722b */ /* 0x020fd0000000001e */
[----:B---3--:R-:W-:-:S08]  /*03a0*/  DFMA R28, R28, R14, R30 ;  /* 0x0000000e1c1c722b */ /* 0x008fd0000000001e */
[----:B--2---:R-:W-:-:S08]  /*03b0*/  DFMA R26, R26, R10, R28 ;  /* 0x0000000a1a1a722b */ /* 0x004fd0000000001c */
[----:B------:R-:W-:-:S08]  /*03c0*/  DFMA R24, R24, R6, R26 ;  /* 0x000000061818722b */ /* 0x000fd0000000001a */
[----:B------:R-:W-:-:S07]  /*03d0*/  DFMA R28, R24, -UR18, R22 ;  /* 0x80000012181c7c2b */ /* 0x000fce0008000016 */
[----:B------:R1:W-:Y:S04]  /*03e0*/  STG.E.64 desc[UR6][R20.64], R28 ;  /* 0x0000001c14007986 */ /* 0x0003e8000c101b06 */
[----:B------:R-:W2:Y:S04]  /*03f0*/  LDG.E.64 R30, desc[UR6][R12.64+0x14520] ;  /* 0x014520060c1e7981 */ /* 0x000ea8000c1e1b00 */
[----:B------:R-:W3:Y:S04]  /*0400*/  LDG.E.64 R32, desc[UR6][R12.64+0x79ec0] ;  /* 0x079ec0060c207981 */ /* 0x000ee8000c1e1b00 */
[----:B------:R-:W4:Y:S04]  /*0410*/  LDG.E.64 R34, desc[UR6][R12.64+0xdf860] ;  /* 0x0df860060c227981 */ /* 0x000f28000c1e1b00 */
[----:B------:R-:W5:Y:S04]  /*0420*/  LDG.E.64 R26, desc[UR6][R12.64+0x145200] ;  /* 0x145200060c1a7981 */ /* 0x000f68000c1e1b00 */
[----:B------:R-:W4:Y:S04]  /*0430*/  LDG.E.64 R24, desc[UR6][R12.64+0x1aaba0] ;  /* 0x1aaba0060c187981 */ /* 0x000f28000c1e1b00 */
[----:B------:R-:W5:Y:S04]  /*0440*/  LDG.E.64 R22, desc[UR6][R16.64+-0x7be7d0] ;  /* 0x8418300610167981 */ /* 0x000f68000c1e1b00 */
[----:B-1----:R-:W5:Y:S01]  /*0450*/  LDG.E.64 R20, desc[UR6][R16.64+0x83060] ;  /* 0x0830600610147981 */ /* 0x002f62000c1e1b00 */
[----:B--2---:R-:W-:-:S08]  /*0460*/  DMUL R30, R8, R30 ;  /* 0x0000001e081e7228 */ /* 0x004fd00000000000 */
[----:B---3--:R-:W-:-:S08]  /*0470*/  DFMA R30, R4, R32, R30 ;  /* 0x00000020041e722b */ /* 0x008fd0000000001e */
[----:B----4-:R-:W-:-:S08]  /*0480*/  DFMA R30, R14, R34, R30 ;  /* 0x000000220e1e722b */ /* 0x010fd0000000001e */
[----:B-----5:R-:W-:-:S08]  /*0490*/  DFMA R26, R10, R26, R30 ;  /* 0x0000001a0a1a722b */ /* 0x020fd0000000001e */
[----:B------:R-:W-:-:S08]  /*04a0*/  DFMA R24, R6, R24, R26 ;  /* 0x000000180618722b */ /* 0x000fd0000000001a */
[----:B------:R-:W-:-:S07]  /*04b0*/  DFMA R26, R24, -UR18, R22 ;  /* 0x80000012181a7c2b */ /* 0x000fce0008000016 */
        /* <DEDUP_REMOVED lines=11> */
[----:B------:R-:W-:-:S07]  /*0570*/  DFMA R24, R22, -UR18, R20 ;  /* 0x8000001216187c2b */ /* 0x000fce0008000014 */
[----:B------:R2:W-:Y:S04]  /*0580*/  STG.E.64 desc[UR6][R16.64+0x83060], R24 ;  /* 0x0830601810007986 */ /* 0x0005e8000c101b06 */
[----:B-1----:R-:W3:Y:S04]  /*0590*/  LDG.E.64 R26, desc[UR6][R12.64+0x3cf60] ;  /* 0x03cf60060c1a7981 */ /* 0x002ee8000c1e1b00 */
[----:B------:R-:W4:Y:S04]  /*05a0*/  LDG.E.64 R28, desc[UR6][R12.64+0xa2900] ;  /* 0x0a2900060c1c7981 */ /* 0x000f28000c1e1b00 */
        /* <DEDUP_REMOVED lines=10> */
[----:B------:R-:W-:-:S07]  /*0650*/  DFMA R20, R22, -UR18, R20 ;  /* 0x8000001216147c2b */ /* 0x000fce0008000014 */
[----:B------:R1:W-:Y:S04]  /*0660*/  STG.E.64 desc[UR6][R2.64+-0x73b770], R20 ;  /* 0x8c48901402007986 */ /* 0x0003e8000c101b06 */
[----:B------:R-:W3:Y:S04]  /*0670*/  LDG.E.64 R22, desc[UR6][R12.64+0x51480] ;  /* 0x051480060c167981 */ /* 0x000ee8000c1e1b00 */
[----:B------:R-:W4:Y:S04]  /*0680*/  LDG.E.64 R24, desc[UR6][R12.64+0xb6e20] ;  /* 0x0b6e20060c187981 */ /* 0x000f28000c1e1b00 */
[----:B------:R-:W5:Y:S04]  /*0690*/  LDG.E.64 R26, desc[UR6][R12.64+0x11c7c0] ;  /* 0x11c7c0060c1a7981 */ /* 0x000f68000c1e1b00 */
[----:B------:R-:W2:Y:S04]  /*06a0*/  LDG.E.64 R28, desc[UR6][R12.64+0x182160] ;  /* 0x182160060c1c7981 */ /* 0x000ea8000c1e1b00 */
[----:B------:R-:W2:Y:S01]  /*06b0*/  LDG.E.64 R30, desc[UR6][R12.64+0x1e7b00] ;  /* 0x1e7b00060c1e7981 */ /* 0x000ea2000c1e1b00 */
[----:B---3--:R-:W-:-:S08]  /*06c0*/  DMUL R22, R8, R22 ;  /* 0x0000001608167228 */ /* 0x008fd00000000000 */
[----:B----4-:R-:W-:-:S08]  /*06d0*/  DFMA R22, R4, R24, R22 ;  /* 0x000000180416722b */ /* 0x010fd00000000016 */
[----:B-----5:R-:W-:-:S08]  /*06e0*/  DFMA R22, R14, R26, R22 ;  /* 0x0000001a0e16722b */ /* 0x020fd00000000016 */
[----:B--2---:R-:W-:-:S08]  /*06f0*/  DFMA R22, R10, R28, R22 ;  /* 0x0000001c0a16722b */ /* 0x004fd00000000016 */
[----:B------:R-:W-:-:S08]  /*0700*/  DFMA R22, R6, R30, R22 ;  /* 0x0000001e0616722b */ /* 0x000fd00000000016 */
[----:B------:R-:W-:-:S07]  /*0710*/  DFMA R16, R22, -UR18, R16 ;  /* 0x8000001216107c2b */ /* 0x000fce0008000010 */
[----:B------:R1:W-:Y:S04]  /*0720*/  STG.E.64 desc[UR6][R2.64+0x1060c0], R16 ;  /* 0x1060c01002007986 */ /* 0x0003e8000c101b06 */
.L_x_434:
[----:B------:R-:W-:Y:S05]  /*0730*/  BSYNC B0 ;  /* 0x0000000000007941 */ /* 0x000fea0003800000 */
.L_x_433:
[----:B------:R-:W-:Y:S01]  /*0740*/  IADD3 R18, R18, UR4, RZ ;  /* 0x0000000412127c10 */ /* 0x000fe2000fffe0ff */
[----:B------:R-:W-:Y:S06]  /*0750*/  @P0 BRA `(.L_x_435) ;  /* 0xfffffff800640947 */ /* 0x000fec000383ffff */
[----:B------:R-:W-:Y:S05]  /*0760*/  EXIT ;  /* 0x000000000000794d */ /* 0x000fea0003800000 */
.L_x_436:
        /* <DEDUP_REMOVED lines=9> */
.L_x_472:


//--------------------- .nv.global.init           --------------------------
	.section	.nv.global.init,"aw",@"SHT_CUDA_GLOBAL_INIT"
	.align	8
.nv.global.init:
	.type		_ZZ27__kmpc_threadprivate_cachedE21TP_CACHE_INITIALIZING,@"STT_CUDA_OBJECT"
	.size		_ZZ27__kmpc_threadprivate_cachedE21TP_CACHE_INITIALIZING,(_ZZN4cuda3std3__48__detail21__stronger_order_cudaEiiE7__xform - _ZZ27__kmpc_threadprivate_cachedE21TP_CACHE_INITIALIZING)
	.other		_ZZ27__kmpc_threadprivate_cachedE21TP_CACHE_INITIALIZING,@"STO_CUDA_GLOBAL STV_DEFAULT"
_ZZ27__kmpc_threadprivate_cachedE21TP_CACHE_INITIALIZING:
        /*0000*/ 	.byte	0xff, 0xff, 0xff, 0xff, 0xff, 0xff, 0xff, 0xff
	.weak		_ZZN4cuda3std3__48__detail21__stronger_order_cudaEiiE7__xform
	.type		_ZZN4cuda3std3__48__detail21__stronger_order_cudaEiiE7__xform,@"STT_CUDA_OBJECT"
	.size		_ZZN4cuda3std3__48__detail21__stronger_order_cudaEiiE7__xform,(.L_0 - _ZZN4cuda3std3__48__detail21__stronger_order_cudaEiiE7__xform)
	.other		_ZZN4cuda3std3__48__detail21__stronger_order_cudaEiiE7__xform,@"STO_CUDA_GLOBAL STV_DEFAULT"
_ZZN4cuda3std3__48__detail21__stronger_order_cudaEiiE7__xform:
        /*0008*/ 	.byte	0x03, 0x00, 0x00, 0x00, 0x04, 0x00, 0x00, 0x00, 0x04, 0x00, 0x00, 0x00, 0x03, 0x00, 0x00, 0x00
.L_0:


//--------------------- .nv.constant0.nvkernel__Z4ssori_F1L2158_66 --------------------------
	.section	.nv.constant0.nvkernel__Z4ssori_F1L2158_66,"a",@"SHT_CUDA_CONSTANT_B0"
	.sectionflags	@""
	.align	4
.nv.constant0.nvkernel__Z4ssori_F1L2158_66:
	.zero		576


//--------------------- .nv.constant0.nvkernel__Z4ssori_F1L2126_64 --------------------------
	.section	.nv.constant0.nvkernel__Z4ssori_F1L2126_64,"a",@"SHT_CUDA_CONSTANT_B0"
	.sectionflags	@""
	.align	4
.nv.constant0.nvkernel__Z4ssori_F1L2126_64:
	.zero		568


//--------------------- .nv.constant0.nvkernel__Z4ssori_F1L2089_62 --------------------------
	.section	.nv.constant0.nvkernel__Z4ssori_F1L2089_62,"a",@"SHT_CUDA_CONSTANT_B0"
	.sectionflags	@""
	.align	4
.nv.constant0.nvkernel__Z4ssori_F1L2089_62:
	.zero		560


//--------------------- .nv.constant0.nvkernel__Z3rhsv_F1L2048_60 --------------------------
	.section	.nv.constant0.nvkernel__Z3rhsv_F1L2048_60,"a",@"SHT_CUDA_CONSTANT_B0"
	.sectionflags	@""
	.align	4
.nv.constant0.nvkernel__Z3rhsv_F1L2048_60:
	.zero		584


//--------------------- .nv.constant0.nvkernel__Z3rhsv_F1L2032_58 --------------------------
	.section	.nv.constant0.nvkernel__Z3rhsv_F1L2032_58,"a",@"SHT_CUDA_CONSTANT_B0"
	.sectionflags	@""
	.align	4
.nv.constant0.nvkernel__Z3rhsv_F1L2032_58:
	.zero		584


//--------------------- .nv.constant0.nvkernel__Z3rhsv_F1L2015_56 --------------------------
	.section	.nv.constant0.nvkernel__Z3rhsv_F1L2015_56,"a",@"SHT_CUDA_CONSTANT_B0"
	.sectionflags	@""
	.align	4
.nv.constant0.nvkernel__Z3rhsv_F1L2015_56:
	.zero		576


//--------------------- .nv.constant0.nvkernel__Z3rhsv_F1L1983_54 --------------------------
	.section	.nv.constant0.nvkernel__Z3rhsv_F1L1983_54,"a",@"SHT_CUDA_CONSTANT_B0"
	.sectionflags	@""
	.align	4
.nv.constant0.nvkernel__Z3rhsv_F1L1983_54:
	.zero		632


//--------------------- .nv.constant0.nvkernel__Z3rhsv_F1L1952_52 --------------------------
	.section	.nv.constant0.nvkernel__Z3rhsv_F1L1952_52,"a",@"SHT_CUDA_CONSTANT_B0"
	.sectionflags	@""
	.align	4
.nv.constant0.nvkernel__Z3rhsv_F1L1952_52:
	.zero		576


//--------------------- .nv.constant0.nvkernel__Z3rhsv_F1L1940_50 --------------------------
	.section	.nv.constant0.nvkernel__Z3rhsv_F1L1940_50,"a",@"SHT_CUDA_CONSTANT_B0"
	.sectionflags	@""
	.align	4
.nv.constant0.nvkernel__Z3rhsv_F1L1940_50:
	.zero		584


//--------------------- .nv.constant0.nvkernel__Z3rhsv_F1L1923_48 --------------------------
	.section	.nv.constant0.nvkernel__Z3rhsv_F1L1923_48,"a",@"SHT_CUDA_CONSTANT_B0"
	.sectionflags	@""
	.align	4
.nv.constant0.nvkernel__Z3rhsv_F1L1923_48:
	.zero		576


//--------------------- .nv.constant0.nvkernel__Z3rhsv_F1L1910_46 --------------------------
	.section	.nv.constant0.nvkernel__Z3rhsv_F1L1910_46,"a",@"SHT_CUDA_CONSTANT_B0"
	.sectionflags	@""
	.align	4
.nv.constant0.nvkernel__Z3rhsv_F1L1910_46:
	.zero		576


//--------------------- .nv.constant0.nvkernel__Z3rhsv_F1L1889_44 --------------------------
	.section	.nv.constant0.nvkernel__Z3rhsv_F1L1889_44,"a",@"SHT_CUDA_CONSTANT_B0"
	.sectionflags	@""
	.align	4
.nv.constant0.nvkernel__Z3rhsv_F1L1889_44:
	.zero		576


//--------------------- .nv.constant0.nvkernel__Z3rhsv_F1L1873_42 --------------------------
	.section	.nv.constant0.nvkernel__Z3rhsv_F1L1873_42,"a",@"SHT_CUDA_CONSTANT_B0"
	.sectionflags	@""
	.align	4
.nv.constant0.nvkernel__Z3rhsv_F1L1873_42:
	.zero		568


//--------------------- .nv.constant0.nvkernel__Z3rhsv_F1L1850_40 --------------------------
	.section	.nv.constant0.nvkernel__Z3rhsv_F1L1850_40,"a",@"SHT_CUDA_CONSTANT_B0"
	.sectionflags	@""
	.align	4
.nv.constant0.nvkernel__Z3rhsv_F1L1850_40:
	.zero		568


//--------------------- .nv.constant0.nvkernel__Z3rhsv_F1L1810_38 --------------------------
	.section	.nv.constant0.nvkernel__Z3rhsv_F1L1810_38,"a",@"SHT_CUDA_CONSTANT_B0"
	.sectionflags	@""
	.align	4
.nv.constant0.nvkernel__Z3rhsv_F1L1810_38:
	.zero		632


//--------------------- .nv.constant0.nvkernel__Z3rhsv_F1L1780_36 --------------------------
	.section	.nv.constant0.nvkernel__Z3rhsv_F1L1780_36,"a",@"SHT_CUDA_CONSTANT_B0"
	.sectionflags	@""
	.align	4
.nv.constant0.nvkernel__Z3rhsv_F1L1780_36:
	.zero		584


//--------------------- .nv.constant0.nvkernel__Z3rhsv_F1L1768_34 --------------------------
	.section	.nv.constant0.nvkernel__Z3rhsv_F1L1768_34,"a",@"SHT_CUDA_CONSTANT_B0"
	.sectionflags	@""
	.align	4
.nv.constant0.nvkernel__Z3rhsv_F1L1768_34:
	.zero		576


//--------------------- .nv.constant0.nvkernel__Z3rhsv_F1L1751_32 --------------------------
	.section	.nv.constant0.nvkernel__Z3rhsv_F1L1751_32,"a",@"SHT_CUDA_CONSTANT_B0"
	.sectionflags	@""
	.align	4
.nv.constant0.nvkernel__Z3rhsv_F1L1751_32:
	.zero		576


//--------------------- .nv.constant0.nvkernel__Z3rhsv_F1L1726_30 --------------------------
	.section	.nv.constant0.nvkernel__Z3rhsv_F1L1726_30,"a",@"SHT_CUDA_CONSTANT_B0"
	.sectionflags	@""
	.align	4
.nv.constant0.nvkernel__Z3rhsv_F1L1726_30:
	.zero		576


//--------------------- .nv.constant0.nvkernel__Z3rhsv_F1L1710_28 --------------------------
	.section	.nv.constant0.nvkernel__Z3rhsv_F1L1710_28,"a",@"SHT_CUDA_CONSTANT_B0"
	.sectionflags	@""
	.align	4
.nv.constant0.nvkernel__Z3rhsv_F1L1710_28:
	.zero		568


//--------------------- .nv.constant0.nvkernel__Z3rhsv_F1L1693_26 --------------------------
	.section	.nv.constant0.nvkernel__Z3rhsv_F1L1693_26,"a",@"SHT_CUDA_CONSTANT_B0"
	.sectionflags	@""
	.align	4
.nv.constant0.nvkernel__Z3rhsv_F1L1693_26:
	.zero		568


//--------------------- .nv.constant0.nvkernel__Z3rhsv_F1L1657_24 --------------------------
	.section	.nv.constant0.nvkernel__Z3rhsv_F1L1657_24,"a",@"SHT_CUDA_CONSTANT_B0"
	.sectionflags	@""
	.align	4
.nv.constant0.nvkernel__Z3rhsv_F1L1657_24:
	.zero		632


//--------------------- .nv.constant0.nvkernel__Z3rhsv_F1L1626_22 --------------------------
	.section	.nv.constant0.nvkernel__Z3rhsv_F1L1626_22,"a",@"SHT_CUDA_CONSTANT_B0"
	.sectionflags	@""
	.align	4
.nv.constant0.nvkernel__Z3rhsv_F1L1626_22:
	.zero		584


//--------------------- .nv.constant0.nvkernel__Z3rhsv_F1L1614_20 --------------------------
	.section	.nv.constant0.nvkernel__Z3rhsv_F1L1614_20,"a",@"SHT_CUDA_CONSTANT_B0"
	.sectionflags	@""
	.align	4
.nv.constant0.nvkernel__Z3rhsv_F1L1614_20:
	.zero		576


//--------------------- .nv.constant0.nvkernel__Z3rhsv_F1L1597_18 --------------------------
	.section	.nv.constant0.nvkernel__Z3rhsv_F1L1597_18,"a",@"SHT_CUDA_CONSTANT_B0"
	.sectionflags	@""
	.align	4
.nv.constant0.nvkernel__Z3rhsv_F1L1597_18:
	.zero		576


//--------------------- .nv.constant0.nvkernel__Z3rhsv_F1L1574_16 --------------------------
	.section	.nv.constant0.nvkernel__Z3rhsv_F1L1574_16,"a",@"SHT_CUDA_CONSTANT_B0"
	.sectionflags	@""
	.align	4
.nv.constant0.nvkernel__Z3rhsv_F1L1574_16:
	.zero		584


//--------------------- .nv.constant0.nvkernel__Z6l2normiiiiiiiiii_F1L1529_14 --------------------------
	.section	.nv.constant0.nvkernel__Z6l2normiiiiiiiiii_F1L1529_14,"a",@"SHT_CUDA_CONSTANT_B0"
	.sectionflags	@""
	.align	4
.nv.constant0.nvkernel__Z6l2normiiiiiiiiii_F1L1529_14:
	.zero		600


//--------------------- .nv.constant0.nvkernel__Z4jacui_F1L1214_12 --------------------------
	.section	.nv.constant0.nvkernel__Z4jacui_F1L1214_12,"a",@"SHT_CUDA_CONSTANT_B0"
	.sectionflags	@""
	.align	4
.nv.constant0.nvkernel__Z4jacui_F1L1214_12:
	.zero		816


//--------------------- .nv.constant0.nvkernel__Z5jacldi_F1L922_10 --------------------------
	.section	.nv.constant0.nvkernel__Z5jacldi_F1L922_10,"a",@"SHT_CUDA_CONSTANT_B0"
	.sectionflags	@""
	.align	4
.nv.constant0.nvkernel__Z5jacldi_F1L922_10:
	.zero		816


//--------------------- .nv.constant0.nvkernel__Z4butsiiiiiiid_F1L323_8 --------------------------
	.section	.nv.constant0.nvkernel__Z4butsiiiiiiid_F1L323_8,"a",@"SHT_CUDA_CONSTANT_B0"
	.sectionflags	@""
	.align	4
.nv.constant0.nvkernel__Z4butsiiiiiiid_F1L323_8:
	.zero		616


//--------------------- .nv.constant0.nvkernel__Z4butsiiiiiiid_F1L307_6 --------------------------
	.section	.nv.constant0.nvkernel__Z4butsiiiiiiid_F1L307_6,"a",@"SHT_CUDA_CONSTANT_B0"
	.sectionflags	@""
	.align	4
.nv.constant0.nvkernel__Z4butsiiiiiiid_F1L307_6:
	.zero		592


//--------------------- .nv.constant0.nvkernel__Z4bltsiiiiiiid_F1L179_4 --------------------------
	.section	.nv.constant0.nvkernel__Z4bltsiiiiiiid_F1L179_4,"a",@"SHT_CUDA_CONSTANT_B0"
	.sectionflags	@""
	.align	4
.nv.constant0.nvkernel__Z4bltsiiiiiiid_F1L179_4:
	.zero		616


//--------------------- .nv.constant0.nvkernel__Z4bltsiiiiiiid_F1L163_2 --------------------------
	.section	.nv.constant0.nvkernel__Z4bltsiiiiiiid_F1L163_2,"a",@"SHT_CUDA_CONSTANT_B0"
	.sectionflags	@""
	.align	4
.nv.constant0.nvkernel__Z4bltsiiiiiiid_F1L163_2:
	.zero		584


//--------------------- SYMBOLS --------------------------

	.type		__UDT_OFFSET,@object
	.size		__UDT_OFFSET,0x8
	.type		__UFT_OFFSET,@object
	.size		__UFT_OFFSET,0x8
	.type		__UFT_CANONICAL,@object
	.size		__UFT_CANONICAL,0x8
	.type		__UDT_CANONICAL,@object
	.size		__UDT_CANONICAL,0x8
	.type		__UFT,@object
	.size		__UFT,0x8
	.type		__UDT,@object
	.size		__UDT,0x8
	.type		__UFT_END,@object
	.size		__UFT_END,0x8
	.type		__UDT_END,@object
	.size		__UDT_END,0x8
	.type		.nv.reservedSmem.offset0,@object
	.size		.nv.reservedSmem.offset0,0x4
	.type		S51_7,@"STT_CUDA_OBJECT"
	.other		S51_7,@"STO_CUDA_SHARED STV_DEFAULT"
